def matmul_kernel(
    a_ptr,
    b_ptr,
    c_ptr,
    M,
    N,
    K,
    stride_am,
    stride_ak,
    stride_bk,
    stride_bn,
    stride_cm,
    stride_cn,
    BLOCK_M: tl.constexpr,
    BLOCK_N: tl.constexpr,
    BLOCK_K: tl.constexpr,
    GROUP_M: tl.constexpr,
):
    pid = tl.program_id(axis=0)
    num_pid_m = tl.cdiv(M, BLOCK_M)
    num_pid_n = tl.cdiv(N, BLOCK_N)
    num_pid_in_group = GROUP_M * num_pid_n
    group_id = pid // num_pid_in_group
    first_pid_m = group_id * GROUP_M
    group_size_m = min(num_pid_m - first_pid_m, GROUP_M)
    pid_m = first_pid_m + ((pid % num_pid_in_group) % group_size_m)
    pid_n = (pid % num_pid_in_group) // group_size_m

    offs_am = (pid_m * BLOCK_M + tl.arange(0, BLOCK_M)) % M
    offs_bn = (pid_n * BLOCK_N + tl.arange(0, BLOCK_N)) % N
    offs_k = tl.arange(0, BLOCK_K)
    a_ptrs = a_ptr + offs_am[:, None] * stride_am + offs_k[None, :] * stride_ak
    b_ptrs = b_ptr + offs_k[:, None] * stride_bk + offs_bn[None, :] * stride_bn

    acc = tl.zeros((BLOCK_M, BLOCK_N), dtype=tl.float32)
    for kk in range(0, tl.cdiv(K, BLOCK_K)):
        a = tl.load(a_ptrs, mask=offs_k[None, :] < K - kk * BLOCK_K, other=0.0)
        b = tl.load(b_ptrs, mask=offs_k[:, None] < K - kk * BLOCK_K, other=0.0)
        acc = tl.dot(a, b, acc)
        a_ptrs += BLOCK_K * stride_ak
        b_ptrs += BLOCK_K * stride_bk

    c = acc.to(c_ptr.dtype.element_ty)
    offs_cm = pid_m * BLOCK_M + tl.arange(0, BLOCK_M)
    offs_cn = pid_n * BLOCK_N + tl.arange(0, BLOCK_N)
    c_ptrs = c_ptr + offs_cm[:, None] * stride_cm + offs_cn[None, :] * stride_cn
    mask = (offs_cm[:, None] < M) & (offs_cn[None, :] < N)
    tl.store(c_ptrs, c, mask=mask)

# config = {"BLOCK_K": 128, "BLOCK_M": 256, "BLOCK_N": 128, "GROUP_M": 8, "arch": "sm_100", "dtype": "fp8e4m3", "num_ctas": 4, "num_stages": 3, "num_warps": 4}
# arch = sm_100


// ===== COMPILED SASS (sm_100a) =====

	.target	sm_100a

	.elftype	@"ET_EXEC"


//--------------------- .note.nv.tkinfo           --------------------------
	.section	.note.nv.tkinfo,"",@"SHT_NOTE"
	.sectionflags	@"SHF_NOTE_NV_TKINFO"
	.tkinfo
        /*0018*/ 	.word	0x00000081
        /*0030*/ 	.string	""
        /*0030*/ 	.string	"ptxas-blackwell"
        /*0030*/ 	.string	"Cuda compilation tools, release 12.9, V12.9.86"
        /*0030*/ 	.string	"Build cuda_12.9.r12.9/compiler.36037853_0"
        /*0030*/ 	.string	"-v  -suppress-debug-info  -lineinfo  -arch sm_100a "



//--------------------- .note.nv.cuver            --------------------------
	.section	.note.nv.cuver,"",@"SHT_NOTE"
	.sectionflags	@"SHF_NOTE_NV_CUVER"
        /*0018*/ 	.short	0x0001
        /*001a*/ 	.short	0x0064
        /*001c*/ 	.short	0x0001
        /*001e*/ 	.short	0x0000
        /*0020*/ 	.short	0x0001
        /*0022*/ 	.short	0x0000


//--------------------- .nv.info                  --------------------------
	.section	.nv.info,"",@"SHT_CUDA_INFO"
	.align	4


	//----- nvinfo : EIATTR_REGCOUNT
	.align		4
        /*0000*/ 	.byte	0x04, 0x2f
        /*0002*/ 	.short	(.L_4 - .L_3)
	.align		4
.L_3:
        /*0004*/ 	.word	index@(matmul_kernel)
        /*0008*/ 	.word	0x00000060


	//----- nvinfo : EIATTR_FRAME_SIZE
	.align		4
.L_4:
        /*000c*/ 	.byte	0x04, 0x11
        /*000e*/ 	.short	(.L_6 - .L_5)
	.align		4
.L_5:
        /*0010*/ 	.word	index@($__internal_2_$__cuda_sm10x_tcgen05_guardrail_trap_unallocated_columns_being_dealloced)
        /*0014*/ 	.word	0x000009e0


	//----- nvinfo : EIATTR_FRAME_SIZE
	.align		4
.L_6:
        /*0018*/ 	.byte	0x04, 0x11
        /*001a*/ 	.short	(.L_8 - .L_7)
	.align		4
.L_7:
        /*001c*/ 	.word	index@($__internal_1_$__cuda_sm10x_tcgen05_guardrail_trap_phase_invalid_during_alloc)
        /*0020*/ 	.word	0x000009e0


	//----- nvinfo : EIATTR_FRAME_SIZE
	.align		4
.L_8:
        /*0024*/ 	.byte	0x04, 0x11
        /*0026*/ 	.short	(.L_10 - .L_9)
	.align		4
.L_9:
        /*0028*/ 	.word	index@($__internal_0_$__cuda_sm10x_tcgen05_guardrail_trap_col_being_dealloced_not_returned_by_alloc)
        /*002c*/ 	.word	0x000009e0


	//----- nvinfo : EIATTR_FRAME_SIZE
	.align		4
.L_10:
        /*0030*/ 	.byte	0x04, 0x11
        /*0032*/ 	.short	(.L_12 - .L_11)
	.align		4
.L_11:
        /*0034*/ 	.word	index@(matmul_kernel)
        /*0038*/ 	.word	0x000009e0


	//----- nvinfo : EIATTR_MIN_STACK_SIZE
	.align		4
.L_12:
        /*003c*/ 	.byte	0x04, 0x12
        /*003e*/ 	.short	(.L_14 - .L_13)
	.align		4
.L_13:
        /*0040*/ 	.word	index@(matmul_kernel)
        /*0044*/ 	.word	0x000009e0
.L_14:


//--------------------- .nv.info.matmul_kernel    --------------------------
	.section	.nv.info.matmul_kernel,"",@"SHT_CUDA_INFO"
	.sectionflags	@""
	.align	4


	//----- nvinfo : EIATTR_CUDA_API_VERSION
	.align		4
        /*0000*/ 	.byte	0x04, 0x37
        /*0002*/ 	.short	(.L_16 - .L_15)
.L_15:
        /*0004*/ 	.word	0x00000081


	//----- nvinfo : EIATTR_KPARAM_INFO
	.align		4
.L_16:
        /*0008*/ 	.byte	0x04, 0x17
        /*000a*/ 	.short	(.L_18 - .L_17)
.L_17:
        /*000c*/ 	.word	0x00000000
        /*0010*/ 	.short	0x000d
        /*0012*/ 	.short	0x0048
        /*0014*/ 	.byte	0x00, 0xf4, 0x21, 0x00


	//----- nvinfo : EIATTR_KPARAM_INFO
	.align		4
.L_18:
        /*0018*/ 	.byte	0x04, 0x17
        /*001a*/ 	.short	(.L_20 - .L_19)
.L_19:
        /*001c*/ 	.word	0x00000000
        /*0020*/ 	.short	0x000c
        /*0022*/ 	.short	0x0040
        /*0024*/ 	.byte	0x00, 0xf4, 0x21, 0x00


	//----- nvinfo : EIATTR_KPARAM_INFO
	.align		4
.L_20:
        /*0028*/ 	.byte	0x04, 0x17
        /*002a*/ 	.short	(.L_22 - .L_21)
.L_21:
        /*002c*/ 	.word	0x00000000
        /*0030*/ 	.short	0x000b
        /*0032*/ 	.short	0x0038
        /*0034*/ 	.byte	0x00, 0xf0, 0x11, 0x00


	//----- nvinfo : EIATTR_KPARAM_INFO
	.align		4
.L_22:
        /*0038*/ 	.byte	0x04, 0x17
        /*003a*/ 	.short	(.L_24 - .L_23)
.L_23:
        /*003c*/ 	.word	0x00000000
        /*0040*/ 	.short	0x000a
        /*0042*/ 	.short	0x0034
        /*0044*/ 	.byte	0x00, 0xf0, 0x11, 0x00


	//----- nvinfo : EIATTR_KPARAM_INFO
	.align		4
.L_24:
        /*0048*/ 	.byte	0x04, 0x17
        /*004a*/ 	.short	(.L_26 - .L_25)
.L_25:
        /*004c*/ 	.word	0x00000000
        /*0050*/ 	.short	0x0009
        /*0052*/ 	.short	0x0030
        /*0054*/ 	.byte	0x00, 0xf0, 0x11, 0x00


	//----- nvinfo : EIATTR_KPARAM_INFO
	.align		4
.L_26:
        /*0058*/ 	.byte	0x04, 0x17
        /*005a*/ 	.short	(.L_28 - .L_27)
.L_27:
        /*005c*/ 	.word	0x00000000
        /*0060*/ 	.short	0x0008
        /*0062*/ 	.short	0x002c
        /*0064*/ 	.byte	0x00, 0xf0, 0x11, 0x00


	//----- nvinfo : EIATTR_KPARAM_INFO
	.align		4
.L_28:
        /*0068*/ 	.byte	0x04, 0x17
        /*006a*/ 	.short	(.L_30 - .L_29)
.L_29:
        /*006c*/ 	.word	0x00000000
        /*0070*/ 	.short	0x0007
        /*0072*/ 	.short	0x0028
        /*0074*/ 	.byte	0x00, 0xf0, 0x11, 0x00


	//----- nvinfo : EIATTR_KPARAM_INFO
	.align		4
.L_30:
        /*0078*/ 	.byte	0x04, 0x17
        /*007a*/ 	.short	(.L_32 - .L_31)
.L_31:
        /*007c*/ 	.word	0x00000000
        /*0080*/ 	.short	0x0006
        /*0082*/ 	.short	0x0024
        /*0084*/ 	.byte	0x00, 0xf0, 0x11, 0x00


	//----- nvinfo : EIATTR_KPARAM_INFO
	.align		4
.L_32:
        /*0088*/ 	.byte	0x04, 0x17
        /*008a*/ 	.short	(.L_34 - .L_33)
.L_33:
        /*008c*/ 	.word	0x00000000
        /*0090*/ 	.short	0x0005
        /*0092*/ 	.short	0x0020
        /*0094*/ 	.byte	0x00, 0xf0, 0x11, 0x00


	//----- nvinfo : EIATTR_KPARAM_INFO
	.align		4
.L_34:
        /*0098*/ 	.byte	0x04, 0x17
        /*009a*/ 	.short	(.L_36 - .L_35)
.L_35:
        /*009c*/ 	.word	0x00000000
        /*00a0*/ 	.short	0x0004
        /*00a2*/ 	.short	0x001c
        /*00a4*/ 	.byte	0x00, 0xf0, 0x11, 0x00


	//----- nvinfo : EIATTR_KPARAM_INFO
	.align		4
.L_36:
        /*00a8*/ 	.byte	0x04, 0x17
        /*00aa*/ 	.short	(.L_38 - .L_37)
.L_37:
        /*00ac*/ 	.word	0x00000000
        /*00b0*/ 	.short	0x0003
        /*00b2*/ 	.short	0x0018
        /*00b4*/ 	.byte	0x00, 0xf0, 0x11, 0x00


	//----- nvinfo : EIATTR_KPARAM_INFO
	.align		4
.L_38:
        /*00b8*/ 	.byte	0x04, 0x17
        /*00ba*/ 	.short	(.L_40 - .L_39)
.L_39:
        /*00bc*/ 	.word	0x00000000
        /*00c0*/ 	.short	0x0002
        /*00c2*/ 	.short	0x0010
        /*00c4*/ 	.byte	0x00, 0xf4, 0x21, 0x00


	//----- nvinfo : EIATTR_KPARAM_INFO
	.align		4
.L_40:
        /*00c8*/ 	.byte	0x04, 0x17
        /*00ca*/ 	.short	(.L_42 - .L_41)
.L_41:
        /*00cc*/ 	.word	0x00000000
        /*00d0*/ 	.short	0x0001
        /*00d2*/ 	.short	0x0008
        /*00d4*/ 	.byte	0x00, 0xf4, 0x21, 0x00


	//----- nvinfo : EIATTR_KPARAM_INFO
	.align		4
.L_42:
        /*00d8*/ 	.byte	0x04, 0x17
        /*00da*/ 	.short	(.L_44 - .L_43)
.L_43:
        /*00dc*/ 	.word	0x00000000
        /*00e0*/ 	.short	0x0000
        /*00e2*/ 	.short	0x0000
        /*00e4*/ 	.byte	0x00, 0xf4, 0x21, 0x00


	//----- nvinfo : EIATTR_EXPLICIT_CLUSTER
	.align		4
.L_44:
        /*00e8*/ 	.byte	0x01, 0x3e
	.zero		2


	//----- nvinfo : EIATTR_CTA_PER_CLUSTER
	.align		4
        /*00ec*/ 	.byte	0x04, 0x3d
        /*00ee*/ 	.short	(.L_46 - .L_45)
.L_45:
        /*00f0*/ 	.word	0x00000004
        /*00f4*/ 	.word	0x00000001
        /*00f8*/ 	.word	0x00000001


	//----- nvinfo : EIATTR_AT_ENTRY_FRAGMENTS
	.align		4
.L_46:
        /*00fc*/ 	.byte	0x04, 0x4f
        /*00fe*/ 	.short	(.L_48 - .L_47)


	//   ....[0]....
.L_47:
        /*0100*/ 	.word	0x00000004


	//----- nvinfo : EIATTR_RESERVED_SMEM_USED
	.align		4
.L_48:
        /*0104*/ 	.byte	0x01, 0x41
	.zero		2


	//----- nvinfo : EIATTR_SPARSE_MMA_MASK
	.align		4
        /*0108*/ 	.byte	0x03, 0x50
        /*010a*/ 	.short	0x0000


	//----- nvinfo : EIATTR_TCGEN05_1CTA_USED
	.align		4
        /*010c*/ 	.byte	0x01, 0x51
	.zero		2


	//----- nvinfo : EIATTR_MAXREG_COUNT
	.align		4
        /*0110*/ 	.byte	0x03, 0x1b
        /*0112*/ 	.short	0x00ff


	//----- nvinfo : EIATTR_NUM_BARRIERS
	.align		4
        /*0114*/ 	.byte	0x02, 0x4c
        /*0116*/ 	.byte	0x01
	.zero		1


	//----- nvinfo : EIATTR_ANNOTATIONS
	.align		4
        /*0118*/ 	.byte	0x04, 0x55
        /*011a*/ 	.short	(.L_50 - .L_49)


	//   ....[0]....
.L_49:
        /*011c*/ 	.word	0x00000001
        /*0120*/ 	.byte	0xa0, 0x09, 0x00, 0x00, 0x01, 0x00, 0x00, 0x00, 0x60, 0x0a, 0x00, 0x00, 0x01, 0x00, 0x00, 0x00
        /* <DEDUP_REMOVED lines=1028> */
        /*4170*/ 	.byte	0x50, 0xb7, 0x01, 0x00, 0x01, 0x00, 0x00, 0x00, 0x70, 0xb7, 0x01, 0x00


	//----- nvinfo : EIATTR_INT_WARP_WIDE_INSTR_OFFSETS
	.align		4
.L_50:
        /*417c*/ 	.byte	0x04, 0x31
        /*417e*/ 	.short	(.L_52 - .L_51)


	//   ....[0]....
.L_51:
        /*4180*/ 	.word	0x00001e00


	//   ....[1]....
        /*4184*/ 	.word	0x00001e30


	//   ....[2]....
        /*4188*/ 	.word	0x0000a8b0


	//   ....[3]....
        /*418c*/ 	.word	0x0001bcc0


	//   ....[4]....
        /*4190*/ 	.word	0x0001bd10


	//----- nvinfo : EIATTR_COOP_GROUP_MASK_REGIDS
	.align		4
.L_52:
        /*4194*/ 	.byte	0x04, 0x29
        /*4196*/ 	.short	(.L_54 - .L_53)


	//   ....[0]....
.L_53:
        /*4198*/ 	.word	0xffffffff


	//   ....[1]....
        /*419c*/ 	.word	0xffffffff


	//   ....[2]....
        /*41a0*/ 	.word	0xffffffff


	//   ....[3]....
        /*41a4*/ 	.word	0xffffffff


	//----- nvinfo : EIATTR_COOP_GROUP_INSTR_OFFSETS
	.align		4
.L_54:
        /*41a8*/ 	.byte	0x04, 0x28
        /*41aa*/ 	.short	(.L_56 - .L_55)


	//   ....[0]....
.L_55:
        /*41ac*/ 	.word	0x00000070


	//   ....[1]....
        /*41b0*/ 	.word	0x00000330


	//   ....[2]....
        /*41b4*/ 	.word	0x0001bb50


	//   ....[3]....
        /*41b8*/ 	.word	0x0001bdc0


	//----- nvinfo : EIATTR_VRC_CTA_INIT_COUNT
	.align		4
.L_56:
        /*41bc*/ 	.byte	0x02, 0x4a
        /*41be*/ 	.byte	0x80
	.zero		1


	//----- nvinfo : EIATTR_MBARRIER_INSTR_OFFSETS
	.align		4
        /*41c0*/ 	.byte	0x04, 0x39
        /*41c2*/ 	.short	(.L_58 - .L_57)


	//   ....[0]....
.L_57:
        /*41c4*/ 	.word	0x00001ff0
        /*41c8*/ 	.word	0x000000ff
        /*41cc*/ 	.word	0x00000000
        /*41d0*/ 	.short	0x0100
        /*41d2*/ 	.byte	0x06
	.zero		1


	//   ....[1]....
        /*41d4*/ 	.word	0x0000a930
        /*41d8*/ 	.word	0x000000ff
        /*41dc*/ 	.word	0x0000c008
        /*41e0*/ 	.short	0x0100
        /*41e2*/ 	.byte	0x09
	.zero		1


	//   ....[2]....
        /*41e4*/ 	.word	0x0000fa50
        /*41e8*/ 	.word	0x000000ff
        /*41ec*/ 	.word	0x00000000
        /*41f0*/ 	.short	0x010a
        /*41f2*/ 	.byte	0x06
	.zero		1


	//   ....[3]....
        /*41f4*/ 	.word	0x00019c00
        /*41f8*/ 	.word	0x000000ff
        /*41fc*/ 	.word	0x00000000
        /*4200*/ 	.short	0x010a
        /*4202*/ 	.byte	0x06
	.zero		1


	//   ....[4]....
        /*4204*/ 	.word	0x00019c80
        /*4208*/ 	.word	0x000000ff
        /*420c*/ 	.word	0x0000c000
        /*4210*/ 	.short	0x0108
        /*4212*/ 	.byte	0x09
	.zero		1


	//   ....[5]....
        /*4214*/ 	.word	0x00019cd0
        /*4218*/ 	.word	0x000000ff
        /*421c*/ 	.word	0x0000c008
        /*4220*/ 	.short	0x0108
        /*4222*/ 	.byte	0x09
	.zero		1


	//   ....[6]....
        /*4224*/ 	.word	0x0001bde0
        /*4228*/ 	.word	0x000000ff
        /*422c*/ 	.word	0x00000000
        /*4230*/ 	.short	0x010a
        /*4232*/ 	.byte	0x06
	.zero		1


	//   ....[7]....
        /*4234*/ 	.word	0x0001be10
        /*4238*/ 	.word	0x000000ff
        /*423c*/ 	.word	0x00000000
        /*4240*/ 	.short	0x010a
        /*4242*/ 	.byte	0x06
	.zero		1


	//----- nvinfo : EIATTR_NUM_MBARRIERS
	.align		4
.L_58:
        /*4244*/ 	.byte	0x03, 0x38
        /*4246*/ 	.short	0x0002


	//----- nvinfo : EIATTR_EXIT_INSTR_OFFSETS
	.align		4
        /*4248*/ 	.byte	0x04, 0x1c
        /*424a*/ 	.short	(.L_60 - .L_59)


	//   ....[0]....
.L_59:
        /*424c*/ 	.word	0x0001bdd0


	//----- nvinfo : EIATTR_REQNTID
	.align		4
.L_60:
        /*4250*/ 	.byte	0x04, 0x10
        /*4252*/ 	.short	(.L_62 - .L_61)
.L_61:
        /*4254*/ 	.word	0x00000080
        /*4258*/ 	.word	0x00000001
        /*425c*/ 	.word	0x00000001


	//----- nvinfo : EIATTR_CRS_STACK_SIZE
	.align		4
.L_62:
        /*4260*/ 	.byte	0x04, 0x1e
        /*4262*/ 	.short	(.L_64 - .L_63)
.L_63:
        /*4264*/ 	.word	0x00000000


	//----- nvinfo : EIATTR_CBANK_PARAM_SIZE
	.align		4
.L_64:
        /*4268*/ 	.byte	0x03, 0x19
        /*426a*/ 	.short	0x0050


	//----- nvinfo : EIATTR_PARAM_CBANK
	.align		4
        /*426c*/ 	.byte	0x04, 0x0a
        /*426e*/ 	.short	(.L_66 - .L_65)
	.align		4
.L_65:
        /*4270*/ 	.word	index@(.nv.constant0.matmul_kernel)
        /*4274*/ 	.short	0x0380
        /*4276*/ 	.short	0x0050


	//----- nvinfo : EIATTR_SW_WAR
	.align		4
.L_66:
        /*4278*/ 	.byte	0x04, 0x36
        /*427a*/ 	.short	(.L_68 - .L_67)
.L_67:
        /*427c*/ 	.word	0x00000008
.L_68:


//--------------------- .nv.compat                --------------------------
	.section	.nv.compat,"",@"SHT_CUDA_COMPAT_INFO"
	.align	4
        /*0000*/ 	.byte	0x02, 0x02, 0x02, 0x00, 0x02, 0x05, 0x05, 0x00, 0x02, 0x03, 0x00, 0x00, 0x02, 0x06, 0x01, 0x00


//--------------------- .nv.callgraph             --------------------------
	.section	.nv.callgraph,"",@"SHT_CUDA_CALLGRAPH"
	.align	4
	.sectionentsize	8
	.align		4
        /*0000*/ 	.word	0x00000000
	.align		4
        /*0004*/ 	.word	0xffffffff
	.align		4
        /*0008*/ 	.word	0x00000000
	.align		4
        /*000c*/ 	.word	0xfffffffe
	.align		4
        /*0010*/ 	.word	0x00000000
	.align		4
        /*0014*/ 	.word	0xfffffffd
	.align		4
        /*0018*/ 	.word	0x00000000
	.align		4
        /*001c*/ 	.word	0xfffffffc


//--------------------- .text.matmul_kernel       --------------------------
	.section	.text.matmul_kernel,"ax",@progbits
	.align	128
        .global         matmul_kernel
        .type           matmul_kernel,@function
        .size           matmul_kernel,(.L_x_20 - matmul_kernel)
        .other          matmul_kernel,@"STO_CUDA_ENTRY STV_DEFAULT"
matmul_kernel:
.text.matmul_kernel:
[----:B------:R-:W0:Y:S01]  /*0000*/  LDC R1, c[0x0][0x37c] ;  /* 0x0000df00ff017b82 */ /* 0x000e220000000800 */
[----:B------:R-:W1:Y:S01]  /*0010*/  S2R R5, SR_TID.X ;  /* 0x0000000000057919 */ /* 0x000e620000002100 */
[----:B0-----:R-:W-:Y:S01]  /*0020*/  VIADD R1, R1, 0xfffff620 ;  /* 0xfffff62001017836 */ /* 0x001fe20000000000 */
[----:B-1----:R-:W-:-:S13]  /*0030*/  ISETP.GE.U32.AND P0, PT, R5, 0x20, PT ;  /* 0x000000200500780c */ /* 0x002fda0003f06070 */
[----:B------:R-:W-:Y:S02]  /*0040*/  VOTEU.ANY UP0, P0 ;  /* 0x0000000000ff7886 */ /* 0x000fe40000000100 */
[----:B------:R-:W-:Y:S05]  /*0050*/  BRA.U UP0, `(.L_x_0) ;  /* 0x0000000100b87547 */ /* 0x000fea000b800000 */
[----:B------:R-:W0:Y:S01]  /*0060*/  S2UR UR6, SR_CgaCtaId ;  /* 0x00000000000679c3 */ /* 0x000e220000008800 */
[----:B------:R-:W-:Y:S01]  /*0070*/  NOP ;  /* 0x0000000000007918 */ /* 0x000fe20000000000 */
[----:B------:R-:W-:Y:S02]  /*0080*/  UMOV UR4, 0x40 ;  /* 0x0000004000047882 */ /* 0x000fe40000000000 */
[----:B0-----:R-:W-:-:S09]  /*0090*/  ULEA UR4, UR6, UR4, 0x18 ;  /* 0x0000000406047291 */ /* 0x001fd2000f8ec0ff */
[----:B------:R-:W0:Y:S01]  /*00a0*/  LDS.U8 R0, [UR4] ;  /* 0x00000004ff007984 */ /* 0x000e220008000000 */
[----:B------:R-:W-:Y:S02]  /*00b0*/  UMOV UR4, 0x400 ;  /* 0x0000040000047882 */ /* 0x000fe40000000000 */
[----:B------:R-:W-:Y:S01]  /*00c0*/  ULEA UR4, UR6, UR4, 0x18 ;  /* 0x0000000406047291 */ /* 0x000fe2000f8ec0ff */
[----:B0-----:R-:W-:-:S13]  /*00d0*/  ISETP.NE.AND P0, PT, R0, RZ, PT ;  /* 0x000000ff0000720c */ /* 0x001fda0003f05270 */
[----:B------:R-:W-:Y:S05]  /*00e0*/  @P0 BRA `(.L_x_1) ;  /* 0x00000000007c0947 */ /* 0x000fea0003800000 */
[----:B------:R-:W-:-:S13]  /*00f0*/  ELECT P0, URZ, PT ;  /* 0x0000000000ff782f */ /* 0x000fda0003800000 */
[----:B------:R-:W-:Y:S05]  /*0100*/  @!P0 BRA `(.L_x_2) ;  /* 0x0000000000848947 */ /* 0x000fea0003800000 */
[----:B------:R-:W-:Y:S01]  /*0110*/  UMOV UR5, 0x2 ;  /* 0x0000000200057882 */ /* 0x000fe20000000000 */
[----:B------:R-:W-:Y:S02]  /*0120*/  IMAD.MOV.U32 R4, RZ, RZ, 0x1 ;  /* 0x00000001ff047424 */ /* 0x000fe400078e00ff */
[----:B------:R-:W-:Y:S02]  /*0130*/  IMAD.MOV.U32 R7, RZ, RZ, 0x3 ;  /* 0x00000003ff077424 */ /* 0x000fe400078e00ff */
[----:B------:R-:W-:Y:S04]  /*0140*/  DEPBAR.LE SB0, 0x36 ;  /* 0x00008d800000791a */ /* 0x000fe80000000000 */
[----:B------:R-:W0:Y:S02]  /*0150*/  UTCATOMSWS.FIND_AND_SET.ALIGN UP1, UR5, UR5 ;  /* 0x00000005000575e3 */ /* 0x000e240008020800 */
[----:B0-----:R-:W-:-:S04]  /*0160*/  PLOP3.LUT P0, PT, PT, PT, UP1, 0x80, 0x8 ;  /* 0x000000000008781c */ /* 0x001fc80003f0f018 */
[----:B------:R-:W-:-:S04]  /*0170*/  SEL R0, RZ, 0xffffffff, !P0 ;  /* 0xffffffffff007807 */ /* 0x000fc80004000000 */
[----:B------:R-:W-:Y:S01]  /*0180*/  ISETP.NE.AND P0, PT, R0, RZ, PT ;  /* 0x000000ff0000720c */ /* 0x000fe20003f05270 */
[----:B------:R-:W-:-:S12]  /*0190*/  IMAD.U32 R0, RZ, RZ, UR5 ;  /* 0x00000005ff007e24 */ /* 0x000fd8000f8e00ff */
[----:B------:R-:W-:Y:S05]  /*01a0*/  @P0 BRA `(.L_x_3) ;  /* 0x0000000000240947 */ /* 0x000fea0003800000 */
.L_x_4:
[----:B------:R-:W-:Y:S05]  /*01b0*/  NANOSLEEP 0x64 ;  /* 0x000000640000795d */ /* 0x000fea0003800000 */
[----:B------:R-:W-:-:S05]  /*01c0*/  UMOV UR5, 0x2 ;  /* 0x0000000200057882 */ /* 0x000fca0000000000 */
[----:B------:R-:W-:Y:S04]  /*01d0*/  DEPBAR.LE SB0, 0x36 ;  /* 0x00008d800000791a */ /* 0x000fe80000000000 */
[----:B------:R-:W0:Y:S02]  /*01e0*/  UTCATOMSWS.FIND_AND_SET.ALIGN UP1, UR5, UR5 ;  /* 0x00000005000575e3 */ /* 0x000e240008020800 */
[----:B0-----:R-:W-:-:S04]  /*01f0*/  PLOP3.LUT P0, PT, PT, PT, UP1, 0x80, 0x8 ;  /* 0x000000000008781c */ /* 0x001fc80003f0f018 */
[----:B------:R-:W-:-:S04]  /*0200*/  SEL R0, RZ, 0xffffffff, !P0 ;  /* 0xffffffffff007807 */ /* 0x000fc80004000000 */
[----:B------:R-:W-:Y:S01]  /*0210*/  ISETP.NE.AND P0, PT, R0, RZ, PT ;  /* 0x000000ff0000720c */ /* 0x000fe20003f05270 */
[----:B------:R-:W-:-:S12]  /*0220*/  IMAD.U32 R0, RZ, RZ, UR5 ;  /* 0x00000005ff007e24 */ /* 0x000fd8000f8e00ff */
[----:B------:R-:W-:Y:S05]  /*0230*/  @!P0 BRA `(.L_x_4) ;  /* 0xfffffffc00dc8947 */ /* 0x000fea000383ffff */
.L_x_3:
[C---:B------:R-:W-:Y:S01]  /*0240*/  VIADD R3, R0.reuse, 0x10 ;  /* 0x0000001000037836 */ /* 0x040fe20000000000 */
[----:B------:R-:W-:Y:S01]  /*0250*/  UMOV UR5, 0x50 ;  /* 0x0000005000057882 */ /* 0x000fe20000000000 */
[----:B------:R-:W-:Y:S01]  /*0260*/  SHF.L.U32 R2, R7, R0, RZ ;  /* 0x0000000007027219 */ /* 0x000fe200000006ff */
[----:B------:R-:W-:Y:S01]  /*0270*/  ULEA UR5, UR6, UR5, 0x18 ;  /* 0x0000000506057291 */ /* 0x000fe2000f8ec0ff */
[----:B------:R-:W-:Y:S01]  /*0280*/  IMAD.SHL.U32 R0, R0, 0x20, RZ ;  /* 0x0000002000007824 */ /* 0x000fe200078e00ff */
[----:B------:R-:W-:-:S04]  /*0290*/  SHF.L.U32 R3, R4, R3, RZ ;  /* 0x0000000304037219 */ /* 0x000fc800000006ff */
[----:B------:R-:W-:-:S05]  /*02a0*/  LOP3.LUT R2, R3, R2, RZ, 0xfc, !PT ;  /* 0x0000000203027212 */ /* 0x000fca00078efcff */
[----:B------:R0:W-:Y:S04]  /*02b0*/  ATOMS.OR RZ, [UR5], R2 ;  /* 0x00000002ffff798c */ /* 0x0001e8000b000005 */
[----:B------:R0:W-:Y:S01]  /*02c0*/  STS [UR4], R0 ;  /* 0x00000000ff007988 */ /* 0x0001e20008000804 */
[----:B------:R-:W-:Y:S05]  /*02d0*/  BRA `(.L_x_2) ;  /* 0x0000000000107947 */ /* 0x000fea0003800000 */
.L_x_1:
[----:B------:R-:W-:Y:S01]  /*02e0*/  IMAD.MOV.U32 R0, RZ, RZ, -0x1 ;  /* 0xffffffffff007424 */ /* 0x000fe200078e00ff */
[----:B------:R-:W-:-:S04]  /*02f0*/  MOV R2, 0x320 ;  /* 0x0000032000027802 */ /* 0x000fc80000000f00 */
[----:B------:R0:W-:Y:S03]  /*0300*/  STS [UR4], R0 ;  /* 0x00000000ff007988 */ /* 0x0001e60008000804 */
[----:B0-----:R-:W-:Y:S05]  /*0310*/  CALL.REL.NOINC `($__internal_1_$__cuda_sm10x_tcgen05_guardrail_trap_phase_invalid_during_alloc) ;  /* 0x000001b800d47944 */ /* 0x001fea0003c00000 */
.L_x_2:
[----:B------:R-:W-:Y:S05]  /*0320*/  WARPSYNC.ALL ;  /* 0x0000000000007948 */ /* 0x000fea0003800000 */
[----:B------:R-:W-:Y:S01]  /*0330*/  NOP ;  /* 0x0000000000007918 */ /* 0x000fe20000000000 */
.L_x_0:
[----:B0-----:R-:W0:Y:S08]  /*0340*/  LDC.64 R2, c[0x0][0x398] ;  /* 0x0000e600ff027b82 */ /* 0x001e300000000a00 */
[----:B------:R-:W1:Y:S02]  /*0350*/  S2UR UR5, SR_CgaSize ;  /* 0x00000000000579c3 */ /* 0x000e640000008a00 */
[----:B-1----:R-:W-:-:S12]  /*0360*/  UIMAD UR5, UR5, -0xa0, URZ ;  /* 0xffffff60050578a4 */ /* 0x002fd8000f8e02ff */
[----:B------:R-:W1:Y:S01]  /*0370*/  LDCU UR5, c[0x0][UR5+0x2b0] ;  /* 0x00005600050577ac */ /* 0x000e620008000800 */
[----:B------:R-:W-:Y:S01]  /*0380*/  UMOV UR9, 0x400 ;  /* 0x0000040000097882 */ /* 0x000fe20000000000 */
[----:B------:R-:W2:Y:S01]  /*0390*/  LDCU UR16, c[0x0][0x3a4] ;  /* 0x00007480ff1077ac */ /* 0x000ea20008000800 */
[----:B------:R-:W3:Y:S01]  /*03a0*/  S2UR UR4, SR_CTAID.X ;  /* 0x00000000000479c3 */ /* 0x000ee20000002500 */
[----:B------:R-:W4:Y:S01]  /*03b0*/  LDCU.64 UR18, c[0x0][0x358] ;  /* 0x00006b00ff1277ac */ /* 0x000f220008000a00 */
[----:B------:R-:W1:Y:S01]  /*03c0*/  LDCU.128 UR12, c[0x0][0x380] ;  /* 0x00007000ff0c77ac */ /* 0x000e620008000c00 */
[----:B------:R-:W-:Y:S01]  /*03d0*/  UMOV UR7, 0x1 ;  /* 0x0000000100077882 */ /* 0x000fe20000000000 */
[----:B0-----:R-:W-:Y:S01]  /*03e0*/  VIADD R0, R3, 0x7f ;  /* 0x0000007f03007836 */ /* 0x001fe20000000000 */
[----:B------:R-:W-:-:S04]  /*03f0*/  IABS R14, R3 ;  /* 0x00000003000e7213 */ /* 0x000fc80000000000 */
[----:B------:R-:W-:Y:S02]  /*0400*/  SHF.R.S32.HI R7, RZ, 0x1f, R0 ;  /* 0x0000001fff077819 */ /* 0x000fe40000011400 */
[----:B---3--:R-:W-:Y:S02]  /*0410*/  I2FP.F32.U32 R8, UR4 ;  /* 0x0000000400087c45 */ /* 0x008fe40008201000 */
[----:B------:R-:W-:-:S03]  /*0420*/  LEA.HI R7, R7, R0, RZ, 0x7 ;  /* 0x0000000007077211 */ /* 0x000fc600078f38ff */
[----:B-1----:R-:W-:Y:S01]  /*0430*/  FMUL R8, R8, UR5 ;  /* 0x0000000508087c20 */ /* 0x002fe20008400000 */
[----:B------:R-:W-:Y:S01]  /*0440*/  SHF.R.S32.HI R7, RZ, 0x7, R7 ;  /* 0x00000007ff077819 */ /* 0x000fe20000011407 */
[----:B------:R-:W0:Y:S02]  /*0450*/  S2UR UR5, SR_CgaCtaId ;  /* 0x00000000000579c3 */ /* 0x000e240000008800 */
[----:B------:R-:W-:Y:S02]  /*0460*/  F2I.U32.TRUNC.NTZ R9, R8 ;  /* 0x0000000800097305 */ /* 0x000fe4000020f000 */
[----:B------:R-:W-:-:S05]  /*0470*/  IMAD.SHL.U32 R4, R7, 0x8, RZ ;  /* 0x0000000807047824 */ /* 0x000fca00078e00ff */
[----:B------:R-:W-:-:S04]  /*0480*/  IABS R11, R4 ;  /* 0x00000004000b7213 */ /* 0x000fc80000000000 */
[----:B------:R-:W1:Y:S01]  /*0490*/  I2F.RP R0, R11 ;  /* 0x0000000b00007306 */ /* 0x000e620000209400 */
[----:B0-----:R-:W-:Y:S02]  /*04a0*/  ULEA UR9, UR5, UR9, 0x18 ;  /* 0x0000000905097291 */ /* 0x001fe4000f8ec0ff */
[----:B------:R-:W-:-:S05]  /*04b0*/  USHF.L.U32 UR4, UR5, 0x6, URZ ;  /* 0x0000000605047899 */ /* 0x000fca00080006ff */
[----:B-1----:R-:W0:Y:S01]  /*04c0*/  MUFU.RCP R0, R0 ;  /* 0x0000000000007308 */ /* 0x002e220000001000 */
[----:B------:R-:W-:Y:S02]  /*04d0*/  ULOP3.LUT UR6, UR4, 0x40, URZ, 0xc0, !UPT ;  /* 0x0000004004067892 */ /* 0x000fe4000f8ec0ff */
[----:B------:R-:W-:Y:S01]  /*04e0*/  ULOP3.LUT UR4, UR4, 0x80, URZ, 0xc0, !UPT ;  /* 0x0000008004047892 */ /* 0x000fe2000f8ec0ff */
[----:B0-----:R-:W-:Y:S01]  /*04f0*/  VIADD R6, R0, 0xffffffe ;  /* 0x0ffffffe00067836 */ /* 0x001fe20000000000 */
[----:B------:R-:W-:-:S03]  /*0500*/  IABS R0, R9 ;  /* 0x0000000900007213 */ /* 0x000fc60000000000 */
[----:B------:R0:W1:Y:S02]  /*0510*/  F2I.FTZ.U32.TRUNC.NTZ R7, R6 ;  /* 0x0000000600077305 */ /* 0x000064000021f000 */
[----:B0-----:R-:W-:Y:S02]  /*0520*/  IMAD.MOV.U32 R6, RZ, RZ, RZ ;  /* 0x000000ffff067224 */ /* 0x001fe400078e00ff */
[----:B-1----:R-:W-:-:S04]  /*0530*/  IMAD.MOV R10, RZ, RZ, -R7 ;  /* 0x000000ffff0a7224 */ /* 0x002fc800078e0a07 */
[----:B------:R-:W-:Y:S01]  /*0540*/  IMAD R13, R10, R11, RZ ;  /* 0x0000000b0a0d7224 */ /* 0x000fe200078e02ff */
[----:B------:R-:W-:-:S03]  /*0550*/  IABS R10, R4 ;  /* 0x00000004000a7213 */ /* 0x000fc60000000000 */
[----:B------:R-:W-:-:S04]  /*0560*/  IMAD.HI.U32 R7, R7, R13, R6 ;  /* 0x0000000d07077227 */ /* 0x000fc800078e0006 */
[----:B------:R-:W-:Y:S02]  /*0570*/  IMAD.MOV R6, RZ, RZ, -R10 ;  /* 0x000000ffff067224 */ /* 0x000fe400078e0a0a */
[----:B------:R-:W-:-:S04]  /*0580*/  IMAD.HI.U32 R7, R7, R0, RZ ;  /* 0x0000000007077227 */ /* 0x000fc800078e00ff */
[----:B------:R-:W-:Y:S01]  /*0590*/  IMAD R0, R7, R6, R0 ;  /* 0x0000000607007224 */ /* 0x000fe200078e0200 */
[----:B------:R-:W-:Y:S04]  /*05a0*/  BAR.SYNC.DEFER_BLOCKING 0x0 ;  /* 0x0000000000007b1d */ /* 0x000fe80000010000 */
[----:B------:R-:W-:-:S13]  /*05b0*/  ISETP.GT.U32.AND P1, PT, R11, R0, PT ;  /* 0x000000000b00720c */ /* 0x000fda0003f24070 */
[----:B------:R-:W-:Y:S02]  /*05c0*/  @!P1 IMAD.IADD R0, R0, 0x1, -R11 ;  /* 0x0000000100009824 */ /* 0x000fe400078e0a0b */
[----:B------:R-:W-:Y:S01]  /*05d0*/  @!P1 VIADD R7, R7, 0x1 ;  /* 0x0000000107079836 */ /* 0x000fe20000000000 */
[----:B------:R-:W-:Y:S02]  /*05e0*/  ISETP.NE.AND P1, PT, R4, RZ, PT ;  /* 0x000000ff0400720c */ /* 0x000fe40003f25270 */
[----:B------:R-:W-:Y:S02]  /*05f0*/  ISETP.GE.U32.AND P0, PT, R0, R11, PT ;  /* 0x0000000b0000720c */ /* 0x000fe40003f06070 */
[----:B------:R-:W-:-:S04]  /*0600*/  LOP3.LUT R0, R9, R4, RZ, 0x3c, !PT ;  /* 0x0000000409007212 */ /* 0x000fc800078e3cff */
[----:B------:R-:W-:Y:S01]  /*0610*/  ISETP.GE.AND P2, PT, R0, RZ, PT ;  /* 0x000000ff0000720c */ /* 0x000fe20003f46270 */
[----:B------:R-:W-:-:S06]  /*0620*/  VIADD R0, R2, 0xff ;  /* 0x000000ff02007836 */ /* 0x000fcc0000000000 */
[----:B------:R-:W-:-:S04]  /*0630*/  @P0 VIADD R7, R7, 0x1 ;  /* 0x0000000107070836 */ /* 0x000fc80000000000 */
[----:B------:R-:W-:Y:S01]  /*0640*/  IMAD.MOV.U32 R6, RZ, RZ, R7 ;  /* 0x000000ffff067224 */ /* 0x000fe200078e0007 */
[----:B------:R-:W-:-:S03]  /*0650*/  SHF.R.S32.HI R7, RZ, 0x1f, R0 ;  /* 0x0000001fff077819 */ /* 0x000fc60000011400 */
[----:B------:R-:W-:Y:S01]  /*0660*/  @!P2 IMAD.MOV R6, RZ, RZ, -R6 ;  /* 0x000000ffff06a224 */ /* 0x000fe200078e0a06 */
[----:B------:R-:W-:Y:S02]  /*0670*/  @!P1 LOP3.LUT R6, RZ, R4, RZ, 0x33, !PT ;  /* 0x00000004ff069212 */ /* 0x000fe400078e33ff */
[----:B------:R-:W-:-:S03]  /*0680*/  LEA.HI R7, R7, R0, RZ, 0x8 ;  /* 0x0000000007077211 */ /* 0x000fc600078f40ff */
[----:B------:R-:W-:Y:S02]  /*0690*/  IMAD.SHL.U32 R13, R6, 0x8, RZ ;  /* 0x00000008060d7824 */ /* 0x000fe400078e00ff */
[----:B------:R-:W-:-:S03]  /*06a0*/  IMAD.MOV R6, RZ, RZ, -R6 ;  /* 0x000000ffff067224 */ /* 0x000fc600078e0a06 */
[----:B------:R-:W-:Y:S01]  /*06b0*/  LEA.HI.SX32 R7, R7, -R13, 0x18 ;  /* 0x8000000d07077211 */ /* 0x000fe200078fc2ff */
[----:B------:R-:W-:Y:S02]  /*06c0*/  IMAD R12, R4, R6, R9 ;  /* 0x00000006040c7224 */ /* 0x000fe400078e0209 */
[----:B------:R-:W-:Y:S01]  /*06d0*/  IMAD.MOV.U32 R6, RZ, RZ, RZ ;  /* 0x000000ffff067224 */ /* 0x000fe200078e00ff */
[----:B------:R-:W-:Y:S02]  /*06e0*/  VIMNMX R15, PT, PT, R7, 0x8, PT ;  /* 0x00000008070f7848 */ /* 0x000fe40003fe0100 */
[----:B------:R-:W-:Y:S02]  /*06f0*/  IABS R4, R12 ;  /* 0x0000000c00047213 */ /* 0x000fe40000000000 */
[-C--:B------:R-:W-:Y:S02]  /*0700*/  IABS R10, R15.reuse ;  /* 0x0000000f000a7213 */ /* 0x080fe40000000000 */
[----:B------:R-:W-:-:S02]  /*0710*/  IABS R8, R15 ;  /* 0x0000000f00087213 */ /* 0x000fc40000000000 */
[----:B------:R-:W0:Y:S08]  /*0720*/  I2F.RP R0, R10 ;  /* 0x0000000a00007306 */ /* 0x000e300000209400 */
[----:B0-----:R-:W0:Y:S02]  /*0730*/  MUFU.RCP R0, R0 ;  /* 0x0000000000007308 */ /* 0x001e240000001000 */
[----:B0-----:R-:W-:-:S06]  /*0740*/  VIADD R7, R0, 0xffffffe ;  /* 0x0ffffffe00077836 */ /* 0x001fcc0000000000 */
[----:B------:R-:W0:Y:S02]  /*0750*/  F2I.FTZ.U32.TRUNC.NTZ R7, R7 ;  /* 0x0000000700077305 */ /* 0x000e24000021f000 */
[----:B0-----:R-:W-:-:S04]  /*0760*/  IMAD.MOV R11, RZ, RZ, -R7 ;  /* 0x000000ffff0b7224 */ /* 0x001fc800078e0a07 */
[----:B------:R-:W-:-:S04]  /*0770*/  IMAD R9, R11, R10, RZ ;  /* 0x0000000a0b097224 */ /* 0x000fc800078e02ff */
[----:B------:R-:W-:-:S04]  /*0780*/  IMAD.HI.U32 R0, R7, R9, R6 ;  /* 0x0000000907007227 */ /* 0x000fc800078e0006 */
[----:B------:R-:W-:Y:S02]  /*0790*/  IMAD.MOV.U32 R6, RZ, RZ, R14 ;  /* 0x000000ffff067224 */ /* 0x000fe400078e000e */
[----:B------:R-:W-:Y:S01]  /*07a0*/  IMAD.MOV.U32 R7, RZ, RZ, R4 ;  /* 0x000000ffff077224 */ /* 0x000fe200078e0004 */
[----:B------:R-:W0:Y:S01]  /*07b0*/  LDS R14, [UR9] ;  /* 0x00000009ff0e7984 */ /* 0x000e220008000800 */
[----:B------:R-:W1:Y:S01]  /*07c0*/  I2F.RP R9, R6 ;  /* 0x0000000600097306 */ /* 0x000e620000209400 */
[----:B------:R-:W-:Y:S01]  /*07d0*/  IMAD.MOV R4, RZ, RZ, -R8 ;  /* 0x000000ffff047224 */ /* 0x000fe200078e0a08 */
[----:B------:R-:W-:Y:S01]  /*07e0*/  IABS R8, R2 ;  /* 0x0000000200087213 */ /* 0x000fe20000000000 */
[----:B------:R-:W-:-:S04]  /*07f0*/  IMAD.HI.U32 R0, R0, R7, RZ ;  /* 0x0000000700007227 */ /* 0x000fc800078e00ff */
[----:B------:R-:W-:Y:S02]  /*0800*/  IMAD R7, R0, R4, R7 ;  /* 0x0000000400077224 */ /* 0x000fe400078e0207 */
[----:B------:R-:W-:Y:S01]  /*0810*/  IMAD.MOV.U32 R4, RZ, RZ, R8 ;  /* 0x000000ffff047224 */ /* 0x000fe200078e0008 */
[----:B------:R-:W-:Y:S02]  /*0820*/  BAR.SYNC.DEFER_BLOCKING 0x0 ;  /* 0x0000000000007b1d */ /* 0x000fe40000010000 */
[----:B------:R-:W-:-:S04]  /*0830*/  ISETP.GT.U32.AND P1, PT, R10, R7, PT ;  /* 0x000000070a00720c */ /* 0x000fc80003f24070 */
[----:B-1----:R-:W1:Y:S08]  /*0840*/  MUFU.RCP R9, R9 ;  /* 0x0000000900097308 */ /* 0x002e700000001000 */
[----:B------:R-:W3:Y:S01]  /*0850*/  I2F.RP R8, R4 ;  /* 0x0000000400087306 */ /* 0x000ee20000209400 */
[----:B------:R-:W-:Y:S02]  /*0860*/  @!P1 IMAD.IADD R7, R7, 0x1, -R10 ;  /* 0x0000000107079824 */ /* 0x000fe400078e0a0a */
[----:B------:R-:W-:Y:S01]  /*0870*/  @!P1 VIADD R0, R0, 0x1 ;  /* 0x0000000100009836 */ /* 0x000fe20000000000 */
[----:B------:R-:W-:-:S02]  /*0880*/  ISETP.NE.AND P1, PT, R15, RZ, PT ;  /* 0x000000ff0f00720c */ /* 0x000fc40003f25270 */
[----:B------:R-:W-:Y:S02]  /*0890*/  ISETP.GE.U32.AND P0, PT, R7, R10, PT ;  /* 0x0000000a0700720c */ /* 0x000fe40003f06070 */
[----:B------:R-:W-:Y:S01]  /*08a0*/  LOP3.LUT R7, R12, R15, RZ, 0x3c, !PT ;  /* 0x0000000f0c077212 */ /* 0x000fe200078e3cff */
[----:B-1----:R-:W-:-:S03]  /*08b0*/  VIADD R10, R9, 0xffffffe ;  /* 0x0ffffffe090a7836 */ /* 0x002fc60000000000 */
[----:B------:R-:W-:Y:S01]  /*08c0*/  ISETP.GE.AND P2, PT, R7, RZ, PT ;  /* 0x000000ff0700720c */ /* 0x000fe20003f46270 */
[----:B------:R1:W5:Y:S01]  /*08d0*/  F2I.FTZ.U32.TRUNC.NTZ R11, R10 ;  /* 0x0000000a000b7305 */ /* 0x000362000021f000 */
[----:B0-----:R-:W-:-:S05]  /*08e0*/  R2UR UR8, R14 ;  /* 0x000000000e0872ca */ /* 0x001fca00000e0000 */
[----:B------:R-:W-:Y:S02]  /*08f0*/  @P0 VIADD R0, R0, 0x1 ;  /* 0x0000000100000836 */ /* 0x000fe40000000000 */
[----:B---3--:R-:W0:Y:S01]  /*0900*/  MUFU.RCP R8, R8 ;  /* 0x0000000800087308 */ /* 0x008e220000001000 */
[----:B-1----:R-:W-:-:S03]  /*0910*/  IMAD.MOV.U32 R10, RZ, RZ, RZ ;  /* 0x000000ffff0a7224 */ /* 0x002fc600078e00ff */
[----:B------:R-:W-:Y:S01]  /*0920*/  @!P2 IMAD.MOV R0, RZ, RZ, -R0 ;  /* 0x000000ffff00a224 */ /* 0x000fe200078e0a00 */
[----:B------:R-:W-:Y:S01]  /*0930*/  @!P1 LOP3.LUT R0, RZ, R15, RZ, 0x33, !PT ;  /* 0x0000000fff009212 */ /* 0x000fe200078e33ff */
[----:B-----5:R-:W-:-:S03]  /*0940*/  IMAD.MOV R7, RZ, RZ, -R11 ;  /* 0x000000ffff077224 */ /* 0x020fc600078e0a0b */
[----:B------:R-:W-:Y:S01]  /*0950*/  LEA R68, R0, UR6, 0x7 ;  /* 0x0000000600447c11 */ /* 0x000fe2000f8e38ff */
[----:B------:R-:W-:-:S03]  /*0960*/  IMAD R7, R7, R6, RZ ;  /* 0x0000000607077224 */ /* 0x000fc600078e02ff */
[----:B------:R-:W-:Y:S01]  /*0970*/  IABS R71, R68 ;  /* 0x0000004400477213 */ /* 0x000fe20000000000 */
[----:B------:R-:W-:Y:S02]  /*0980*/  VIADD R20, R68, 0x1 ;  /* 0x0000000144147836 */ /* 0x000fe40000000000 */
[----:B------:R-:W-:-:S03]  /*0990*/  IMAD.HI.U32 R7, R11, R7, R10 ;  /* 0x000000070b077227 */ /* 0x000fc600078e000a */
[----:B------:R-:W-:Y:S01]  /*09a0*/  STL [R1+0x744], R20 ;  /* 0x0007441401007387 */ /* 0x000fe20000100800 */
[----:B0-----:R-:W-:Y:S01]  /*09b0*/  VIADD R8, R8, 0xffffffe ;  /* 0x0ffffffe08087836 */ /* 0x001fe20000000000 */
[----:B------:R-:W-:Y:S01]  /*09c0*/  IABS R70, R20 ;  /* 0x0000001400467213 */ /* 0x000fe20000000000 */
[----:B------:R-:W-:Y:S02]  /*09d0*/  IMAD.MOV R10, RZ, RZ, -R0 ;  /* 0x000000ffff0a7224 */ /* 0x000fe400078e0a00 */
[----:B------:R0:W1:Y:S01]  /*09e0*/  F2I.FTZ.U32.TRUNC.NTZ R9, R8 ;  /* 0x0000000800097305 */ /* 0x000062000021f000 */
[----:B------:R-:W-:Y:S02]  /*09f0*/  VIADD R17, R68, 0x4 ;  /* 0x0000000444117836 */ /* 0x000fe40000000000 */
[----:B------:R-:W-:-:S03]  /*0a00*/  IMAD.HI.U32 R0, R7, R71, RZ ;  /* 0x0000004707007227 */ /* 0x000fc600078e00ff */
[----:B------:R-:W-:Y:S01]  /*0a10*/  IABS R66, R17 ;  /* 0x0000001100427213 */ /* 0x000fe20000000000 */
[C---:B------:R-:W-:Y:S02]  /*0a20*/  VIADD R19, R68.reuse, 0x2 ;  /* 0x0000000244137836 */ /* 0x040fe40000000000 */
[C---:B------:R-:W-:Y:S01]  /*0a30*/  VIADD R18, R68.reuse, 0x3 ;  /* 0x0000000344127836 */ /* 0x040fe20000000000 */
[----:B0-----:R-:W-:Y:S01]  /*0a40*/  SHF.R.U32.HI R8, RZ, 0x5, R5 ;  /* 0x00000005ff087819 */ /* 0x001fe20000011605 */
[----:B------:R-:W-:Y:S01]  /*0a50*/  IMAD R10, R15, R10, R12 ;  /* 0x0000000a0f0a7224 */ /* 0x000fe200078e020c */
[----:B------:R-:W-:Y:S01]  /*0a60*/  STL [R1+0x740], R19 ;  /* 0x0007401301007387 */ /* 0x000fe20000100800 */
[----:B------:R-:W-:Y:S01]  /*0a70*/  VIADD R16, R68, 0x5 ;  /* 0x0000000544107836 */ /* 0x000fe20000000000 */
[----:B------:R-:W-:Y:S01]  /*0a80*/  R2UR UR11, R8 ;  /* 0x00000000080b72ca */ /* 0x000fe200000e0000 */
[----:B-1----:R-:W-:Y:S01]  /*0a90*/  IMAD.MOV R11, RZ, RZ, -R9 ;  /* 0x000000ffff0b7224 */ /* 0x002fe200078e0a09 */
[----:B------:R-:W-:Y:S01]  /*0aa0*/  STL [R1+0x748], R18 ;  /* 0x0007481201007387 */ /* 0x000fe20000100800 */
[----:B------:R-:W-:Y:S01]  /*0ab0*/  IMAD.MOV R12, RZ, RZ, -R0 ;  /* 0x000000ffff0c7224 */ /* 0x000fe200078e0a00 */
[----:B------:R-:W-:Y:S01]  /*0ac0*/  IABS R69, R19 ;  /* 0x0000001300457213 */ /* 0x000fe20000000000 */
[----:B------:R-:W-:Y:S01]  /*0ad0*/  IMAD R11, R11, R4, RZ ;  /* 0x000000040b0b7224 */ /* 0x000fe200078e02ff */
[----:B------:R-:W-:Y:S01]  /*0ae0*/  STL [R1+0x750], R17 ;  /* 0x0007501101007387 */ /* 0x000fe20000100800 */
[----:B------:R-:W-:Y:S01]  /*0af0*/  IMAD.MOV.U32 R8, RZ, RZ, RZ ;  /* 0x000000ffff087224 */ /* 0x000fe200078e00ff */
[----:B------:R-:W-:Y:S01]  /*0b00*/  IABS R65, R16 ;  /* 0x0000001000417213 */ /* 0x000fe20000000000 */
[----:B------:R-:W-:Y:S01]  /*0b10*/  IMAD R71, R6, R12, R71 ;  /* 0x0000000c06477224 */ /* 0x000fe200078e0247 */
[----:B------:R0:W-:Y:S01]  /*0b20*/  STL [R1+0x74c], R16 ;  /* 0x00074c1001007387 */ /* 0x0001e20000100800 */
[----:B------:R-:W-:Y:S01]  /*0b30*/  IMAD.HI.U32 R12, R7, R66, RZ ;  /* 0x00000042070c7227 */ /* 0x000fe200078e00ff */
[----:B------:R-:W-:-:S03]  /*0b40*/  IABS R67, R18 ;  /* 0x0000001200437213 */ /* 0x000fc60000000000 */
[----:B------:R-:W-:-:S04]  /*0b50*/  IMAD.HI.U32 R0, R9, R11, R8 ;  /* 0x0000000b09007227 */ /* 0x000fc800078e0008 */
[----:B------:R-:W-:Y:S02]  /*0b60*/  IMAD.IADD R8, R13, 0x1, R10 ;  /* 0x000000010d087824 */ /* 0x000fe400078e020a */
[C---:B0-----:R-:W-:Y:S02]  /*0b70*/  VIADD R16, R68.reuse, 0x9 ;  /* 0x0000000944107836 */ /* 0x041fe40000000000 */
[----:B------:R-:W-:Y:S01]  /*0b80*/  VIADD R18, R68, 0x7 ;  /* 0x0000000744127836 */ /* 0x000fe20000000000 */
[----:B------:R-:W-:Y:S01]  /*0b90*/  LEA R8, R8, UR4, 0x8 ;  /* 0x0000000408087c11 */ /* 0x000fe2000f8e40ff */
[----:B------:R-:W-:Y:S01]  /*0ba0*/  IMAD.HI.U32 R10, R7, R69, RZ ;  /* 0x00000045070a7227 */ /* 0x000fe200078e00ff */
[----:B------:R-:W-:Y:S01]  /*0bb0*/  IABS R61, R16 ;  /* 0x00000010003d7213 */ /* 0x000fe20000000000 */
[----:B------:R-:W-:Y:S01]  /*0bc0*/  USHF.L.U32 UR4, UR11, 0x15, URZ ;  /* 0x000000150b047899 */ /* 0x000fe200080006ff */
[----:B------:R-:W-:Y:S01]  /*0bd0*/  IABS R63, R18 ;  /* 0x00000012003f7213 */ /* 0x000fe20000000000 */
[----:B------:R-:W-:-:S02]  /*0be0*/  IMAD.MOV R15, RZ, RZ, -R12 ;  /* 0x000000ffff0f7224 */ /* 0x000fc400078e0a0c */
[C---:B------:R-:W-:Y:S01]  /*0bf0*/  VIADD R19, R68.reuse, 0x6 ;  /* 0x0000000644137836 */ /* 0x040fe20000000000 */
[----:B------:R-:W-:Y:S01]  /*0c00*/  ULOP3.LUT UR4, UR4, 0x600000, URZ, 0xc0, !UPT ;  /* 0x0060000004047892 */ /* 0x000fe2000f8ec0ff */
[----:B------:R-:W-:Y:S02]  /*0c10*/  VIADD R17, R68, 0x8 ;  /* 0x0000000844117836 */ /* 0x000fe40000000000 */
[----:B------:R-:W-:Y:S01]  /*0c20*/  IMAD.MOV R10, RZ, RZ, -R10 ;  /* 0x000000ffff0a7224 */ /* 0x000fe200078e0a0a */
[----:B------:R-:W-:Y:S01]  /*0c30*/  STL [R1+0x754], R19 ;  /* 0x0007541301007387 */ /* 0x000fe20000100800 */
[----:B------:R-:W-:Y:S01]  /*0c40*/  IMAD R66, R6, R15, R66 ;  /* 0x0000000f06427224 */ /* 0x000fe200078e0242 */
[----:B------:R-:W-:Y:S01]  /*0c50*/  IABS R62, R17 ;  /* 0x00000011003e7213 */ /* 0x000fe20000000000 */
[----:B------:R-:W-:Y:S01]  /*0c60*/  VIADD R15, R68, 0xe ;  /* 0x0000000e440f7836 */ /* 0x000fe20000000000 */
[----:B------:R-:W-:Y:S01]  /*0c70*/  STL [R1+0x758], R18 ;  /* 0x0007581201007387 */ /* 0x000fe20000100800 */
[----:B------:R-:W-:Y:S01]  /*0c80*/  IMAD.HI.U32 R12, R7, R61, RZ ;  /* 0x0000003d070c7227 */ /* 0x000fe200078e00ff */
[----:B------:R-:W-:-:S02]  /*0c90*/  IABS R64, R19 ;  /* 0x0000001300407213 */ /* 0x000fc40000000000 */
[----:B------:R0:W-:Y:S01]  /*0ca0*/  STL [R1+0x75c], R17 ;  /* 0x00075c1101007387 */ /* 0x0001e20000100800 */
[----:B------:R-:W-:Y:S01]  /*0cb0*/  IMAD R69, R6, R10, R69 ;  /* 0x0000000a06457224 */ /* 0x000fe200078e0245 */
[----:B------:R-:W-:Y:S01]  /*0cc0*/  IABS R56, R15 ;  /* 0x0000000f00387213 */ /* 0x000fe20000000000 */
[----:B------:R-:W-:Y:S01]  /*0cd0*/  VIADD R14, R68, 0xa ;  /* 0x0000000a440e7836 */ /* 0x000fe20000000000 */
[----:B------:R1:W-:Y:S01]  /*0ce0*/  STL [R1+0x760], R16 ;  /* 0x0007601001007387 */ /* 0x0003e20000100800 */
[----:B------:R-:W-:-:S03]  /*0cf0*/  IMAD.HI.U32 R10, R7, R63, RZ ;  /* 0x0000003f070a7227 */ /* 0x000fc600078e00ff */
[----:B------:R3:W-:Y:S01]  /*0d00*/  STL [R1+0x764], R14 ;  /* 0x0007640e01007387 */ /* 0x0007e20000100800 */
[----:B------:R-:W-:Y:S01]  /*0d10*/  IMAD.MOV R12, RZ, RZ, -R12 ;  /* 0x000000ffff0c7224 */ /* 0x000fe200078e0a0c */
[----:B------:R-:W-:Y:S01]  /*0d20*/  IABS R60, R14 ;  /* 0x0000000e003c7213 */ /* 0x000fe20000000000 */
[C---:B0-----:R-:W-:Y:S02]  /*0d30*/  VIADD R17, R68.reuse, 0xc ;  /* 0x0000000c44117836 */ /* 0x041fe40000000000 */
[C---:B------:R-:W-:Y:S02]  /*0d40*/  VIADD R18, R68.reuse, 0xb ;  /* 0x0000000b44127836 */ /* 0x040fe40000000000 */
[----:B-1----:R-:W-:Y:S01]  /*0d50*/  VIADD R16, R68, 0xd ;  /* 0x0000000d44107836 */ /* 0x002fe20000000000 */
[----:B------:R-:W-:Y:S01]  /*0d60*/  IABS R58, R17 ;  /* 0x00000011003a7213 */ /* 0x000fe20000000000 */
[----:B------:R-:W-:Y:S01]  /*0d70*/  IMAD.MOV R10, RZ, RZ, -R10 ;  /* 0x000000ffff0a7224 */ /* 0x000fe200078e0a0a */
[----:B------:R-:W-:Y:S01]  /*0d80*/  STL [R1+0x76c], R18 ;  /* 0x00076c1201007387 */ /* 0x000fe20000100800 */
[----:B------:R-:W-:Y:S01]  /*0d90*/  IMAD R61, R6, R12, R61 ;  /* 0x0000000c063d7224 */ /* 0x000fe200078e023d */
[----:B------:R-:W-:Y:S01]  /*0da0*/  IABS R57, R16 ;  /* 0x0000001000397213 */ /* 0x000fe20000000000 */
[----:B------:R-:W-:Y:S01]  /*0db0*/  IMAD.HI.U32 R12, R7, R56, RZ ;  /* 0x00000038070c7227 */ /* 0x000fe200078e00ff */
[----:B------:R-:W-:Y:S01]  /*0dc0*/  STL [R1+0x77c], R17 ;  /* 0x00077c1101007387 */ /* 0x000fe20000100800 */
[----:B------:R-:W-:-:S02]  /*0dd0*/  IABS R59, R18 ;  /* 0x00000012003b7213 */ /* 0x000fc40000000000 */
[----:B------:R-:W-:Y:S01]  /*0de0*/  VIADD R19, R68, 0x11 ;  /* 0x0000001144137836 */ /* 0x000fe20000000000 */
[----:B------:R0:W-:Y:S01]  /*0df0*/  STL [R1+0x778], R16 ;  /* 0x0007781001007387 */ /* 0x0001e20000100800 */
[----:B------:R-:W-:Y:S02]  /*0e00*/  IMAD R63, R6, R10, R63 ;  /* 0x0000000a063f7224 */ /* 0x000fe400078e023f */
[C---:B---3--:R-:W-:Y:S01]  /*0e10*/  VIADD R14, R68.reuse, 0xf ;  /* 0x0000000f440e7836 */ /* 0x048fe20000000000 */
[----:B------:R-:W-:Y:S01]  /*0e20*/  IABS R53, R19 ;  /* 0x0000001300357213 */ /* 0x000fe20000000000 */
[----:B------:R-:W-:Y:S01]  /*0e30*/  IMAD.HI.U32 R10, R7, R58, RZ ;  /* 0x0000003a070a7227 */ /* 0x000fe200078e00ff */
[----:B------:R1:W-:Y:S02]  /*0e40*/  STL [R1+0x774], R15 ;  /* 0x0007740f01007387 */ /* 0x0003e40000100800 */
[----:B------:R-:W-:Y:S01]  /*0e50*/  IABS R55, R14 ;  /* 0x0000000e00377213 */ /* 0x000fe20000000000 */
[C---:B------:R-:W-:Y:S01]  /*0e60*/  VIADD R20, R68.reuse, 0x10 ;  /* 0x0000001044147836 */ /* 0x040fe20000000000 */
[----:B------:R3:W-:Y:S01]  /*0e70*/  STL [R1+0x770], R14 ;  /* 0x0007700e01007387 */ /* 0x0007e20000100800 */
[----:B0-----:R-:W-:-:S02]  /*0e80*/  VIADD R16, R68, 0x13 ;  /* 0x0000001344107836 */ /* 0x001fc40000000000 */
[----:B------:R-:W-:Y:S01]  /*0e90*/  IMAD.MOV R17, RZ, RZ, -R12 ;  /* 0x000000ffff117224 */ /* 0x000fe200078e0a0c */
[----:B------:R-:W-:Y:S01]  /*0ea0*/  STL [R1+0x768], R20 ;  /* 0x0007681401007387 */ /* 0x000fe20000100800 */
[----:B------:R-:W-:Y:S01]  /*0eb0*/  VIADD R18, R68, 0x12 ;  /* 0x0000001244127836 */ /* 0x000fe20000000000 */
[----:B------:R-:W-:Y:S01]  /*0ec0*/  IABS R51, R16 ;  /* 0x0000001000337213 */ /* 0x000fe20000000000 */
[----:B-1----:R-:W-:Y:S01]  /*0ed0*/  IMAD.MOV R15, RZ, RZ, -R10 ;  /* 0x000000ffff0f7224 */ /* 0x002fe200078e0a0a */
[----:B------:R-:W-:Y:S01]  /*0ee0*/  STL [R1+0x780], R19 ;  /* 0x0007801301007387 */ /* 0x000fe20000100800 */
[----:B------:R-:W-:Y:S01]  /*0ef0*/  IMAD R56, R6, R17, R56 ;  /* 0x0000001106387224 */ /* 0x000fe200078e0238 */
[----:B------:R-:W-:Y:S01]  /*0f00*/  IABS R52, R18 ;  /* 0x0000001200347213 */ /* 0x000fe20000000000 */
[C---:B------:R-:W-:Y:S01]  /*0f10*/  VIADD R17, R68.reuse, 0x16 ;  /* 0x0000001644117836 */ /* 0x040fe20000000000 */
[----:B------:R0:W-:Y:S01]  /*0f20*/  STL [R1+0x790], R18 ;  /* 0x0007901201007387 */ /* 0x0001e20000100800 */
[----:B---3--:R-:W-:Y:S01]  /*0f30*/  VIADD R14, R68, 0x14 ;  /* 0x00000014440e7836 */ /* 0x008fe20000000000 */
[----:B------:R-:W-:Y:S01]  /*0f40*/  IABS R54, R20 ;  /* 0x0000001400367213 */ /* 0x000fe20000000000 */
[----:B------:R-:W-:Y:S01]  /*0f50*/  IMAD.HI.U32 R10, R7, R53, RZ ;  /* 0x00000035070a7227 */ /* 0x000fe200078e00ff */
[----:B------:R1:W-:Y:S01]  /*0f60*/  STL [R1+0x78c], R16 ;  /* 0x00078c1001007387 */ /* 0x0003e20000100800 */
[----:B------:R-:W-:-:S02]  /*0f70*/  IABS R48, R17 ;  /* 0x0000001100307213 */ /* 0x000fc40000000000 */
[----:B------:R-:W-:Y:S01]  /*0f80*/  IMAD R58, R6, R15, R58 ;  /* 0x0000000f063a7224 */ /* 0x000fe200078e023a */
[----:B------:R-:W-:Y:S01]  /*0f90*/  STL [R1+0x794], R14 ;  /* 0x0007940e01007387 */ /* 0x000fe20000100800 */
[C---:B------:R-:W-:Y:S01]  /*0fa0*/  VIADD R15, R68.reuse, 0x18 ;  /* 0x00000018440f7836 */ /* 0x040fe20000000000 */
[----:B------:R-:W-:Y:S01]  /*0fb0*/  IABS R50, R14 ;  /* 0x0000000e00327213 */ /* 0x000fe20000000000 */
[C---:B0-----:R-:W-:Y:S02]  /*0fc0*/  VIADD R18, R68.reuse, 0x15 ;  /* 0x0000001544127836 */ /* 0x041fe40000000000 */
[C---:B------:R-:W-:Y:S01]  /*0fd0*/  IMAD.HI.U32 R12, R7.reuse, R51, RZ ;  /* 0x00000033070c7227 */ /* 0x040fe200078e00ff */
[----:B------:R-:W-:Y:S02]  /*0fe0*/  IABS R46, R15 ;  /* 0x0000000f002e7213 */ /* 0x000fe40000000000 */
[----:B------:R-:W-:Y:S01]  /*0ff0*/  STL [R1+0x798], R18 ;  /* 0x0007981201007387 */ /* 0x000fe20000100800 */
[----:B-1----:R-:W-:Y:S01]  /*1000*/  VIADD R16, R68, 0x17 ;  /* 0x0000001744107836 */ /* 0x002fe20000000000 */
[----:B------:R-:W-:Y:S01]  /*1010*/  IABS R49, R18 ;  /* 0x0000001200317213 */ /* 0x000fe20000000000 */
[----:B------:R-:W-:Y:S01]  /*1020*/  IMAD.MOV R10, RZ, RZ, -R10 ;  /* 0x000000ffff0a7224 */ /* 0x000fe200078e0a0a */
[----:B------:R-:W-:Y:S01]  /*1030*/  STL [R1+0x7a8], R17 ;  /* 0x0007a81101007387 */ /* 0x000fe20000100800 */
[----:B------:R-:W-:Y:S01]  /*1040*/  IMAD.MOV R12, RZ, RZ, -R12 ;  /* 0x000000ffff0c7224 */ /* 0x000fe200078e0a0c */
[----:B------:R-:W-:Y:S01]  /*1050*/  IABS R47, R16 ;  /* 0x00000010002f7213 */ /* 0x000fe20000000000 */
[----:B------:R-:W-:Y:S01]  /*1060*/  IMAD R53, R6, R10, R53 ;  /* 0x0000000a06357224 */ /* 0x000fe200078e0235 */
[----:B------:R0:W-:Y:S01]  /*1070*/  STL [R1+0x7a4], R16 ;  /* 0x0007a41001007387 */ /* 0x0001e20000100800 */
[----:B------:R-:W-:-:S03]  /*1080*/  IMAD.HI.U32 R10, R7, R48, RZ ;  /* 0x00000030070a7227 */ /* 0x000fc600078e00ff */
[----:B------:R1:W-:Y:S01]  /*1090*/  STL [R1+0x7ac], R15 ;  /* 0x0007ac0f01007387 */ /* 0x0003e20000100800 */
[----:B------:R-:W-:-:S04]  /*10a0*/  IMAD.HI.U32 R9, R7, R70, RZ ;  /* 0x0000004607097227 */ /* 0x000fc800078e00ff */
[----:B------:R-:W-:Y:S02]  /*10b0*/  IMAD R51, R6, R12, R51 ;  /* 0x0000000c06337224 */ /* 0x000fe400078e0233 */
[C---:B0-----:R-:W-:Y:S02]  /*10c0*/  VIADD R16, R68.reuse, 0x1d ;  /* 0x0000001d44107836 */ /* 0x041fe40000000000 */
[C---:B------:R-:W-:Y:S02]  /*10d0*/  VIADD R14, R68.reuse, 0x19 ;  /* 0x00000019440e7836 */ /* 0x040fe40000000000 */
[----:B------:R-:W-:Y:S01]  /*10e0*/  IMAD.HI.U32 R12, R7, R46, RZ ;  /* 0x0000002e070c7227 */ /* 0x000fe200078e00ff */
[----:B------:R-:W-:Y:S02]  /*10f0*/  IABS R41, R16 ;  /* 0x0000001000297213 */ /* 0x000fe40000000000 */
[----:B------:R0:W-:Y:S01]  /*1100*/  STL [R1+0x7b0], R14 ;  /* 0x0007b00e01007387 */ /* 0x0001e20000100800 */
[----:B------:R-:W-:Y:S01]  /*1110*/  VIADD R20, R68, 0x1a ;  /* 0x0000001a44147836 */ /* 0x000fe20000000000 */
[----:B------:R-:W-:Y:S01]  /*1120*/  IABS R45, R14 ;  /* 0x0000000e002d7213 */ /* 0x000fe20000000000 */
[----:B-1----:R-:W-:-:S02]  /*1130*/  IMAD.MOV R15, RZ, RZ, -R10 ;  /* 0x000000ffff0f7224 */ /* 0x002fc400078e0a0a */
[C---:B------:R-:W-:Y:S01]  /*1140*/  VIADD R19, R68.reuse, 0x1b ;  /* 0x0000001b44137836 */ /* 0x040fe20000000000 */
[----:B------:R-:W-:Y:S01]  /*1150*/  STL [R1+0x7c0], R20 ;  /* 0x0007c01401007387 */ /* 0x000fe20000100800 */
[----:B------:R-:W-:Y:S01]  /*1160*/  VIADD R18, R68, 0x1c ;  /* 0x0000001c44127836 */ /* 0x000fe20000000000 */
[----:B------:R-:W-:Y:S01]  /*1170*/  IABS R44, R20 ;  /* 0x00000014002c7213 */ /* 0x000fe20000000000 */
[----:B------:R-:W-:Y:S01]  /*1180*/  IMAD.HI.U32 R13, R7, R65, RZ ;  /* 0x00000041070d7227 */ /* 0x000fe200078e00ff */
[----:B------:R-:W-:Y:S01]  /*1190*/  STL [R1+0x7bc], R19 ;  /* 0x0007bc1301007387 */ /* 0x000fe20000100800 */
[----:B------:R-:W-:Y:S02]  /*11a0*/  IABS R43, R19 ;  /* 0x00000013002b7213 */ /* 0x000fe40000000000 */
[----:B------:R-:W-:Y:S01]  /*11b0*/  IMAD.MOV R9, RZ, RZ, -R9 ;  /* 0x000000ffff097224 */ /* 0x000fe200078e0a09 */
[----:B------:R1:W-:Y:S01]  /*11c0*/  STL [R1+0x7c4], R18 ;  /* 0x0007c41201007387 */ /* 0x0003e20000100800 */
[----:B------:R-:W-:Y:S01]  /*11d0*/  IMAD.MOV R17, RZ, RZ, -R12 ;  /* 0x000000ffff117224 */ /* 0x000fe200078e0a0c */
[----:B------:R-:W-:Y:S01]  /*11e0*/  IABS R42, R18 ;  /* 0x00000012002a7213 */ /* 0x000fe20000000000 */
[----:B------:R-:W-:Y:S01]  /*11f0*/  IMAD R48, R6, R15, R48 ;  /* 0x0000000f06307224 */ /* 0x000fe200078e0230 */
[----:B------:R3:W-:Y:S01]  /*1200*/  STL [R1+0x7c8], R16 ;  /* 0x0007c81001007387 */ /* 0x0007e20000100800 */
[----:B------:R-:W-:-:S02]  /*1210*/  VIADD R15, R68, 0x22 ;  /* 0x00000022440f7836 */ /* 0x000fc40000000000 */
[----:B------:R-:W-:Y:S02]  /*1220*/  IMAD.MOV R13, RZ, RZ, -R13 ;  /* 0x000000ffff0d7224 */ /* 0x000fe400078e0a0d */
[----:B------:R-:W-:Y:S01]  /*1230*/  IMAD R70, R6, R9, R70 ;  /* 0x0000000906467224 */ /* 0x000fe200078e0246 */
[----:B------:R-:W-:Y:S01]  /*1240*/  IABS R36, R15 ;  /* 0x0000000f00247213 */ /* 0x000fe20000000000 */
[----:B0-----:R-:W-:Y:S02]  /*1250*/  VIADD R14, R68, 0x1e ;  /* 0x0000001e440e7836 */ /* 0x001fe40000000000 */
[----:B------:R-:W-:-:S03]  /*1260*/  IMAD.HI.U32 R12, R7, R41, RZ ;  /* 0x00000029070c7227 */ /* 0x000fc600078e00ff */
[----:B------:R-:W-:Y:S01]  /*1270*/  STL [R1+0x7d8], R14 ;  /* 0x0007d80e01007387 */ /* 0x000fe20000100800 */
[----:B------:R-:W-:Y:S01]  /*1280*/  IMAD.HI.U32 R9, R7, R64, RZ ;  /* 0x0000004007097227 */ /* 0x000fe200078e00ff */
[----:B------:R-:W-:-:S03]  /*1290*/  IABS R40, R14 ;  /* 0x0000000e00287213 */ /* 0x000fc60000000000 */
[----:B------:R-:W-:Y:S02]  /*12a0*/  IMAD R46, R6, R17, R46 ;  /* 0x00000011062e7224 */ /* 0x000fe400078e022e */
[C---:B-1----:R-:W-:Y:S02]  /*12b0*/  VIADD R18, R68.reuse, 0x1f ;  /* 0x0000001f44127836 */ /* 0x042fe40000000000 */
[C---:B------:R-:W-:Y:S02]  /*12c0*/  VIADD R17, R68.reuse, 0x20 ;  /* 0x0000002044117836 */ /* 0x040fe40000000000 */
[----:B---3--:R-:W-:Y:S01]  /*12d0*/  VIADD R16, R68, 0x21 ;  /* 0x0000002144107836 */ /* 0x008fe20000000000 */
[----:B------:R-:W-:Y:S01]  /*12e0*/  STL [R1+0x7d4], R18 ;  /* 0x0007d41201007387 */ /* 0x000fe20000100800 */
[----:B------:R-:W-:Y:S01]  /*12f0*/  IMAD R65, R6, R13, R65 ;  /* 0x0000000d06417224 */ /* 0x000fe200078e0241 */
[----:B------:R-:W-:Y:S01]  /*1300*/  IABS R38, R17 ;  /* 0x0000001100267213 */ /* 0x000fe20000000000 */
[----:B------:R-:W-:Y:S01]  /*1310*/  IMAD.MOV R12, RZ, RZ, -R12 ;  /* 0x000000ffff0c7224 */ /* 0x000fe200078e0a0c */
[----:B------:R-:W-:Y:S01]  /*1320*/  STL [R1+0x7dc], R17 ;  /* 0x0007dc1101007387 */ /* 0x000fe20000100800 */
[----:B------:R-:W-:Y:S01]  /*1330*/  IMAD.HI.U32 R13, R7, R60, RZ ;  /* 0x0000003c070d7227 */ /* 0x000fe200078e00ff */
[----:B------:R-:W-:-:S02]  /*1340*/  IABS R37, R16 ;  /* 0x0000001000257213 */ /* 0x000fc40000000000 */
[----:B------:R0:W-:Y:S01]  /*1350*/  STL [R1+0x7e0], R16 ;  /* 0x0007e01001007387 */ /* 0x0001e20000100800 */
[----:B------:R-:W-:Y:S01]  /*1360*/  IMAD.MOV R9, RZ, RZ, -R9 ;  /* 0x000000ffff097224 */ /* 0x000fe200078e0a09 */
[----:B------:R-:W-:Y:S01]  /*1370*/  IABS R39, R18 ;  /* 0x0000001200277213 */ /* 0x000fe20000000000 */
[C---:B------:R-:W-:Y:S01]  /*1380*/  IMAD R41, R6.reuse, R12, R41 ;  /* 0x0000000c06297224 */ /* 0x040fe200078e0229 */
[----:B------:R-:W-:Y:S01]  /*1390*/  STL [R1+0x7f0], R15 ;  /* 0x0007f00f01007387 */ /* 0x000fe20000100800 */
[----:B------:R-:W-:Y:S02]  /*13a0*/  IMAD.MOV R13, RZ, RZ, -R13 ;  /* 0x000000ffff0d7224 */ /* 0x000fe400078e0a0d */
[----:B------:R-:W-:Y:S02]  /*13b0*/  IMAD R64, R6, R9, R64 ;  /* 0x0000000906407224 */ /* 0x000fe400078e0240 */
[----:B------:R-:W-:Y:S01]  /*13c0*/  IMAD.HI.U32 R12, R7, R36, RZ ;  /* 0x00000024070c7227 */ /* 0x000fe200078e00ff */
[----:B0-----:R-:W-:-:S03]  /*13d0*/  LOP3.LUT R16, R5, 0x7f, RZ, 0xc0, !PT ;  /* 0x0000007f05107812 */ /* 0x001fc600078ec0ff */
[----:B------:R-:W-:Y:S01]  /*13e0*/  IMAD.HI.U32 R9, R7, R59, RZ ;  /* 0x0000003b07097227 */ /* 0x000fe200078e00ff */
[----:B------:R-:W-:-:S03]  /*13f0*/  ISETP.NE.U32.AND P3, PT, R16, RZ, PT ;  /* 0x000000ff1000720c */ /* 0x000fc60003f65070 */
[----:B------:R-:W-:Y:S02]  /*1400*/  IMAD R60, R6, R13, R60 ;  /* 0x0000000d063c7224 */ /* 0x000fe400078e023c */
[----:B------:R-:W-:Y:S02]  /*1410*/  IMAD.MOV R17, RZ, RZ, -R12 ;  /* 0x000000ffff117224 */ /* 0x000fe400078e0a0c */
[----:B------:R-:W-:-:S04]  /*1420*/  IMAD.HI.U32 R13, R7, R55, RZ ;  /* 0x00000037070d7227 */ /* 0x000fc800078e00ff */
[----:B------:R-:W-:Y:S02]  /*1430*/  IMAD.MOV R9, RZ, RZ, -R9 ;  /* 0x000000ffff097224 */ /* 0x000fe400078e0a09 */
[----:B------:R-:W-:Y:S02]  /*1440*/  IMAD.IADD R12, R16, 0x1, R8 ;  /* 0x00000001100c7824 */ /* 0x000fe400078e0208 */
[----:B------:R-:W-:-:S03]  /*1450*/  IMAD.HI.U32 R11, R7, R67, RZ ;  /* 0x00000043070b7227 */ /* 0x000fc600078e00ff */
[----:B------:R-:W-:Y:S01]  /*1460*/  IABS R5, R12 ;  /* 0x0000000c00057213 */ /* 0x000fe20000000000 */
[----:B------:R-:W-:Y:S01]  /*1470*/  IMAD.MOV R13, RZ, RZ, -R13 ;  /* 0x000000ffff0d7224 */ /* 0x000fe200078e0a0d */
[----:B------:R-:W-:Y:S01]  /*1480*/  ISETP.GE.AND P2, PT, R12, RZ, PT ;  /* 0x000000ff0c00720c */ /* 0x000fe20003f46270 */
[----:B------:R-:W-:Y:S02]  /*1490*/  IMAD R59, R6, R9, R59 ;  /* 0x00000009063b7224 */ /* 0x000fe400078e023b */
[----:B------:R-:W-:Y:S02]  /*14a0*/  IMAD.MOV R11, RZ, RZ, -R11 ;  /* 0x000000ffff0b7224 */ /* 0x000fe400078e0a0b */
[----:B------:R-:W-:-:S04]  /*14b0*/  IMAD.HI.U32 R9, R7, R54, RZ ;  /* 0x0000003607097227 */ /* 0x000fc800078e00ff */
[C---:B------:R-:W-:Y:S02]  /*14c0*/  IMAD R55, R6.reuse, R13, R55 ;  /* 0x0000000d06377224 */ /* 0x040fe400078e0237 */
[----:B------:R-:W-:Y:S02]  /*14d0*/  IMAD R67, R6, R11, R67 ;  /* 0x0000000b06437224 */ /* 0x000fe400078e0243 */
[----:B------:R-:W-:-:S04]  /*14e0*/  IMAD.HI.U32 R13, R7, R50, RZ ;  /* 0x00000032070d7227 */ /* 0x000fc800078e00ff */
[----:B------:R-:W-:Y:S02]  /*14f0*/  IMAD.MOV R9, RZ, RZ, -R9 ;  /* 0x000000ffff097224 */ /* 0x000fe400078e0a09 */
[----:B------:R-:W-:-:S04]  /*1500*/  IMAD.HI.U32 R11, R7, R62, RZ ;  /* 0x0000003e070b7227 */ /* 0x000fc800078e00ff */
[----:B------:R-:W-:-:S04]  /*1510*/  IMAD.HI.U32 R0, R0, R5, RZ ;  /* 0x0000000500007227 */ /* 0x000fc800078e00ff */
[----:B------:R-:W-:Y:S02]  /*1520*/  IMAD.MOV R13, RZ, RZ, -R13 ;  /* 0x000000ffff0d7224 */ /* 0x000fe400078e0a0d */
[----:B------:R-:W-:Y:S02]  /*1530*/  IMAD R54, R6, R9, R54 ;  /* 0x0000000906367224 */ /* 0x000fe400078e0236 */
[----:B------:R-:W-:Y:S02]  /*1540*/  IMAD.MOV R11, RZ, RZ, -R11 ;  /* 0x000000ffff0b7224 */ /* 0x000fe400078e0a0b */
[----:B------:R-:W-:-:S04]  /*1550*/  IMAD.HI.U32 R9, R7, R49, RZ ;  /* 0x0000003107097227 */ /* 0x000fc800078e00ff */
[----:B------:R-:W-:Y:S02]  /*1560*/  IMAD.MOV R0, RZ, RZ, -R0 ;  /* 0x000000ffff007224 */ /* 0x000fe400078e0a00 */
[C---:B------:R-:W-:Y:S02]  /*1570*/  IMAD R50, R6.reuse, R13, R50 ;  /* 0x0000000d06327224 */ /* 0x040fe400078e0232 */
[----:B------:R-:W-:Y:S02]  /*1580*/  IMAD R62, R6, R11, R62 ;  /* 0x0000000b063e7224 */ /* 0x000fe400078e023e */
[----:B------:R-:W-:-:S04]  /*1590*/  IMAD.HI.U32 R13, R7, R45, RZ ;  /* 0x0000002d070d7227 */ /* 0x000fc800078e00ff */
[----:B------:R-:W-:Y:S02]  /*15a0*/  IMAD.MOV R9, RZ, RZ, -R9 ;  /* 0x000000ffff097224 */ /* 0x000fe400078e0a09 */
[----:B------:R-:W-:Y:S02]  /*15b0*/  IMAD R0, R4, R0, R5 ;  /* 0x0000000004007224 */ /* 0x000fe400078e0205 */
[----:B------:R-:W-:-:S03]  /*15c0*/  IMAD.HI.U32 R11, R7, R57, RZ ;  /* 0x00000039070b7227 */ /* 0x000fc600078e00ff */
[----:B------:R-:W-:Y:S01]  /*15d0*/  ISETP.GT.U32.AND P0, PT, R4, R0, PT ;  /* 0x000000000400720c */ /* 0x000fe20003f04070 */
[----:B------:R-:W-:Y:S02]  /*15e0*/  VIADD R14, R68, 0x23 ;  /* 0x00000023440e7836 */ /* 0x000fe40000000000 */
[----:B------:R-:W-:Y:S02]  /*15f0*/  IMAD.MOV R13, RZ, RZ, -R13 ;  /* 0x000000ffff0d7224 */ /* 0x000fe400078e0a0d */
[----:B------:R-:W-:Y:S01]  /*1600*/  IMAD R49, R6, R9, R49 ;  /* 0x0000000906317224 */ /* 0x000fe200078e0231 */
[----:B------:R0:W-:Y:S01]  /*1610*/  STL [R1+0x7ec], R14 ;  /* 0x0007ec0e01007387 */ /* 0x0001e20000100800 */
[----:B------:R-:W-:Y:S01]  /*1620*/  VIADD R20, R68, 0x24 ;  /* 0x0000002444147836 */ /* 0x000fe20000000000 */
[----:B------:R-:W-:Y:S01]  /*1630*/  IABS R35, R14 ;  /* 0x0000000e00237213 */ /* 0x000fe20000000000 */
[----:B------:R-:W-:Y:S02]  /*1640*/  IMAD.MOV R11, RZ, RZ, -R11 ;  /* 0x000000ffff0b7224 */ /* 0x000fe400078e0a0b */
[----:B------:R-:W-:Y:S01]  /*1650*/  IMAD.HI.U32 R9, R7, R44, RZ ;  /* 0x0000002c07097227 */ /* 0x000fe200078e00ff */
[----:B------:R-:W-:Y:S01]  /*1660*/  STL [R1+0x7f4], R20 ;  /* 0x0007f41401007387 */ /* 0x000fe20000100800 */
[----:B------:R-:W-:-:S02]  /*1670*/  IABS R34, R20 ;  /* 0x0000001400227213 */ /* 0x000fc40000000000 */
[C---:B------:R-:W-:Y:S02]  /*1680*/  VIADD R19, R68.reuse, 0x25 ;  /* 0x0000002544137836 */ /* 0x040fe40000000000 */
[C---:B------:R-:W-:Y:S02]  /*1690*/  VIADD R18, R68.reuse, 0x26 ;  /* 0x0000002644127836 */ /* 0x040fe40000000000 */
[----:B0-----:R-:W-:Y:S01]  /*16a0*/  VIADD R14, R68, 0x27 ;  /* 0x00000027440e7836 */ /* 0x001fe20000000000 */
[----:B------:R-:W-:Y:S01]  /*16b0*/  STL [R1+0x7e8], R19 ;  /* 0x0007e81301007387 */ /* 0x000fe20000100800 */
[C---:B------:R-:W-:Y:S01]  /*16c0*/  IMAD R45, R6.reuse, R13, R45 ;  /* 0x0000000d062d7224 */ /* 0x040fe200078e022d */
[----:B------:R-:W-:Y:S01]  /*16d0*/  IABS R32, R18 ;  /* 0x0000001200207213 */ /* 0x000fe20000000000 */
[----:B------:R-:W-:Y:S01]  /*16e0*/  IMAD R57, R6, R11, R57 ;  /* 0x0000000b06397224 */ /* 0x000fe200078e0239 */
[----:B------:R-:W-:Y:S01]  /*16f0*/  STL [R1+0x7e4], R18 ;  /* 0x0007e41201007387 */ /* 0x000fe20000100800 */
[----:B------:R-:W-:Y:S01]  /*1700*/  IMAD.HI.U32 R13, R7, R40, RZ ;  /* 0x00000028070d7227 */ /* 0x000fe200078e00ff */
[----:B------:R-:W-:-:S02]  /*1710*/  IABS R31, R14 ;  /* 0x0000000e001f7213 */ /* 0x000fc40000000000 */
[----:B------:R0:W-:Y:S01]  /*1720*/  STL [R1+0x7d0], R14 ;  /* 0x0007d00e01007387 */ /* 0x0001e20000100800 */
[----:B------:R-:W-:Y:S01]  /*1730*/  IMAD.MOV R9, RZ, RZ, -R9 ;  /* 0x000000ffff097224 */ /* 0x000fe200078e0a09 */
[----:B------:R-:W-:Y:S01]  /*1740*/  IABS R33, R19 ;  /* 0x0000001300217213 */ /* 0x000fe20000000000 */
[C---:B------:R-:W-:Y:S01]  /*1750*/  IMAD.HI.U32 R11, R7.reuse, R52, RZ ;  /* 0x00000034070b7227 */ /* 0x040fe200078e00ff */
[----:B------:R-:W-:Y:S03]  /*1760*/  STL [R1+0x6f8], R12 ;  /* 0x0006f80c01007387 */ /* 0x000fe60000100800 */
[----:B------:R-:W-:Y:S01]  /*1770*/  IMAD.HI.U32 R10, R7, R43, RZ ;  /* 0x0000002b070a7227 */ /* 0x000fe200078e00ff */
[----:B0-----:R-:W0:Y:S03]  /*1780*/  LDC R14, c[0x0][0x3a0] ;  /* 0x0000e800ff0e7b82 */ /* 0x001e260000000800 */
[----:B------:R-:W-:-:S02]  /*1790*/  IMAD.MOV R13, RZ, RZ, -R13 ;  /* 0x000000ffff0d7224 */ /* 0x000fc400078e0a0d */
[----:B------:R-:W-:Y:S02]  /*17a0*/  IMAD R44, R6, R9, R44 ;  /* 0x00000009062c7224 */ /* 0x000fe400078e022c */
[----:B------:R-:W-:Y:S02]  /*17b0*/  IMAD.MOV R11, RZ, RZ, -R11 ;  /* 0x000000ffff0b7224 */ /* 0x000fe400078e0a0b */
[----:B------:R-:W-:-:S04]  /*17c0*/  IMAD.HI.U32 R9, R7, R39, RZ ;  /* 0x0000002707097227 */ /* 0x000fc800078e00ff */
[----:B------:R-:W-:Y:S02]  /*17d0*/  IMAD.MOV R10, RZ, RZ, -R10 ;  /* 0x000000ffff0a7224 */ /* 0x000fe400078e0a0a */
[C---:B------:R-:W-:Y:S02]  /*17e0*/  IMAD R40, R6.reuse, R13, R40 ;  /* 0x0000000d06287224 */ /* 0x040fe400078e0228 */
[----:B------:R-:W-:Y:S02]  /*17f0*/  IMAD R52, R6, R11, R52 ;  /* 0x0000000b06347224 */ /* 0x000fe400078e0234 */
[----:B------:R-:W-:Y:S02]  /*1800*/  IMAD.MOV R13, RZ, RZ, -R9 ;  /* 0x000000ffff0d7224 */ /* 0x000fe400078e0a09 */
[----:B------:R-:W-:Y:S02]  /*1810*/  @!P0 IMAD.IADD R0, R0, 0x1, -R4 ;  /* 0x0000000100008824 */ /* 0x000fe400078e0a04 */
[----:B------:R-:W-:-:S03]  /*1820*/  IMAD.HI.U32 R11, R7, R47, RZ ;  /* 0x0000002f070b7227 */ /* 0x000fc600078e00ff */
[----:B------:R-:W-:Y:S01]  /*1830*/  ISETP.GT.U32.AND P0, PT, R4, R0, PT ;  /* 0x000000000400720c */ /* 0x000fe20003f04070 */
[----:B------:R-:W-:Y:S02]  /*1840*/  IMAD R43, R6, R10, R43 ;  /* 0x0000000a062b7224 */ /* 0x000fe400078e022b */
[----:B------:R-:W-:-:S04]  /*1850*/  IMAD.HI.U32 R10, R7, R38, RZ ;  /* 0x00000026070a7227 */ /* 0x000fc800078e00ff */
[----:B------:R-:W-:-:S04]  /*1860*/  IMAD.HI.U32 R9, R7, R35, RZ ;  /* 0x0000002307097227 */ /* 0x000fc800078e00ff */
[----:B------:R-:W-:Y:S02]  /*1870*/  IMAD R39, R6, R13, R39 ;  /* 0x0000000d06277224 */ /* 0x000fe400078e0227 */
[----:B------:R-:W-:Y:S02]  /*1880*/  IMAD.MOV R11, RZ, RZ, -R11 ;  /* 0x000000ffff0b7224 */ /* 0x000fe400078e0a0b */
[----:B------:R-:W-:Y:S02]  /*1890*/  VIADD R13, R68, 0x2c ;  /* 0x0000002c440d7836 */ /* 0x000fe40000000000 */
[----:B------:R-:W-:Y:S02]  /*18a0*/  IMAD.MOV R15, RZ, RZ, -R10 ;  /* 0x000000ffff0f7224 */ /* 0x000fe400078e0a0a */
[----:B------:R-:W-:Y:S01]  /*18b0*/  IMAD.MOV R9, RZ, RZ, -R9 ;  /* 0x000000ffff097224 */ /* 0x000fe200078e0a09 */
[----:B------:R-:W-:Y:S01]  /*18c0*/  IABS R26, R13 ;  /* 0x0000000d001a7213 */ /* 0x000fe20000000000 */
[----:B------:R-:W-:-:S02]  /*18d0*/  IMAD R47, R6, R11, R47 ;  /* 0x0000000b062f7224 */ /* 0x000fc400078e022f */
[----:B------:R-:W-:-:S04]  /*18e0*/  IMAD.HI.U32 R11, R7, R42, RZ ;  /* 0x0000002a070b7227 */ /* 0x000fc800078e00ff */
[----:B------:R-:W-:Y:S02]  /*18f0*/  VIADD R19, R68, 0x28 ;  /* 0x0000002844137836 */ /* 0x000fe40000000000 */
[----:B------:R-:W-:Y:S02]  /*1900*/  IMAD R36, R6, R17, R36 ;  /* 0x0000001106247224 */ /* 0x000fe400078e0224 */
[----:B------:R-:W-:Y:S01]  /*1910*/  VIADD R18, R68, 0x29 ;  /* 0x0000002944127836 */ /* 0x000fe20000000000 */
[----:B------:R-:W-:Y:S01]  /*1920*/  STL [R1+0x7cc], R19 ;  /* 0x0007cc1301007387 */ /* 0x000fe20000100800 */
[C---:B------:R-:W-:Y:S01]  /*1930*/  IMAD R38, R6.reuse, R15, R38 ;  /* 0x0000000f06267224 */ /* 0x040fe200078e0226 */
[----:B------:R-:W-:Y:S01]  /*1940*/  IABS R30, R19 ;  /* 0x00000013001e7213 */ /* 0x000fe20000000000 */
[----:B------:R-:W-:Y:S01]  /*1950*/  IMAD R35, R6, R9, R35 ;  /* 0x0000000906237224 */ /* 0x000fe200078e0223 */
[----:B------:R-:W-:Y:S01]  /*1960*/  STL [R1+0x7b8], R18 ;  /* 0x0007b81201007387 */ /* 0x000fe20000100800 */
[----:B------:R-:W-:Y:S01]  /*1970*/  VIADD R17, R68, 0x2a ;  /* 0x0000002a44117836 */ /* 0x000fe20000000000 */
[----:B------:R-:W-:Y:S01]  /*1980*/  IABS R29, R18 ;  /* 0x00000012001d7213 */ /* 0x000fe20000000000 */
[----:B------:R-:W-:-:S03]  /*1990*/  IMAD.HI.U32 R9, R7, R32, RZ ;  /* 0x0000002007097227 */ /* 0x000fc600078e00ff */
[----:B------:R-:W-:Y:S01]  /*19a0*/  STL [R1+0x7b4], R17 ;  /* 0x0007b41101007387 */ /* 0x000fe20000100800 */
[----:B------:R-:W-:Y:S01]  /*19b0*/  VIADD R15, R68, 0x2b ;  /* 0x0000002b440f7836 */ /* 0x000fe20000000000 */
[----:B------:R-:W-:Y:S01]  /*19c0*/  IABS R28, R17 ;  /* 0x00000011001c7213 */ /* 0x000fe20000000000 */
[----:B------:R-:W-:Y:S02]  /*19d0*/  IMAD.MOV R11, RZ, RZ, -R11 ;  /* 0x000000ffff0b7224 */ /* 0x000fe400078e0a0b */
[----:B------:R-:W-:Y:S01]  /*19e0*/  IMAD.HI.U32 R5, R7, R26, RZ ;  /* 0x0000001a07057227 */ /* 0x000fe200078e00ff */
[----:B------:R1:W-:Y:S01]  /*19f0*/  STL [R1+0x7a0], R15 ;  /* 0x0007a00f01007387 */ /* 0x0003e20000100800 */
[----:B------:R-:W-:Y:S02]  /*1a00*/  IABS R27, R15 ;  /* 0x0000000f001b7213 */ /* 0x000fe40000000000 */
[----:B------:R-:W-:Y:S01]  /*1a10*/  IMAD.MOV R9, RZ, RZ, -R9 ;  /* 0x000000ffff097224 */ /* 0x000fe200078e0a09 */
[----:B------:R3:W-:Y:S01]  /*1a20*/  STL [R1+0x79c], R13 ;  /* 0x00079c0d01007387 */ /* 0x0007e20000100800 */
[----:B------:R-:W-:-:S02]  /*1a30*/  IMAD R42, R6, R11, R42 ;  /* 0x0000000b062a7224 */ /* 0x000fc400078e022a */
[----:B------:R-:W-:-:S04]  /*1a40*/  IMAD.HI.U32 R8, R7, R31, RZ ;  /* 0x0000001f07087227 */ /* 0x000fc800078e00ff */
[----:B------:R-:W-:Y:S01]  /*1a50*/  @!P0 IMAD.IADD R0, R0, 0x1, -R4 ;  /* 0x0000000100008824 */ /* 0x000fe200078e0a04 */
[----:B------:R-:W-:Y:S01]  /*1a60*/  ISETP.NE.AND P0, PT, R2, RZ, PT ;  /* 0x000000ff0200720c */ /* 0x000fe20003f05270 */
[----:B------:R-:W-:-:S04]  /*1a70*/  IMAD.HI.U32 R11, R7, R37, RZ ;  /* 0x00000025070b7227 */ /* 0x000fc800078e00ff */
[----:B------:R-:W-:Y:S02]  /*1a80*/  IMAD.MOV R5, RZ, RZ, -R5 ;  /* 0x000000ffff057224 */ /* 0x000fe400078e0a05 */
[----:B0-----:R-:W-:Y:S02]  /*1a90*/  VIADD R4, R14, 0xfffffff7 ;  /* 0xfffffff70e047836 */ /* 0x001fe40000000000 */
[C---:B-1----:R-:W-:Y:S02]  /*1aa0*/  VIADD R15, R68.reuse, 0x2d ;  /* 0x0000002d440f7836 */ /* 0x042fe40000000000 */
[----:B---3--:R-:W-:Y:S01]  /*1ab0*/  VIADD R13, R68, 0x2e ;  /* 0x0000002e440d7836 */ /* 0x008fe20000000000 */
[----:B------:R-:W-:Y:S01]  /*1ac0*/  ISETP.GE.U32.AND P1, PT, R4, 0x7fffff78, PT ;  /* 0x7fffff780400780c */ /* 0x000fe20003f26070 */
[----:B------:R-:W-:Y:S01]  /*1ad0*/  IMAD R32, R6, R9, R32 ;  /* 0x0000000906207224 */ /* 0x000fe200078e0220 */
[----:B------:R0:W-:Y:S01]  /*1ae0*/  STL [R1+0x788], R15 ;  /* 0x0007880f01007387 */ /* 0x0001e20000100800 */
[----:B------:R-:W-:Y:S01]  /*1af0*/  IMAD.HI.U32 R10, R7, R33, RZ ;  /* 0x00000021070a7227 */ /* 0x000fe200078e00ff */
[----:B------:R-:W-:-:S02]  /*1b00*/  IABS R24, R13 ;  /* 0x0000000d00187213 */ /* 0x000fc40000000000 */
[----:B------:R0:W-:Y:S01]  /*1b10*/  STL [R1+0x784], R13 ;  /* 0x0007840d01007387 */ /* 0x0001e20000100800 */
[----:B------:R-:W-:Y:S01]  /*1b20*/  IMAD.MOV R8, RZ, RZ, -R8 ;  /* 0x000000ffff087224 */ /* 0x000fe200078e0a08 */
[----:B------:R-:W-:Y:S01]  /*1b30*/  IABS R25, R15 ;  /* 0x0000000f00197213 */ /* 0x000fe20000000000 */
[----:B------:R-:W-:-:S04]  /*1b40*/  IMAD.HI.U32 R9, R7, R28, RZ ;  /* 0x0000001c07097227 */ /* 0x000fc800078e00ff */
[----:B------:R-:W-:Y:S02]  /*1b50*/  IMAD.MOV R11, RZ, RZ, -R11 ;  /* 0x000000ffff0b7224 */ /* 0x000fe400078e0a0b */
[C---:B------:R-:W-:Y:S02]  /*1b60*/  IMAD R26, R6.reuse, R5, R26 ;  /* 0x00000005061a7224 */ /* 0x040fe400078e021a */
[----:B------:R-:W1:Y:S01]  /*1b70*/  LDC.64 R4, c[0x0][0x3a8] ;  /* 0x0000ea00ff047b82 */ /* 0x000e620000000a00 */
[----:B------:R-:W-:Y:S02]  /*1b80*/  IMAD.MOV R10, RZ, RZ, -R10 ;  /* 0x000000ffff0a7224 */ /* 0x000fe400078e0a0a */
[C---:B------:R-:W-:Y:S02]  /*1b90*/  IMAD R31, R6.reuse, R8, R31 ;  /* 0x00000008061f7224 */ /* 0x040fe400078e021f */
[----:B------:R-:W-:Y:S02]  /*1ba0*/  IMAD.MOV R9, RZ, RZ, -R9 ;  /* 0x000000ffff097224 */ /* 0x000fe400078e0a09 */
[----:B------:R-:W-:-:S02]  /*1bb0*/  IMAD R37, R6, R11, R37 ;  /* 0x0000000b06257224 */ /* 0x000fc400078e0225 */
[----:B------:R-:W-:-:S04]  /*1bc0*/  IMAD.HI.U32 R8, R7, R27, RZ ;  /* 0x0000001b07087227 */ /* 0x000fc800078e00ff */
[----:B------:R-:W-:-:S04]  /*1bd0*/  IMAD.HI.U32 R11, R7, R34, RZ ;  /* 0x00000022070b7227 */ /* 0x000fc800078e00ff */
[C---:B------:R-:W-:Y:S02]  /*1be0*/  IMAD R33, R6.reuse, R10, R33 ;  /* 0x0000000a06217224 */ /* 0x040fe400078e0221 */
[----:B------:R-:W-:Y:S02]  /*1bf0*/  IMAD R28, R6, R9, R28 ;  /* 0x00000009061c7224 */ /* 0x000fe400078e021c */
[----:B------:R-:W-:-:S04]  /*1c00*/  IMAD.HI.U32 R10, R7, R29, RZ ;  /* 0x0000001d070a7227 */ /* 0x000fc800078e00ff */
[----:B------:R-:W-:Y:S02]  /*1c10*/  IMAD.MOV R8, RZ, RZ, -R8 ;  /* 0x000000ffff087224 */ /* 0x000fe400078e0a08 */
[----:B------:R-:W-:Y:S02]  /*1c20*/  VIADD R9, R14, 0xffffffff ;  /* 0xffffffff0e097836 */ /* 0x000fe40000000000 */
[----:B------:R-:W-:Y:S02]  /*1c30*/  IMAD.MOV R11, RZ, RZ, -R11 ;  /* 0x000000ffff0b7224 */ /* 0x000fe400078e0a0b */
[----:B------:R-:W-:Y:S01]  /*1c40*/  IMAD.MOV R10, RZ, RZ, -R10 ;  /* 0x000000ffff0a7224 */ /* 0x000fe200078e0a0a */
[----:B------:R-:W-:Y:S01]  /*1c50*/  ISETP.GE.U32.AND P5, PT, R9, 0x7fffff80, PT ;  /* 0x7fffff800900780c */ /* 0x000fe20003fa6070 */
[C---:B------:R-:W-:Y:S02]  /*1c60*/  IMAD R27, R6.reuse, R8, R27 ;  /* 0x00000008061b7224 */ /* 0x040fe400078e021b */
[----:B------:R-:W-:-:S02]  /*1c70*/  IMAD R34, R6, R11, R34 ;  /* 0x0000000b06227224 */ /* 0x000fc400078e0222 */
[----:B------:R-:W-:-:S04]  /*1c80*/  IMAD.HI.U32 R8, R7, R24, RZ ;  /* 0x0000001807087227 */ /* 0x000fc800078e00ff */
[----:B------:R-:W-:-:S04]  /*1c90*/  IMAD.HI.U32 R11, R7, R30, RZ ;  /* 0x0000001e070b7227 */ /* 0x000fc800078e00ff */
[----:B------:R-:W-:-:S04]  /*1ca0*/  IMAD.HI.U32 R9, R7, R25, RZ ;  /* 0x0000001907097227 */ /* 0x000fc800078e00ff */
[----:B------:R-:W-:Y:S02]  /*1cb0*/  IMAD R29, R6, R10, R29 ;  /* 0x0000000a061d7224 */ /* 0x000fe400078e021d */
[----:B------:R-:W-:Y:S02]  /*1cc0*/  VIADD R10, R14, 0xffffffef ;  /* 0xffffffef0e0a7836 */ /* 0x000fe40000000000 */
[----:B------:R-:W-:Y:S02]  /*1cd0*/  IMAD.MOV R8, RZ, RZ, -R8 ;  /* 0x000000ffff087224 */ /* 0x000fe400078e0a08 */
[----:B------:R-:W-:Y:S01]  /*1ce0*/  IMAD.MOV R11, RZ, RZ, -R11 ;  /* 0x000000ffff0b7224 */ /* 0x000fe200078e0a0b */
[----:B------:R-:W-:Y:S01]  /*1cf0*/  ISETP.GE.U32.AND P4, PT, R10, 0x7fffff70, PT ;  /* 0x7fffff700a00780c */ /* 0x000fe20003f86070 */
[----:B------:R-:W-:Y:S02]  /*1d00*/  IMAD.MOV R9, RZ, RZ, -R9 ;  /* 0x000000ffff097224 */ /* 0x000fe400078e0a09 */
[----:B------:R-:W-:Y:S01]  /*1d10*/  @!P2 IMAD.MOV R0, RZ, RZ, -R0 ;  /* 0x000000ffff00a224 */ /* 0x000fe200078e0a00 */
[----:B------:R-:W-:Y:S01]  /*1d20*/  @!P0 LOP3.LUT R0, RZ, R2, RZ, 0x33, !PT ;  /* 0x00000002ff008212 */ /* 0x000fe200078e33ff */
[----:B------:R-:W-:-:S02]  /*1d30*/  IMAD R24, R6, R8, R24 ;  /* 0x0000000806187224 */ /* 0x000fc400078e0218 */
[C---:B------:R-:W-:Y:S02]  /*1d40*/  IMAD R30, R6.reuse, R11, R30 ;  /* 0x0000000b061e7224 */ /* 0x040fe400078e021e */
[----:B------:R-:W-:Y:S02]  /*1d50*/  IMAD R25, R6, R9, R25 ;  /* 0x0000000906197224 */ /* 0x000fe400078e0219 */
[----:B------:R-:W-:Y:S01]  /*1d60*/  VIADD R8, R14, 0xffffffe7 ;  /* 0xffffffe70e087836 */ /* 0x000fe20000000000 */
[----:B012-4-:R-:W-:Y:S06]  /*1d70*/  BRA.U UP0, `(.L_x_5) ;  /* 0x0000000100187547 */ /* 0x017fec000b800000 */
[----:B------:R-:W-:Y:S01]  /*1d80*/  ELECT P0, URZ, PT ;  /* 0x0000000000ff782f */ /* 0x000fe20003800000 */
[----:B------:R-:W-:Y:S01]  /*1d90*/  IMAD.MOV.U32 R2, RZ, RZ, 0x1 ;  /* 0x00000001ff027424 */ /* 0x000fe200078e00ff */
[----:B------:R-:W-:Y:S01]  /*1da0*/  UMOV UR6, 0x40 ;  /* 0x0000004000067882 */ /* 0x000fe20000000000 */
[----:B------:R-:W-:Y:S01]  /*1db0*/  UVIRTCOUNT.DEALLOC.SMPOOL 0x80 ;  /* 0x000000800000784c */ /* 0x000fe20000000000 */
[----:B------:R-:W-:-:S09]  /*1dc0*/  ULEA UR6, UR5, UR6, 0x18 ;  /* 0x0000000605067291 */ /* 0x000fd2000f8ec0ff */
[----:B------:R0:W-:Y:S03]  /*1dd0*/  @P0 STS.U8 [UR6], R2 ;  /* 0x00000002ff000988 */ /* 0x0001e60008000006 */
.L_x_5:
[----:B------:R-:W-:Y:S01]  /*1de0*/  UIADD3 UR10, UPT, UPT, UR8, UR4, URZ ;  /* 0x00000004080a7290 */ /* 0x000fe2000fffe0ff */
[----:B0-----:R-:W-:Y:S01]  /*1df0*/  IMAD R2, R0, UR16, RZ ;  /* 0x0000001000027c24 */ /* 0x001fe2000f8e02ff */
[----:B------:R-:W-:Y:S01]  /*1e00*/  VOTEU.ALL UP1, P3 ;  /* 0x0000000000ff7886 */ /* 0x000fe20001820000 */
[----:B------:R-:W-:Y:S01]  /*1e10*/  UIADD3 UR6, UPT, UPT, UR9, 0xc000, URZ ;  /* 0x0000c00009067890 */ /* 0x000fe2000fffe0ff */
[----:B------:R-:W-:Y:S01]  /*1e20*/  ISETP.GE.U32.AND P0, PT, R8, 0x7fffff68, PT ;  /* 0x7fffff680800780c */ /* 0x000fe20003f06070 */
[----:B------:R-:W-:Y:S01]  /*1e30*/  VOTEU.ALL UP2, P3 ;  /* 0x0000000000ff7886 */ /* 0x000fe20001840000 */
[----:B------:R-:W-:Y:S01]  /*1e40*/  IADD3 R0, P6, PT, R2, UR12, RZ ;  /* 0x0000000c02007c10 */ /* 0x000fe2000ffde0ff */
[----:B------:R-:W-:Y:S01]  /*1e50*/  VIADD R8, R14, 0xffffffdf ;  /* 0xffffffdf0e087836 */ /* 0x000fe20000000000 */
[----:B------:R-:W-:-:S04]  /*1e60*/  @!UP1 UIADD3 UR4, UPT, UPT, -UR7, 0x100000, URZ ;  /* 0x0010000007049890 */ /* 0x000fc8000fffe1ff */
[----:B------:R-:W-:Y:S02]  /*1e70*/  @!UP1 USHF.L.U32 UR5, UR4, 0xb, URZ ;  /* 0x0000000b04059899 */ /* 0x000fe400080006ff */
[----:B------:R-:W-:Y:S01]  /*1e80*/  @!UP1 USHF.L.U32 UR4, UR4, 0x1, URZ ;  /* 0x0000000104049899 */ /* 0x000fe200080006ff */
[----:B------:R-:W-:Y:S01]  /*1e90*/  STTM.x64 tmem[UR10], RZ ;  /* 0x000000ff000079ed */ /* 0x000fe2000834000a */
[----:B------:R-:W0:Y:S02]  /*1ea0*/  FENCE.VIEW.ASYNC.T ;  /* 0x00000000000073c6 */ /* 0x000e240000000200 */
[----:B0-----:R-:W-:Y:S01]  /*1eb0*/  BAR.SYNC.DEFER_BLOCKING 0x0 ;  /* 0x0000000000007b1d */ /* 0x001fe20000010000 */
[----:B------:R-:W-:Y:S01]  /*1ec0*/  LEA.HI.X.SX32 R2, R2, UR13, 0x1, P6 ;  /* 0x0000000d02027c11 */ /* 0x000fe2000b0f0eff */
[----:B------:R-:W-:Y:S01]  /*1ed0*/  IMAD.SHL.U32 R10, R4, 0x8, RZ ;  /* 0x00000008040a7824 */ /* 0x000fe200078e00ff */
[----:B------:R-:W-:Y:S01]  /*1ee0*/  ISETP.GE.U32.AND P2, PT, R8, 0x7fffff60, PT ;  /* 0x7fffff600800780c */ /* 0x000fe20003f46070 */
[----:B------:R-:W-:-:S02]  /*1ef0*/  @!P5 IMAD.MOV.U32 R8, RZ, RZ, R0 ;  /* 0x000000ffff08d224 */ /* 0x000fc400078e0000 */
[----:B------:R-:W-:Y:S01]  /*1f00*/  @!P5 IMAD.MOV.U32 R9, RZ, RZ, R2 ;  /* 0x000000ffff09d224 */ /* 0x000fe200078e0002 */
[----:B------:R0:W-:Y:S01]  /*1f10*/  STL [R1+0x9dc], R91 ;  /* 0x0009dc5b01007387 */ /* 0x0001e20000100800 */
[----:B------:R-:W-:Y:S01]  /*1f20*/  PRMT R12, RZ, 0x7610, R12 ;  /* 0x00007610ff0c7816 */ /* 0x000fe2000000000c */
[----:B------:R-:W-:Y:S01]  /*1f30*/  VIADD R11, R14, 0xffffffd7 ;  /* 0xffffffd70e0b7836 */ /* 0x000fe20000000000 */
[----:B------:R-:W-:Y:S01]  /*1f40*/  PRMT R86, RZ, 0x7610, R86 ;  /* 0x00007610ff567816 */ /* 0x000fe20000000056 */
[----:B------:R-:W-:Y:S01]  /*1f50*/  STL [R1+0x9d8], R89 ;  /* 0x0009d85901007387 */ /* 0x000fe20000100800 */
[----:B------:R-:W-:Y:S01]  /*1f60*/  PRMT R84, RZ, 0x7610, R84 ;  /* 0x00007610ff547816 */ /* 0x000fe20000000054 */
[----:B------:R-:W1:Y:S02]  /*1f70*/  LDCU UR13, c[0x0][0x3b0] ;  /* 0x00007600ff0d77ac */ /* 0x000e640008000800 */
[----:B------:R-:W-:Y:S01]  /*1f80*/  STL [R1+0x9d4], R90 ;  /* 0x0009d45a01007387 */ /* 0x000fe20000100800 */
[----:B0-----:R-:W-:Y:S01]  /*1f90*/  PRMT R91, RZ, 0x7610, R91 ;  /* 0x00007610ff5b7816 */ /* 0x001fe2000000005b */
[----:B------:R-:W0:Y:S02]  /*1fa0*/  LDCU UR20, c[0x0][0x3b0] ;  /* 0x00007600ff1477ac */ /* 0x000e240008000800 */
[----:B------:R2:W-:Y:S01]  /*1fb0*/  STL [R1+0x9d0], R88 ;  /* 0x0009d05801007387 */ /* 0x0005e20000100800 */
[----:B------:R-:W-:-:S02]  /*1fc0*/  PRMT R82, RZ, 0x7610, R82 ;  /* 0x00007610ff527816 */ /* 0x000fc40000000052 */
[----:B------:R-:W-:Y:S01]  /*1fd0*/  PRMT R73, RZ, 0x7610, R73 ;  /* 0x00007610ff497816 */ /* 0x000fe20000000049 */
[----:B------:R-:W3:Y:S02]  /*1fe0*/  FENCE.VIEW.ASYNC.S ;  /* 0x00000000000073c6 */ /* 0x000ee40000000000 */
[----:B---3--:R3:W4:Y:S02]  /*1ff0*/  @!UP2 SYNCS.EXCH.64 URZ, [UR6], UR4 ;  /* 0x0000000406ffa5b2 */ /* 0x0087240008000100 */
[----:B----4-:R-:W-:Y:S01]  /*2000*/  BAR.SYNC.DEFER_BLOCKING 0x0 ;  /* 0x0000000000007b1d */ /* 0x010fe20000010000 */
[----:B------:R-:W-:Y:S02]  /*2010*/  PRMT R72, RZ, 0x7610, R72 ;  /* 0x00007610ff487816 */ /* 0x000fe40000000048 */
[----:B------:R-:W-:Y:S02]  /*2020*/  PRMT R23, RZ, 0x7610, R23 ;  /* 0x00007610ff177816 */ /* 0x000fe40000000017 */
[----:B------:R-:W-:Y:S01]  /*2030*/  PRMT R22, RZ, 0x7610, R22 ;  /* 0x00007610ff167816 */ /* 0x000fe20000000016 */
[----:B------:R-:W4:Y:S01]  /*2040*/  LDCU UR23, c[0x0][0x3b0] ;  /* 0x00007600ff1777ac */ /* 0x000f220008000800 */
[----:B------:R-:W-:Y:S01]  /*2050*/  STL [R1+0x9cc], R87 ;  /* 0x0009cc5701007387 */ /* 0x000fe20000100800 */
[----:B------:R-:W-:Y:S01]  /*2060*/  PRMT R21, RZ, 0x7610, R21 ;  /* 0x00007610ff157816 */ /* 0x000fe20000000015 */
[----:B------:R-:W0:Y:S02]  /*2070*/  LDCU UR26, c[0x0][0x3b0] ;  /* 0x00007600ff1a77ac */ /* 0x000e240008000800 */
        /* <DEDUP_REMOVED lines=9> */
[----:B------:R0:W3:Y:S01]  /*2110*/  @!P5 LDG.E.U8 R91, desc[UR18][R8.64] ;  /* 0x00000012085bd981 */ /* 0x0000e2000c1e1100 */
        /* <DEDUP_REMOVED lines=18> */
[----:B------:R-:W0:Y:S03]  /*2240*/  LDCU UR25, c[0x0][0x3b0] ;  /* 0x00007600ff1977ac */ /* 0x000e260008000800 */
        /* <DEDUP_REMOVED lines=64> */
[----:B------:R-:W-:Y:S04]  /*2650*/  STL [R1+0x924], R41 ;  /* 0x0009242901007387 */ /* 0x000fe80000100800 */
        /* <DEDUP_REMOVED lines=11> */
[----:B------:R-:W-:Y:S01]  /*2710*/  STL [R1+0x8f4], R29 ;  /* 0x0008f41d01007387 */ /* 0x000fe20000100800 */
[----:B0-----:R-:W-:-:S03]  /*2720*/  IADD3 R9, P6, PT, R10, R0, RZ ;  /* 0x000000000a097210 */ /* 0x001fc60007fde0ff */
[----:B------:R-:W-:Y:S04]  /*2730*/  STL [R1+0x8f0], R28 ;  /* 0x0008f01c01007387 */ /* 0x000fe80000100800 */
[----:B------:R-:W-:Y:S04]  /*2740*/  STL [R1+0x8ec], R27 ;  /* 0x0008ec1b01007387 */ /* 0x000fe80000100800 */
[----:B------:R-:W-:Y:S01]  /*2750*/  STL [R1+0x8e8], R26 ;  /* 0x0008e81a01007387 */ /* 0x000fe20000100800 */
[----:B------:R-:W-:-:S03]  /*2760*/  IMAD.SHL.U32 R8, R4, 0x10, RZ ;  /* 0x0000001004087824 */ /* 0x000fc600078e00ff */
[----:B------:R-:W-:Y:S04]  /*2770*/  STL [R1+0x8e4], R25 ;  /* 0x0008e41901007387 */ /* 0x000fe80000100800 */
[----:B------:R-:W-:Y:S04]  /*2780*/  STL [R1+0x8e0], R24 ;  /* 0x0008e01801007387 */ /* 0x000fe80000100800 */
[----:B------:R-:W-:Y:S04]  /*2790*/  STL [R1+0x8dc], R74 ;  /* 0x0008dc4a01007387 */ /* 0x000fe80000100800 */
[----:B------:R-:W-:Y:S04]  /*27a0*/  STL [R1+0x888], R3 ;  /* 0x0008880301007387 */ /* 0x000fe80000100800 */
[----:B------:R-:W-:Y:S04]  /*27b0*/  STL [R1+0x884], R5 ;  /* 0x0008840501007387 */ /* 0x000fe80000100800 */
[----:B------:R-:W-:Y:S01]  /*27c0*/  STL [R1+0x74], R9 ;  /* 0x0000740901007387 */ /* 0x000fe20000100800 */
[----:B--2---:R-:W-:-:S03]  /*27d0*/  PRMT R88, RZ, 0x7610, R88 ;  /* 0x00007610ff587816 */ /* 0x004fc60000000058 */
[----:B---3--:R0:W-:Y:S02]  /*27e0*/  STL [R1+0x1a8], R91 ;  /* 0x0001a85b01007387 */ /* 0x0081e40000100800 */
[----:B0-----:R-:W-:Y:S02]  /*27f0*/  LEA.HI.X.SX32 R91, R10, R2, 0x1, P6 ;  /* 0x000000020a5b7211 */ /* 0x001fe400030f0eff */
[----:B------:R-:W-:-:S04]  /*2800*/  IADD3 R90, P6, PT, R8, R0, RZ ;  /* 0x00000000085a7210 */ /* 0x000fc80007fde0ff */
[----:B------:R-:W-:Y:S01]  /*2810*/  LEA.HI.X.SX32 R89, R8, R2, 0x1, P6 ;  /* 0x0000000208597211 */ /* 0x000fe200030f0eff */
[----:B------:R-:W-:Y:S02]  /*2820*/  @!P1 IMAD.MOV.U32 R8, RZ, RZ, R9 ;  /* 0x000000ffff089224 */ /* 0x000fe400078e0009 */
[----:B------:R-:W-:-:S05]  /*2830*/  @!P1 IMAD.MOV.U32 R9, RZ, RZ, R91 ;  /* 0x000000ffff099224 */ /* 0x000fca00078e005b */
[----:B------:R0:W2:Y:S02]  /*2840*/  @!P1 LDG.E.U8 R12, desc[UR18][R8.64] ;  /* 0x00000012080c9981 */ /* 0x0000a4000c1e1100 */
[----:B0-----:R-:W-:Y:S02]  /*2850*/  @!P4 IMAD.MOV.U32 R8, RZ, RZ, R90 ;  /* 0x000000ffff08c224 */ /* 0x001fe400078e005a */
[----:B------:R-:W-:-:S05]  /*2860*/  @!P4 IMAD.MOV.U32 R9, RZ, RZ, R89 ;  /* 0x000000ffff09c224 */ /* 0x000fca00078e0059 */
[----:B------:R0:W3:Y:S01]  /*2870*/  @!P4 LDG.E.U8 R88, desc[UR18][R8.64] ;  /* 0x000000120858c981 */ /* 0x0000e2000c1e1100 */
[----:B------:R-:W-:Y:S01]  /*2880*/  ISETP.GE.U32.AND P5, PT, R11, 0x7fffff58, PT ;  /* 0x7fffff580b00780c */ /* 0x000fe20003fa6070 */
[----:B------:R-:W-:Y:S02]  /*2890*/  IMAD R11, R4, 0x18, RZ ;  /* 0x00000018040b7824 */ /* 0x000fe400078e02ff */
[----:B------:R0:W-:Y:S04]  /*28a0*/  STL [R1+0x64], R91 ;  /* 0x0000645b01007387 */ /* 0x0001e80000100800 */
[----:B------:R-:W-:Y:S04]  /*28b0*/  STL [R1+0x108], R90 ;  /* 0x0001085a01007387 */ /* 0x000fe80000100800 */
[----:B0-----:R-:W4:Y:S04]  /*28c0*/  LDL.LU R91, [R1+0x9dc] ;  /* 0x0009dc00015b7983 */ /* 0x001f280000300800 */
[----:B------:R0:W-:Y:S01]  /*28d0*/  STL [R1+0x104], R89 ;  /* 0x0001045901007387 */ /* 0x0001e20000100800 */
[----:B------:R-:W-:-:S05]  /*28e0*/  VIADD R8, R14, 0xffffffc7 ;  /* 0xffffffc70e087836 */ /* 0x000fca0000000000 */
[----:B------:R-:W-:Y:S01]  /*28f0*/  ISETP.GE.U32.AND P4, PT, R8, 0x7fffff48, PT ;  /* 0x7fffff480800780c */ /* 0x000fe20003f86070 */
[----:B------:R-:W-:Y:S01]  /*2900*/  VIADD R10, R14, 0xffffffcf ;  /* 0xffffffcf0e0a7836 */ /* 0x000fe20000000000 */
[----:B------:R-:W-:-:S04]  /*2910*/  PRMT R83, RZ, 0x7610, R83 ;  /* 0x00007610ff537816 */ /* 0x000fc80000000053 */
[----:B------:R-:W-:Y:S01]  /*2920*/  ISETP.GE.U32.AND P1, PT, R10, 0x7fffff50, PT ;  /* 0x7fffff500a00780c */ /* 0x000fe20003f26070 */
[----:B------:R-:W-:Y:S01]  /*2930*/  IMAD.SHL.U32 R10, R4, 0x20, RZ ;  /* 0x00000020040a7824 */ /* 0x000fe200078e00ff */
[----:B------:R-:W-:Y:S01]  /*2940*/  PRMT R85, RZ, 0x7610, R85 ;  /* 0x00007610ff557816 */ /* 0x000fe20000000055 */
[----:B--2---:R2:W-:Y:S04]  /*2950*/  STL [R1+0x280], R12 ;  /* 0x0002800c01007387 */ /* 0x0045e80000100800 */
[----:B0-----:R-:W4:Y:S04]  /*2960*/  LDL.LU R89, [R1+0x9d8] ;  /* 0x0009d80001597983 */ /* 0x001f280000300800 */
[----:B------:R-:W4:Y:S01]  /*2970*/  LDL.LU R90, [R1+0x9d4] ;  /* 0x0009d400015a7983 */ /* 0x000f220000300800 */
[----:B--2---:R-:W-:-:S04]  /*2980*/  IADD3 R12, P6, PT, R11, R0, RZ ;  /* 0x000000000b0c7210 */ /* 0x004fc80007fde0ff */
[----:B------:R-:W-:Y:S01]  /*2990*/  LEA.HI.X.SX32 R11, R11, R2, 0x1, P6 ;  /* 0x000000020b0b7211 */ /* 0x000fe200030f0eff */
[----:B------:R-:W-:-:S04]  /*29a0*/  IMAD.MOV.U32 R9, RZ, RZ, R12 ;  /* 0x000000ffff097224 */ /* 0x000fc800078e000c */
[----:B------:R-:W-:-:S05]  /*29b0*/  IMAD.MOV.U32 R8, RZ, RZ, R11 ;  /* 0x000000ffff087224 */ /* 0x000fca00078e000b */
[-C--:B------:R-:W-:Y:S01]  /*29c0*/  @!P0 LOP3.LUT R9, R9, R8.reuse, RZ, 0x3c, !PT ;  /* 0x0000000809098212 */ /* 0x080fe200078e3cff */
[----:B---3--:R0:W-:Y:S03]  /*29d0*/  STL [R1+0x1bc], R88 ;  /* 0x0001bc5801007387 */ /* 0x0081e60000100800 */
[----:B------:R-:W-:-:S04]  /*29e0*/  @!P0 LOP3.LUT R8, R9, R8, RZ, 0x3c, !PT ;  /* 0x0000000809088212 */ /* 0x000fc800078e3cff */
[----:B------:R-:W-:Y:S01]  /*29f0*/  @!P0 LOP3.LUT R9, R9, R8, RZ, 0x3c, !PT ;  /* 0x0000000809098212 */ /* 0x000fe200078e3cff */
[----:B0-----:R-:W2:Y:S04]  /*2a00*/  LDL.LU R88, [R1+0x9d0] ;  /* 0x0009d00001587983 */ /* 0x001ea80000300800 */
[----:B------:R0:W-:Y:S04]  /*2a10*/  STL [R1+0x3d8], R12 ;  /* 0x0003d80c01007387 */ /* 0x0001e80000100800 */
[----:B------:R3:W2:Y:S01]  /*2a20*/  @!P0 LDG.E.U8 R83, desc[UR18][R8.64] ;  /* 0x0000001208538981 */ /* 0x0006a2000c1e1100 */
[----:B0-----:R-:W-:-:S04]  /*2a30*/  IADD3 R12, P6, PT, R10, R0, RZ ;  /* 0x000000000a0c7210 */ /* 0x001fc80007fde0ff */
[----:B---3--:R-:W-:Y:S01]  /*2a40*/  LEA.HI.X.SX32 R8, R10, R2, 0x1, P6 ;  /* 0x000000020a087211 */ /* 0x008fe200030f0eff */
[----:B------:R-:W-:Y:S01]  /*2a50*/  IMAD.MOV.U32 R9, RZ, RZ, R12 ;  /* 0x000000ffff097224 */ /* 0x000fe200078e000c */
[----:B------:R-:W-:Y:S04]  /*2a60*/  STL [R1+0x154], R11 ;  /* 0x0001540b01007387 */ /* 0x000fe80000100800 */
[-C--:B------:R-:W-:Y:S01]  /*2a70*/  @!P2 LOP3.LUT R9, R9, R8.reuse, RZ, 0x3c, !PT ;  /* 0x000000080909a212 */ /* 0x080fe200078e3cff */
[----:B------:R-:W-:Y:S04]  /*2a80*/  STL [R1+0x410], R12 ;  /* 0x0004100c01007387 */ /* 0x000fe80000100800 */
[----:B------:R0:W-:Y:S02]  /*2a90*/  STL [R1+0x40c], R8 ;  /* 0x00040c0801007387 */ /* 0x0001e40000100800 */
[----:B0-----:R-:W-:-:S04]  /*2aa0*/  @!P2 LOP3.LUT R8, R9, R8, RZ, 0x3c, !PT ;  /* 0x000000080908a212 */ /* 0x001fc800078e3cff */
[----:B------:R-:W-:-:S05]  /*2ab0*/  @!P2 LOP3.LUT R9, R9, R8, RZ, 0x3c, !PT ;  /* 0x000000080909a212 */ /* 0x000fca00078e3cff */
[----:B------:R0:W3:Y:S01]  /*2ac0*/  @!P2 LDG.E.U8 R85, desc[UR18][R8.64] ;  /* 0x000000120855a981 */ /* 0x0000e2000c1e1100 */
[----:B------:R-:W-:-:S05]  /*2ad0*/  VIADD R11, R14, 0xffffffbf ;  /* 0xffffffbf0e0b7836 */ /* 0x000fca0000000000 */
[----:B------:R-:W-:Y:S01]  /*2ae0*/  ISETP.GE.U32.AND P0, PT, R11, 0x7fffff40, PT ;  /* 0x7fffff400b00780c */ /* 0x000fe20003f06070 */
[C---:B------:R-:W-:Y:S02]  /*2af0*/  IMAD R11, R4.reuse, 0x28, RZ ;  /* 0x00000028040b7824 */ /* 0x040fe400078e02ff */
[----:B------:R-:W-:Y:S01]  /*2b00*/  IMAD R10, R4, 0x30, RZ ;  /* 0x00000030040a7824 */ /* 0x000fe200078e02ff */
[----:B------:R-:W-:Y:S02]  /*2b10*/  PRMT R87, RZ, 0x7610, R87 ;  /* 0x00007610ff577816 */ /* 0x000fe40000000057 */
[----:B------:R-:W-:Y:S01]  /*2b20*/  PRMT R81, RZ, 0x7610, R81 ;  /* 0x00007610ff517816 */ /* 0x000fe20000000051 */
[----:B--2---:R2:W-:Y:S02]  /*2b30*/  STL [R1+0x1b8], R83 ;  /* 0x0001b85301007387 */ /* 0x0045e40000100800 */
[----:B--2---:R-:W-:-:S04]  /*2b40*/  IADD3 R83, P6, PT, R11, R0, RZ ;  /* 0x000000000b537210 */ /* 0x004fc80007fde0ff */
[----:B0-----:R-:W-:Y:S01]  /*2b50*/  LEA.HI.X.SX32 R8, R11, R2, 0x1, P6 ;  /* 0x000000020b087211 */ /* 0x001fe200030f0eff */
[----:B------:R-:W-:Y:S01]  /*2b60*/  IMAD.MOV.U32 R9, RZ, RZ, R83 ;  /* 0x000000ffff097224 */ /* 0x000fe200078e0053 */
[----:B------:R0:W-:Y:S04]  /*2b70*/  STL [R1+0x448], R83 ;  /* 0x0004485301007387 */ /* 0x0001e80000100800 */
[----:B------:R-:W-:Y:S01]  /*2b80*/  @!P5 LOP3.LUT R9, R9, R8, RZ, 0x3c, !PT ;  /* 0x000000080909d212 */ /* 0x000fe200078e3cff */
[----:B------:R2:W-:Y:S01]  /*2b90*/  STL [R1+0x444], R8 ;  /* 0x0004440801007387 */ /* 0x0005e20000100800 */
[----:B0-----:R-:W-:Y:S02]  /*2ba0*/  IADD3 R83, P6, PT, R10, R0, RZ ;  /* 0x000000000a537210 */ /* 0x001fe40007fde0ff */
[----:B--2---:R-:W-:-:S03]  /*2bb0*/  @!P5 LOP3.LUT R8, R9, R8, RZ, 0x3c, !PT ;  /* 0x000000080908d212 */ /* 0x004fc600078e3cff */
[----:B------:R-:W-:Y:S01]  /*2bc0*/  STL [R1+0x480], R83 ;  /* 0x0004805301007387 */ /* 0x000fe20000100800 */
[----:B------:R-:W-:-:S03]  /*2bd0*/  @!P5 LOP3.LUT R9, R9, R8, RZ, 0x3c, !PT ;  /* 0x000000080909d212 */ /* 0x000fc600078e3cff */
[----:B---3--:R0:W-:Y:S04]  /*2be0*/  STL [R1+0x27c], R85 ;  /* 0x00027c5501007387 */ /* 0x0081e80000100800 */
[----:B------:R2:W3:Y:S01]  /*2bf0*/  @!P5 LDG.E.U8 R87, desc[UR18][R8.64] ;  /* 0x000000120857d981 */ /* 0x0004e2000c1e1100 */
[----:B0-----:R-:W-:Y:S01]  /*2c00*/  LEA.HI.X.SX32 R85, R10, R2, 0x1, P6 ;  /* 0x000000020a557211 */ /* 0x001fe200030f0eff */
[----:B--2---:R-:W-:-:S04]  /*2c10*/  @!P1 IMAD.MOV.U32 R8, RZ, RZ, R83 ;  /* 0x000000ffff089224 */ /* 0x004fc800078e0053 */
[----:B------:R-:W-:-:S05]  /*2c20*/  @!P1 IMAD.MOV.U32 R9, RZ, RZ, R85 ;  /* 0x000000ffff099224 */ /* 0x000fca00078e0055 */
[----:B------:R0:W2:Y:S01]  /*2c30*/  @!P1 LDG.E.U8 R81, desc[UR18][R8.64] ;  /* 0x0000001208519981 */ /* 0x0000a2000c1e1100 */
[----:B------:R-:W-:-:S05]  /*2c40*/  IMAD R11, R4, 0x38, RZ ;  /* 0x00000038040b7824 */ /* 0x000fca00078e02ff */
[----:B------:R-:W-:Y:S01]  /*2c50*/  IADD3 R10, P6, PT, R11, R0, RZ ;  /* 0x000000000b0a7210 */ /* 0x000fe20007fde0ff */
[----:B0-----:R-:W-:-:S03]  /*2c60*/  VIADD R8, R14, 0xffffffa7 ;  /* 0xffffffa70e087836 */ /* 0x001fc60000000000 */
[----:B------:R-:W-:Y:S01]  /*2c70*/  LEA.HI.X.SX32 R11, R11, R2, 0x1, P6 ;  /* 0x000000020b0b7211 */ /* 0x000fe200030f0eff */
[----:B------:R-:W-:Y:S01]  /*2c80*/  IMAD.MOV.U32 R9, RZ, RZ, R10 ;  /* 0x000000ffff097224 */ /* 0x000fe200078e000a */
[----:B------:R-:W-:-:S03]  /*2c90*/  ISETP.GE.U32.AND P1, PT, R8, 0x7fffff28, PT ;  /* 0x7fffff280800780c */ /* 0x000fc60003f26070 */
[----:B------:R-:W-:Y:S02]  /*2ca0*/  IMAD.MOV.U32 R8, RZ, RZ, R11 ;  /* 0x000000ffff087224 */ /* 0x000fe400078e000b */
[----:B------:R-:W-:-:S03]  /*2cb0*/  VIADD R12, R14, 0xffffffb7 ;  /* 0xffffffb70e0c7836 */ /* 0x000fc60000000000 */
[-C--:B------:R-:W-:Y:S02]  /*2cc0*/  @!P4 LOP3.LUT R9, R9, R8.reuse, RZ, 0x3c, !PT ;  /* 0x000000080909c212 */ /* 0x080fe400078e3cff */
[----:B------:R-:W-:Y:S01]  /*2cd0*/  ISETP.GE.U32.AND P2, PT, R12, 0x7fffff38, PT ;  /* 0x7fffff380c00780c */ /* 0x000fe20003f46070 */
[----:B------:R-:W-:Y:S01]  /*2ce0*/  VIADD R12, R14, 0xffffffaf ;  /* 0xffffffaf0e0c7836 */ /* 0x000fe20000000000 */
[C---:B------:R-:W-:Y:S02]  /*2cf0*/  @!P4 LOP3.LUT R8, R9.reuse, R8, RZ, 0x3c, !PT ;  /* 0x000000080908c212 */ /* 0x040fe400078e3cff */
[----:B------:R-:W-:Y:S02]  /*2d00*/  PRMT R78, RZ, 0x7610, R78 ;  /* 0x00007610ff4e7816 */ /* 0x000fe4000000004e */
[----:B------:R-:W-:Y:S02]  /*2d10*/  ISETP.GE.U32.AND P5, PT, R12, 0x7fffff30, PT ;  /* 0x7fffff300c00780c */ /* 0x000fe40003fa6070 */
[----:B------:R-:W-:-:S05]  /*2d20*/  @!P4 LOP3.LUT R9, R9, R8, RZ, 0x3c, !PT ;  /* 0x000000080909c212 */ /* 0x000fca00078e3cff */
[----:B------:R0:W4:Y:S01]  /*2d30*/  @!P4 LDG.E.U8 R78, desc[UR18][R8.64] ;  /* 0x00000012084ec981 */ /* 0x000122000c1e1100 */
[----:B------:R-:W-:-:S03]  /*2d40*/  PRMT R79, RZ, 0x7610, R79 ;  /* 0x00007610ff4f7816 */ /* 0x000fc6000000004f */
[----:B---3--:R3:W-:Y:S04]  /*2d50*/  STL [R1+0x1cc], R87 ;  /* 0x0001cc5701007387 */ /* 0x0087e80000100800 */
[----:B---3--:R-:W3:Y:S04]  /*2d60*/  LDL.LU R87, [R1+0x9cc] ;  /* 0x0009cc0001577983 */ /* 0x008ee80000300800 */
[----:B------:R0:W-:Y:S04]  /*2d70*/  STL [R1+0x47c], R85 ;  /* 0x00047c5501007387 */ /* 0x0001e80000100800 */
[----:B0-----:R-:W3:Y:S04]  /*2d80*/  LDL.LU R85, [R1+0x9c8] ;  /* 0x0009c80001557983 */ /* 0x001ee80000300800 */
[----:B------:R-:W3:Y:S04]  /*2d90*/  LDL.LU R83, [R1+0x9c4] ;  /* 0x0009c40001537983 */ /* 0x000ee80000300800 */
[----:B--2---:R0:W-:Y:S04]  /*2da0*/  STL [R1+0x1c8], R81 ;  /* 0x0001c85101007387 */ /* 0x0041e80000100800 */
[----:B0-----:R-:W2:Y:S04]  /*2db0*/  LDL.LU R81, [R1+0x9c0] ;  /* 0x0009c00001517983 */ /* 0x001ea80000300800 */
[----:B------:R0:W-:Y:S02]  /*2dc0*/  STL [R1+0x4c0], R10 ;  /* 0x0004c00a01007387 */ /* 0x0001e40000100800 */
[----:B0-----:R-:W-:-:S05]  /*2dd0*/  IMAD.SHL.U32 R10, R4, 0x40, RZ ;  /* 0x00000040040a7824 */ /* 0x001fca00078e00ff */
[----:B------:R-:W-:-:S04]  /*2de0*/  IADD3 R12, P6, PT, R10, R0, RZ ;  /* 0x000000000a0c7210 */ /* 0x000fc80007fde0ff */
[----:B------:R-:W-:Y:S01]  /*2df0*/  LEA.HI.X.SX32 R8, R10, R2, 0x1, P6 ;  /* 0x000000020a087211 */ /* 0x000fe200030f0eff */
[----:B------:R-:W-:Y:S01]  /*2e00*/  IMAD.MOV.U32 R9, RZ, RZ, R12 ;  /* 0x000000ffff097224 */ /* 0x000fe200078e000c */
[----:B------:R-:W-:Y:S04]  /*2e10*/  STL [R1+0x4bc], R11 ;  /* 0x0004bc0b01007387 */ /* 0x000fe80000100800 */
[-C--:B------:R-:W-:Y:S01]  /*2e20*/  @!P0 LOP3.LUT R9, R9, R8.reuse, RZ, 0x3c, !PT ;  /* 0x0000000809098212 */ /* 0x080fe200078e3cff */
[----:B------:R-:W-:Y:S04]  /*2e30*/  STL [R1+0x4f8], R12 ;  /* 0x0004f80c01007387 */ /* 0x000fe80000100800 */
[----:B------:R0:W-:Y:S02]  /*2e40*/  STL [R1+0x4f4], R8 ;  /* 0x0004f40801007387 */ /* 0x0001e40000100800 */
[----:B0-----:R-:W-:-:S04]  /*2e50*/  @!P0 LOP3.LUT R8, R9, R8, RZ, 0x3c, !PT ;  /* 0x0000000809088212 */ /* 0x001fc800078e3cff */
[----:B------:R-:W-:-:S05]  /*2e60*/  @!P0 LOP3.LUT R9, R9, R8, RZ, 0x3c, !PT ;  /* 0x0000000809098212 */ /* 0x000fca00078e3cff */
[----:B------:R0:W2:Y:S01]  /*2e70*/  @!P0 LDG.E.U8 R79, desc[UR18][R8.64] ;  /* 0x00000012084f8981 */ /* 0x0000a2000c1e1100 */
[----:B------:R-:W-:-:S05]  /*2e80*/  VIADD R11, R14, 0xffffff9f ;  /* 0xffffff9f0e0b7836 */ /* 0x000fca0000000000 */
[----:B------:R-:W-:Y:S01]  /*2e90*/  ISETP.GE.U32.AND P4, PT, R11, 0x7fffff20, PT ;  /* 0x7fffff200b00780c */ /* 0x000fe20003f86070 */
[C---:B------:R-:W-:Y:S01]  /*2ea0*/  IMAD R11, R4.reuse, 0x48, RZ ;  /* 0x00000048040b7824 */ /* 0x040fe200078e02ff */
[----:B----4-:R4:W-:Y:S01]  /*2eb0*/  STL [R1+0x274], R78 ;  /* 0x0002744e01007387 */ /* 0x0109e20000100800 */
[----:B------:R-:W-:-:S03]  /*2ec0*/  IMAD R10, R4, 0x50, RZ ;  /* 0x00000050040a7824 */ /* 0x000fc600078e02ff */
[----:B----4-:R-:W-:-:S04]  /*2ed0*/  IADD3 R78, P6, PT, R11, R0, RZ ;  /* 0x000000000b4e7210 */ /* 0x010fc80007fde0ff */
[----:B0-----:R-:W-:Y:S01]  /*2ee0*/  LEA.HI.X.SX32 R8, R11, R2, 0x1, P6 ;  /* 0x000000020b087211 */ /* 0x001fe200030f0eff */
[----:B------:R-:W-:Y:S01]  /*2ef0*/  IMAD.MOV.U32 R9, RZ, RZ, R78 ;  /* 0x000000ffff097224 */ /* 0x000fe200078e004e */
[----:B------:R0:W-:Y:S04]  /*2f00*/  STL [R1+0x530], R78 ;  /* 0x0005304e01007387 */ /* 0x0001e80000100800 */
[----:B------:R-:W-:Y:S01]  /*2f10*/  @!P2 LOP3.LUT R9, R9, R8, RZ, 0x3c, !PT ;  /* 0x000000080909a212 */ /* 0x000fe200078e3cff */
[----:B------:R4:W-:Y:S01]  /*2f20*/  STL [R1+0x52c], R8 ;  /* 0x00052c0801007387 */ /* 0x0009e20000100800 */
[----:B0-----:R-:W-:Y:S02]  /*2f30*/  IADD3 R78, P6, PT, R10, R0, RZ ;  /* 0x000000000a4e7210 */ /* 0x001fe40007fde0ff */
[----:B------:R-:W-:-:S02]  /*2f40*/  PRMT R80, RZ, 0x7610, R80 ;  /* 0x00007610ff507816 */ /* 0x000fc40000000050 */
[C---:B----4-:R-:W-:Y:S01]  /*2f50*/  @!P2 LOP3.LUT R8, R9.reuse, R8, RZ, 0x3c, !PT ;  /* 0x000000080908a212 */ /* 0x050fe200078e3cff */
[----:B------:R-:W-:Y:S03]  /*2f60*/  STL [R1+0x568], R78 ;  /* 0x0005684e01007387 */ /* 0x000fe60000100800 */
[----:B------:R-:W-:Y:S02]  /*2f70*/  @!P2 LOP3.LUT R9, R9, R8, RZ, 0x3c, !PT ;  /* 0x000000080909a212 */ /* 0x000fe400078e3cff */
[----:B------:R-:W-:-:S03]  /*2f80*/  PRMT R77, RZ, 0x7610, R77 ;  /* 0x00007610ff4d7816 */ /* 0x000fc6000000004d */
[----:B------:R0:W4:Y:S02]  /*2f90*/  @!P2 LDG.E.U8 R80, desc[UR18][R8.64] ;  /* 0x000000120850a981 */ /* 0x000124000c1e1100 */
[----:B0-----:R-:W-:Y:S02]  /*2fa0*/  @!P5 IMAD.MOV.U32 R8, RZ, RZ, R78 ;  /* 0x000000ffff08d224 */ /* 0x001fe400078e004e */
[----:B--2---:R0:W-:Y:S02]  /*2fb0*/  STL [R1+0x60], R79 ;  /* 0x0000604f01007387 */ /* 0x0041e40000100800 */
[----:B0-----:R-:W-:-:S05]  /*2fc0*/  LEA.HI.X.SX32 R79, R10, R2, 0x1, P6 ;  /* 0x000000020a4f7211 */ /* 0x001fca00030f0eff */
        /* <DEDUP_REMOVED lines=10> */
[-C--:B------:R-:W-:Y:S01]  /*3070*/  @!P1 LOP3.LUT R9, R9, R8.reuse, RZ, 0x3c, !PT ;  /* 0x0000000809099212 */ /* 0x080fe200078e3cff */
[----:B----4-:R0:W-:Y:S01]  /*3080*/  STL [R1+0x58], R80 ;  /* 0x0000585001007387 */ /* 0x0101e20000100800 */
[----:B------:R-:W-:Y:S01]  /*3090*/  ISETP.GE.U32.AND P0, PT, R12, 0x7fffff18, PT ;  /* 0x7fffff180c00780c */ /* 0x000fe20003f06070 */
[----:B------:R-:W-:Y:S01]  /*30a0*/  VIADD R12, R14, 0xffffff8f ;  /* 0xffffff8f0e0c7836 */ /* 0x000fe20000000000 */
[----:B------:R-:W-:Y:S01]  /*30b0*/  @!P1 LOP3.LUT R8, R9, R8, RZ, 0x3c, !PT ;  /* 0x0000000809089212 */ /* 0x000fe200078e3cff */
[----:B0-----:R-:W4:Y:S04]  /*30c0*/  LDL.LU R80, [R1+0x9bc] ;  /* 0x0009bc0001507983 */ /* 0x001f280000300800 */
[----:B------:R0:W-:Y:S01]  /*30d0*/  STL [R1+0x564], R79 ;  /* 0x0005644f01007387 */ /* 0x0001e20000100800 */
[----:B------:R-:W-:-:S03]  /*30e0*/  PRMT R68, RZ, 0x7610, R68 ;  /* 0x00007610ff447816 */ /* 0x000fc60000000044 */
[----:B0-----:R-:W3:Y:S04]  /*30f0*/  LDL.LU R79, [R1+0x9b8] ;  /* 0x0009b800014f7983 */ /* 0x001ee80000300800 */
[----:B------:R-:W3:Y:S01]  /*3100*/  LDL.LU R78, [R1+0x9b4] ;  /* 0x0009b400014e7983 */ /* 0x000ee20000300800 */
[----:B------:R-:W-:Y:S02]  /*3110*/  ISETP.GE.U32.AND P2, PT, R12, 0x7fffff10, PT ;  /* 0x7fffff100c00780c */ /* 0x000fe40003f46070 */
[----:B------:R-:W-:-:S05]  /*3120*/  @!P1 LOP3.LUT R9, R9, R8, RZ, 0x3c, !PT ;  /* 0x0000000809099212 */ /* 0x000fca00078e3cff */
[----:B------:R0:W3:Y:S01]  /*3130*/  @!P1 LDG.E.U8 R68, desc[UR18][R8.64] ;  /* 0x0000001208449981 */ /* 0x0000e2000c1e1100 */
[----:B------:R-:W-:-:S03]  /*3140*/  PRMT R75, RZ, 0x7610, R75 ;  /* 0x00007610ff4b7816 */ /* 0x000fc6000000004b */
[----:B--2---:R2:W-:Y:S04]  /*3150*/  STL [R1+0x278], R77 ;  /* 0x0002784d01007387 */ /* 0x0045e80000100800 */
[----:B--2---:R-:W2:Y:S04]  /*3160*/  LDL.LU R77, [R1+0x9b0] ;  /* 0x0009b000014d7983 */ /* 0x004ea80000300800 */
[----:B------:R0:W-:Y:S02]  /*3170*/  STL [R1+0x5a0], R10 ;  /* 0x0005a00a01007387 */ /* 0x0001e40000100800 */
[----:B0-----:R-:W-:-:S05]  /*3180*/  IMAD R10, R4, 0x60, RZ ;  /* 0x00000060040a7824 */ /* 0x001fca00078e02ff */
        /* <DEDUP_REMOVED lines=12> */
[----:B------:R-:W-:Y:S01]  /*3250*/  IMAD R11, R4, 0x68, RZ ;  /* 0x00000068040b7824 */ /* 0x000fe200078e02ff */
[----:B---3--:R3:W-:Y:S04]  /*3260*/  STL [R1+0xf0], R68 ;  /* 0x0000f04401007387 */ /* 0x0087e80000100800 */
[----:B---3--:R-:W-:-:S04]  /*3270*/  IADD3 R68, P6, PT, R11, R0, RZ ;  /* 0x000000000b447210 */ /* 0x008fc80007fde0ff */
[----:B0-----:R-:W-:Y:S01]  /*3280*/  LEA.HI.X.SX32 R8, R11, R2, 0x1, P6 ;  /* 0x000000020b087211 */ /* 0x001fe200030f0eff */
[----:B------:R-:W-:Y:S01]  /*3290*/  IMAD.MOV.U32 R9, RZ, RZ, R68 ;  /* 0x000000ffff097224 */ /* 0x000fe200078e0044 */
[----:B------:R-:W-:Y:S01]  /*32a0*/  STL [R1+0x608], R68 ;  /* 0x0006084401007387 */ /* 0x000fe20000100800 */
[----:B------:R-:W-:-:S03]  /*32b0*/  IMAD R10, R4, 0x70, RZ ;  /* 0x00000070040a7824 */ /* 0x000fc600078e02ff */
[----:B------:R-:W-:Y:S02]  /*32c0*/  @!P0 LOP3.LUT R9, R9, R8, RZ, 0x3c, !PT ;  /* 0x0000000809098212 */ /* 0x000fe400078e3cff */
[----:B------:R-:W-:Y:S02]  /*32d0*/  PRMT R76, RZ, 0x7610, R76 ;  /* 0x00007610ff4c7816 */ /* 0x000fe4000000004c */
[----:B------:R-:W-:Y:S01]  /*32e0*/  PRMT R7, RZ, 0x7610, R7 ;  /* 0x00007610ff077816 */ /* 0x000fe20000000007 */
[----:B--2---:R0:W-:Y:S04]  /*32f0*/  STL [R1+0xec], R75 ;  /* 0x0000ec4b01007387 */ /* 0x0041e80000100800 */
[----:B------:R2:W-:Y:S01]  /*3300*/  STL [R1+0x604], R8 ;  /* 0x0006040801007387 */ /* 0x0005e20000100800 */
[----:B0-----:R-:W-:-:S02]  /*3310*/  IADD3 R75, P6, PT, R10, R0, RZ ;  /* 0x000000000a4b7210 */ /* 0x001fc40007fde0ff */
[C---:B--2---:R-:W-:Y:S02]  /*3320*/  @!P0 LOP3.LUT R8, R9.reuse, R8, RZ, 0x3c, !PT ;  /* 0x0000000809088212 */ /* 0x044fe400078e3cff */
[----:B------:R-:W-:Y:S02]  /*3330*/  LEA.HI.X.SX32 R68, R10, R2, 0x1, P6 ;  /* 0x000000020a447211 */ /* 0x000fe400030f0eff */
[----:B------:R-:W-:-:S05]  /*3340*/  @!P0 LOP3.LUT R9, R9, R8, RZ, 0x3c, !PT ;  /* 0x0000000809098212 */ /* 0x000fca00078e3cff */
[----:B------:R0:W2:Y:S02]  /*3350*/  @!P0 LDG.E.U8 R76, desc[UR18][R8.64] ;  /* 0x00000012084c8981 */ /* 0x0000a4000c1e1100 */
[----:B0-----:R-:W-:Y:S02]  /*3360*/  @!P2 IMAD.MOV.U32 R8, RZ, RZ, R75 ;  /* 0x000000ffff08a224 */ /* 0x001fe400078e004b */
[----:B------:R-:W-:-:S05]  /*3370*/  @!P2 IMAD.MOV.U32 R9, RZ, RZ, R68 ;  /* 0x000000ffff09a224 */ /* 0x000fca00078e0044 */
[----:B------:R0:W3:Y:S01]  /*3380*/  @!P2 LDG.E.U8 R7, desc[UR18][R8.64] ;  /* 0x000000120807a981 */ /* 0x0000e2000c1e1100 */
[----:B------:R-:W-:-:S05]  /*3390*/  IMAD R11, R4, 0x78, RZ ;  /* 0x00000078040b7824 */ /* 0x000fca00078e02ff */
[----:B------:R-:W-:Y:S01]  /*33a0*/  IADD3 R10, P6, PT, R11, R0, RZ ;  /* 0x000000000b0a7210 */ /* 0x000fe20007fde0ff */
[----:B0-----:R-:W-:-:S03]  /*33b0*/  VIADD R8, R14, 0xffffffde ;  /* 0xffffffde0e087836 */ /* 0x001fc60000000000 */
[----:B------:R-:W-:Y:S01]  /*33c0*/  LEA.HI.X.SX32 R11, R11, R2, 0x1, P6 ;  /* 0x000000020b0b7211 */ /* 0x000fe200030f0eff */
[----:B------:R-:W-:Y:S01]  /*33d0*/  STL [R1+0x638], R75 ;  /* 0x0006384b01007387 */ /* 0x000fe20000100800 */
[----:B------:R-:W-:Y:S01]  /*33e0*/  IMAD.MOV.U32 R9, RZ, RZ, R10 ;  /* 0x000000ffff097224 */ /* 0x000fe200078e000a */
[----:B------:R-:W-:Y:S02]  /*33f0*/  ISETP.GE.U32.AND P2, PT, R8, 0x7fffff5f, PT ;  /* 0x7fffff5f0800780c */ /* 0x000fe40003f46070 */
        /* <DEDUP_REMOVED lines=11> */
[----:B--2---:R2:W-:Y:S04]  /*34b0*/  STL [R1+0x270], R76 ;  /* 0x0002704c01007387 */ /* 0x0045e80000100800 */
[----:B--2---:R-:W2:Y:S04]  /*34c0*/  LDL.LU R76, [R1+0x9ac] ;  /* 0x0009ac00014c7983 */ /* 0x004ea80000300800 */
[----:B------:R0:W-:Y:S04]  /*34d0*/  STL [R1+0x634], R68 ;  /* 0x0006344401007387 */ /* 0x0001e80000100800 */
[----:B0-----:R-:W2:Y:S04]  /*34e0*/  LDL.LU R68, [R1+0x9a8] ;  /* 0x0009a80001447983 */ /* 0x001ea80000300800 */
[----:B------:R-:W2:Y:S04]  /*34f0*/  LDL.LU R75, [R1+0x9a4] ;  /* 0x0009a400014b7983 */ /* 0x000ea80000300800 */
[----:B---3--:R0:W-:Y:S04]  /*3500*/  STL [R1+0x26c], R7 ;  /* 0x00026c0701007387 */ /* 0x0081e80000100800 */
[----:B0-----:R-:W3:Y:S04]  /*3510*/  LDL.LU R7, [R1+0x9a0] ;  /* 0x0009a00001077983 */ /* 0x001ee80000300800 */
        /* <DEDUP_REMOVED lines=51> */
[----:B0-----:R-:W4:Y:S04]  /*3850*/  LDL.LU R71, [R1+0x998] ;  /* 0x0009980001477983 */ /* 0x001f280000300800 */
        /* <DEDUP_REMOVED lines=22> */
[----:B---3--:R3:W-:Y:S01]  /*39c0*/  STL [R1+0x158], R65 ;  /* 0x0001584101007387 */ /* 0x0087e20000100800 */
[----:B------:R-:W-:-:S03]  /*39d0*/  IMAD R10, R4, 0x39, RZ ;  /* 0x00000039040a7824 */ /* 0x000fc600078e02ff */
[----:B---3--:R-:W-:-:S04]  /*39e0*/  IADD3 R65, P6, PT, R11, R0, RZ ;  /* 0x000000000b417210 */ /* 0x008fc80007fde0ff */
[----:B0-----:R-:W-:Y:S01]  /*39f0*/  LEA.HI.X.SX32 R8, R11, R2, 0x1, P6 ;  /* 0x000000020b087211 */ /* 0x001fe200030f0eff */
[----:B------:R-:W-:Y:S01]  /*3a00*/  IMAD.MOV.U32 R9, RZ, RZ, R65 ;  /* 0x000000ffff097224 */ /* 0x000fe200078e0041 */
[----:B------:R0:W-:Y:S04]  /*3a10*/  STL [R1+0x490], R65 ;  /* 0x0004904101007387 */ /* 0x0001e80000100800 */
[----:B------:R-:W-:Y:S01]  /*3a20*/  @!P1 LOP3.LUT R9, R9, R8, RZ, 0x3c, !PT ;  /* 0x0000000809099212 */ /* 0x000fe200078e3cff */
[----:B------:R3:W-:Y:S01]  /*3a30*/  STL [R1+0x48c], R8 ;  /* 0x00048c0801007387 */ /* 0x0007e20000100800 */
[----:B0-----:R-:W-:Y:S02]  /*3a40*/  IADD3 R65, P6, PT, R10, R0, RZ ;  /* 0x000000000a417210 */ /* 0x001fe40007fde0ff */
[----:B------:R-:W-:-:S02]  /*3a50*/  PRMT R67, RZ, 0x7610, R67 ;  /* 0x00007610ff437816 */ /* 0x000fc40000000043 */
[C---:B---3--:R-:W-:Y:S01]  /*3a60*/  @!P1 LOP3.LUT R8, R9.reuse, R8, RZ, 0x3c, !PT ;  /* 0x0000000809089212 */ /* 0x048fe200078e3cff */
[----:B------:R-:W-:Y:S03]  /*3a70*/  STL [R1+0x4c8], R65 ;  /* 0x0004c84101007387 */ /* 0x000fe60000100800 */
[----:B------:R-:W-:Y:S02]  /*3a80*/  @!P1 LOP3.LUT R9, R9, R8, RZ, 0x3c, !PT ;  /* 0x0000000809099212 */ /* 0x000fe400078e3cff */
[----:B------:R-:W-:-:S03]  /*3a90*/  PRMT R64, RZ, 0x7610, R64 ;  /* 0x00007610ff407816 */ /* 0x000fc60000000040 */
[----:B------:R0:W3:Y:S01]  /*3aa0*/  @!P1 LDG.E.U8 R67, desc[UR18][R8.64] ;  /* 0x0000001208439981 */ /* 0x0000e2000c1e1100 */
[----:B------:R-:W-:Y:S02]  /*3ab0*/  IMAD R11, R4, 0x41, RZ ;  /* 0x00000041040b7824 */ /* 0x000fe400078e02ff */
[----:B0-----:R-:W-:Y:S01]  /*3ac0*/  @!P4 IMAD.MOV.U32 R8, RZ, RZ, R65 ;  /* 0x000000ffff08c224 */ /* 0x001fe200078e0041 */
[----:B------:R-:W-:Y:S01]  /*3ad0*/  PRMT R63, RZ, 0x7610, R63 ;  /* 0x00007610ff3f7816 */ /* 0x000fe2000000003f */
[----:B--2---:R0:W-:Y:S02]  /*3ae0*/  STL [R1+0x264], R66 ;  /* 0x0002644201007387 */ /* 0x0041e40000100800 */
[----:B0-----:R-:W-:-:S05]  /*3af0*/  LEA.HI.X.SX32 R66, R10, R2, 0x1, P6 ;  /* 0x000000020a427211 */ /* 0x001fca00030f0eff */
[----:B------:R-:W-:-:S05]  /*3b00*/  @!P4 IMAD.MOV.U32 R9, RZ, RZ, R66 ;  /* 0x000000ffff09c224 */ /* 0x000fca00078e0042 */
[----:B------:R0:W2:Y:S01]  /*3b10*/  @!P4 LDG.E.U8 R64, desc[UR18][R8.64] ;  /* 0x000000120840c981 */ /* 0x0000a2000c1e1100 */
[----:B------:R-:W-:-:S04]  /*3b20*/  IADD3 R10, P6, PT, R11, R0, RZ ;  /* 0x000000000b0a7210 */ /* 0x000fc80007fde0ff */
[----:B------:R-:W-:Y:S01]  /*3b30*/  LEA.HI.X.SX32 R11, R11, R2, 0x1, P6 ;  /* 0x000000020b0b7211 */ /* 0x000fe200030f0eff */
[----:B0-----:R-:W-:Y:S02]  /*3b40*/  VIADD R8, R14, 0xffffff9e ;  /* 0xffffff9e0e087836 */ /* 0x001fe40000000000 */
[----:B------:R-:W-:-:S03]  /*3b50*/  IMAD.MOV.U32 R9, RZ, RZ, R10 ;  /* 0x000000ffff097224 */ /* 0x000fc600078e000a */
[----:B------:R-:W-:Y:S01]  /*3b60*/  ISETP.GE.U32.AND P4, PT, R8, 0x7fffff1f, PT ;  /* 0x7fffff1f0800780c */ /* 0x000fe20003f86070 */
[----:B------:R-:W-:-:S05]  /*3b70*/  IMAD.MOV.U32 R8, RZ, RZ, R11 ;  /* 0x000000ffff087224 */ /* 0x000fca00078e000b */
[----:B------:R-:W-:-:S04]  /*3b80*/  @!P0 LOP3.LUT R9, R9, R8, RZ, 0x3c, !PT ;  /* 0x0000000809098212 */ /* 0x000fc800078e3cff */
[----:B------:R-:W-:-:S04]  /*3b90*/  @!P0 LOP3.LUT R8, R9, R8, RZ, 0x3c, !PT ;  /* 0x0000000809088212 */ /* 0x000fc800078e3cff */
[----:B------:R-:W-:-:S05]  /*3ba0*/  @!P0 LOP3.LUT R9, R9, R8, RZ, 0x3c, !PT ;  /* 0x0000000809098212 */ /* 0x000fca00078e3cff */
[----:B------:R0:W4:Y:S01]  /*3bb0*/  @!P0 LDG.E.U8 R63, desc[UR18][R8.64] ;  /* 0x00000012083f8981 */ /* 0x000122000c1e1100 */
[----:B------:R-:W-:-:S03]  /*3bc0*/  VIADD R12, R14, 0xffffffae ;  /* 0xffffffae0e0c7836 */ /* 0x000fc60000000000 */
[----:B---3--:R3:W-:Y:S02]  /*3bd0*/  STL [R1+0x164], R67 ;  /* 0x0001644301007387 */ /* 0x0087e40000100800 */
[----:B------:R-:W-:Y:S01]  /*3be0*/  ISETP.GE.U32.AND P5, PT, R12, 0x7fffff2f, PT ;  /* 0x7fffff2f0c00780c */ /* 0x000fe20003fa6070 */
[----:B------:R-:W-:Y:S01]  /*3bf0*/  VIADD R12, R14, 0xffffffa6 ;  /* 0xffffffa60e0c7836 */ /* 0x000fe20000000000 */
[----:B---3--:R-:W3:Y:S04]  /*3c00*/  LDL.LU R67, [R1+0x98c] ;  /* 0x00098c0001437983 */ /* 0x008ee80000300800 */
[----:B------:R0:W-:Y:S01]  /*3c10*/  STL [R1+0x4c4], R66 ;  /* 0x0004c44201007387 */ /* 0x0001e20000100800 */
[----:B------:R-:W-:-:S03]  /*3c20*/  ISETP.GE.U32.AND P1, PT, R12, 0x7fffff27, PT ;  /* 0x7fffff270c00780c */ /* 0x000fc60003f26070 */
[----:B0-----:R-:W3:Y:S04]  /*3c30*/  LDL.LU R66, [R1+0x988] ;  /* 0x0009880001427983 */ /* 0x001ee80000300800 */
[----:B------:R-:W3:Y:S01]  /*3c40*/  LDL.LU R65, [R1+0x984] ;  /* 0x0009840001417983 */ /* 0x000ee20000300800 */
[----:B------:R-:W-:-:S03]  /*3c50*/  PRMT R62, RZ, 0x7610, R62 ;  /* 0x00007610ff3e7816 */ /* 0x000fc6000000003e */
[----:B--2---:R0:W-:Y:S04]  /*3c60*/  STL [R1+0x160], R64 ;  /* 0x0001604001007387 */ /* 0x0041e80000100800 */
[----:B0-----:R-:W2:Y:S04]  /*3c70*/  LDL.LU R64, [R1+0x980] ;  /* 0x0009800001407983 */ /* 0x001ea80000300800 */
[----:B------:R0:W-:Y:S02]  /*3c80*/  STL [R1+0x500], R10 ;  /* 0x0005000a01007387 */ /* 0x0001e40000100800 */
[----:B0-----:R-:W-:-:S05]  /*3c90*/  IMAD R10, R4, 0x49, RZ ;  /* 0x00000049040a7824 */ /* 0x001fca00078e02ff */
[----:B------:R-:W-:-:S04]  /*3ca0*/  IADD3 R12, P6, PT, R10, R0, RZ ;  /* 0x000000000a0c7210 */ /* 0x000fc80007fde0ff */
[----:B------:R-:W-:Y:S01]  /*3cb0*/  LEA.HI.X.SX32 R8, R10, R2, 0x1, P6 ;  /* 0x000000020a087211 */ /* 0x000fe200030f0eff */
[----:B------:R-:W-:Y:S01]  /*3cc0*/  IMAD.MOV.U32 R9, RZ, RZ, R12 ;  /* 0x000000ffff097224 */ /* 0x000fe200078e000c */
[----:B------:R0:W-:Y:S04]  /*3cd0*/  STL [R1+0x4fc], R11 ;  /* 0x0004fc0b01007387 */ /* 0x0001e80000100800 */
[-C--:B------:R-:W-:Y:S01]  /*3ce0*/  @!P2 LOP3.LUT R9, R9, R8.reuse, RZ, 0x3c, !PT ;  /* 0x000000080909a212 */ /* 0x080fe200078e3cff */
[----:B------:R-:W-:Y:S04]  /*3cf0*/  STL [R1+0x538], R12 ;  /* 0x0005380c01007387 */ /* 0x000fe80000100800 */
[----:B------:R1:W-:Y:S01]  /*3d00*/  STL [R1+0x534], R8 ;  /* 0x0005340801007387 */ /* 0x0003e20000100800 */
[----:B0-----:R-:W-:Y:S01]  /*3d10*/  VIADD R11, R14, 0xffffff96 ;  /* 0xffffff960e0b7836 */ /* 0x001fe20000000000 */
[----:B-1----:R-:W-:-:S04]  /*3d20*/  @!P2 LOP3.LUT R8, R9, R8, RZ, 0x3c, !PT ;  /* 0x000000080908a212 */ /* 0x002fc800078e3cff */
[----:B------:R-:W-:Y:S02]  /*3d30*/  ISETP.GE.U32.AND P0, PT, R11, 0x7fffff17, PT ;  /* 0x7fffff170b00780c */ /* 0x000fe40003f06070 */
[----:B------:R-:W-:Y:S01]  /*3d40*/  @!P2 LOP3.LUT R9, R9, R8, RZ, 0x3c, !PT ;  /* 0x000000080909a212 */ /* 0x000fe200078e3cff */
[----:B------:R-:W-:Y:S01]  /*3d50*/  IMAD R11, R4, 0x51, RZ ;  /* 0x00000051040b7824 */ /* 0x000fe200078e02ff */
[----:B----4-:R0:W-:Y:S04]  /*3d60*/  STL [R1+0x260], R63 ;  /* 0x0002603f01007387 */ /* 0x0101e80000100800 */
[----:B------:R1:W4:Y:S01]  /*3d70*/  @!P2 LDG.E.U8 R62, desc[UR18][R8.64] ;  /* 0x00000012083ea981 */ /* 0x000322000c1e1100 */
[----:B0-----:R-:W-:-:S04]  /*3d80*/  IADD3 R63, P6, PT, R11, R0, RZ ;  /* 0x000000000b3f7210 */ /* 0x001fc80007fde0ff */
[----:B-1----:R-:W-:Y:S01]  /*3d90*/  LEA.HI.X.SX32 R9, R11, R2, 0x1, P6 ;  /* 0x000000020b097211 */ /* 0x002fe200030f0eff */
[----:B------:R-:W-:-:S05]  /*3da0*/  @!P5 IMAD.MOV.U32 R8, RZ, RZ, R63 ;  /* 0x000000ffff08d224 */ /* 0x000fca00078e003f */
[----:B------:R0:W2:Y:S01]  /*3db0*/  @!P5 LDG.E.U8 R86, desc[UR18][R8.64] ;  /* 0x000000120856d981 */ /* 0x0000a2000c1e1100 */
[----:B------:R-:W-:-:S03]  /*3dc0*/  IMAD R10, R4, 0x59, RZ ;  /* 0x00000059040a7824 */ /* 0x000fc600078e02ff */
[----:B------:R-:W-:Y:S01]  /*3dd0*/  STL [R1+0x570], R63 ;  /* 0x0005703f01007387 */ /* 0x000fe20000100800 */
[----:B------:R-:W-:-:S03]  /*3de0*/  IMAD R11, R4, 0x61, RZ ;  /* 0x00000061040b7824 */ /* 0x000fc600078e02ff */
[----:B----4-:R1:W-:Y:S02]  /*3df0*/  STL [R1+0x16c], R62 ;  /* 0x00016c3e01007387 */ /* 0x0103e40000100800 */
[C---:B-1----:R-:W-:Y:S02]  /*3e00*/  IADD3 R62, P6, PT, R10.reuse, R0, RZ ;  /* 0x000000000a3e7210 */ /* 0x042fe40007fde0ff */
[----:B------:R1:W-:Y:S02]  /*3e10*/  STL [R1+0x56c], R9 ;  /* 0x00056c0901007387 */ /* 0x0003e40000100800 */
[----:B------:R-:W-:Y:S02]  /*3e20*/  LEA.HI.X.SX32 R10, R10, R2, 0x1, P6 ;  /* 0x000000020a0a7211 */ /* 0x000fe400030f0eff */
[----:B------:R-:W-:Y:S01]  /*3e30*/  STL [R1+0x5a8], R62 ;  /* 0x0005a83e01007387 */ /* 0x000fe20000100800 */
[----:B0-----:R-:W-:-:S03]  /*3e40*/  @!P1 IMAD.MOV.U32 R8, RZ, RZ, R62 ;  /* 0x000000ffff089224 */ /* 0x001fc600078e003e */
[----:B------:R-:W4:Y:S01]  /*3e50*/  LDL.LU R63, [R1+0x97c] ;  /* 0x00097c00013f7983 */ /* 0x000f220000300800 */
[----:B-1----:R-:W-:-:S03]  /*3e60*/  @!P1 IMAD.MOV.U32 R9, RZ, RZ, R10 ;  /* 0x000000ffff099224 */ /* 0x002fc600078e000a */
[----:B------:R0:W-:Y:S04]  /*3e70*/  STL [R1+0x5a4], R10 ;  /* 0x0005a40a01007387 */ /* 0x0001e80000100800 */
[----:B--2---:R1:W-:Y:S04]  /*3e80*/  STL [R1+0x168], R86 ;  /* 0x0001685601007387 */ /* 0x0043e80000100800 */
[----:B------:R2:W3:Y:S01]  /*3e90*/  @!P1 LDG.E.U8 R84, desc[UR18][R8.64] ;  /* 0x0000001208549981 */ /* 0x0004e2000c1e1100 */
[----:B0-----:R-:W-:-:S03]  /*3ea0*/  IMAD R10, R4, 0x69, RZ ;  /* 0x00000069040a7824 */ /* 0x001fc600078e02ff */
[----:B------:R-:W4:Y:S01]  /*3eb0*/  LDL.LU R62, [R1+0x978] ;  /* 0x00097800013e7983 */ /* 0x000f220000300800 */
[----:B-1----:R-:W-:Y:S01]  /*3ec0*/  IADD3 R86, P6, PT, R11, R0, RZ ;  /* 0x000000000b567210 */ /* 0x002fe20007fde0ff */
[----:B--2---:R-:W-:-:S03]  /*3ed0*/  VIADD R8, R14, 0xfffffffe ;  /* 0xfffffffe0e087836 */ /* 0x004fc60000000000 */
[----:B------:R-:W-:Y:S02]  /*3ee0*/  LEA.HI.X.SX32 R11, R11, R2, 0x1, P6 ;  /* 0x000000020b0b7211 */ /* 0x000fe400030f0eff */
[----:B------:R-:W-:Y:S01]  /*3ef0*/  ISETP.GE.U32.AND P1, PT, R8, 0x7fffff7f, PT ;  /* 0x7fffff7f0800780c */ /* 0x000fe20003f26070 */
[----:B------:R-:W-:Y:S02]  /*3f00*/  @!P4 IMAD.MOV.U32 R8, RZ, RZ, R86 ;  /* 0x000000ffff08c224 */ /* 0x000fe400078e0056 */
[----:B------:R-:W-:-:S05]  /*3f10*/  @!P4 IMAD.MOV.U32 R9, RZ, RZ, R11 ;  /* 0x000000ffff09c224 */ /* 0x000fca00078e000b */
[----:B------:R0:W2:Y:S01]  /*3f20*/  @!P4 LDG.E.U8 R82, desc[UR18][R8.64] ;  /* 0x000000120852c981 */ /* 0x0000a2000c1e1100 */
[----:B------:R-:W-:-:S03]  /*3f30*/  VIADD R12, R14, 0xffffff8e ;  /* 0xffffff8e0e0c7836 */ /* 0x000fc60000000000 */
[----:B------:R-:W-:Y:S04]  /*3f40*/  STL [R1+0x5e0], R86 ;  /* 0x0005e05601007387 */ /* 0x000fe80000100800 */
[----:B------:R1:W-:Y:S01]  /*3f50*/  STL [R1+0x5dc], R11 ;  /* 0x0005dc0b01007387 */ /* 0x0003e20000100800 */
[----:B------:R-:W-:Y:S02]  /*3f60*/  ISETP.GE.U32.AND P2, PT, R12, 0x7fffff0f, PT ;  /* 0x7fffff0f0c00780c */ /* 0x000fe40003f46070 */
[----:B------:R-:W-:Y:S01]  /*3f70*/  PRMT R59, RZ, 0x7610, R59 ;  /* 0x00007610ff3b7816 */ /* 0x000fe2000000003b */
[----:B-1----:R-:W-:Y:S01]  /*3f80*/  IMAD R11, R4, 0x71, RZ ;  /* 0x00000071040b7824 */ /* 0x002fe200078e02ff */
[----:B------:R-:W-:Y:S01]  /*3f90*/  PRMT R61, RZ, 0x7610, R61 ;  /* 0x00007610ff3d7816 */ /* 0x000fe2000000003d */
[----:B---3--:R1:W-:Y:S02]  /*3fa0*/  STL [R1+0x25c], R84 ;  /* 0x00025c5401007387 */ /* 0x0083e40000100800 */
[----:B-1----:R-:W-:-:S04]  /*3fb0*/  IADD3 R84, P6, PT, R10, R0, RZ ;  /* 0x000000000a547210 */ /* 0x002fc80007fde0ff */
[----:B------:R-:W-:Y:S01]  /*3fc0*/  LEA.HI.X.SX32 R86, R10, R2, 0x1, P6 ;  /* 0x000000020a567211 */ /* 0x000fe200030f0eff */
[----:B------:R-:W-:Y:S01]  /*3fd0*/  STL [R1+0x610], R84 ;  /* 0x0006105401007387 */ /* 0x000fe20000100800 */
[----:B0-----:R-:W-:-:S03]  /*3fe0*/  @!P0 IMAD.MOV.U32 R8, RZ, RZ, R84 ;  /* 0x000000ffff088224 */ /* 0x001fc600078e0054 */
[----:B------:R-:W-:Y:S01]  /*3ff0*/  @!P0 IMAD.MOV.U32 R9, RZ, RZ, R86 ;  /* 0x000000ffff098224 */ /* 0x000fe200078e0056 */
[----:B--2---:R0:W-:Y:S04]  /*4000*/  STL [R1+0x174], R82 ;  /* 0x0001745201007387 */ /* 0x0041e80000100800 */
[----:B------:R1:W2:Y:S01]  /*4010*/  @!P0 LDG.E.U8 R59, desc[UR18][R8.64] ;  /* 0x00000012083b8981 */ /* 0x0002a2000c1e1100 */
[----:B0-----:R-:W-:-:S04]  /*4020*/  IADD3 R82, P6, PT, R11, R0, RZ ;  /* 0x000000000b527210 */ /* 0x001fc80007fde0ff */
[----:B------:R-:W-:Y:S01]  /*4030*/  LEA.HI.X.SX32 R84, R11, R2, 0x1, P6 ;  /* 0x000000020b547211 */ /* 0x000fe200030f0eff */
[----:B-1----:R-:W-:-:S04]  /*4040*/  @!P2 IMAD.MOV.U32 R8, RZ, RZ, R82 ;  /* 0x000000ffff08a224 */ /* 0x002fc800078e0052 */
[----:B------:R-:W-:-:S05]  /*4050*/  @!P2 IMAD.MOV.U32 R9, RZ, RZ, R84 ;  /* 0x000000ffff09a224 */ /* 0x000fca00078e0054 */
[----:B------:R-:W3:Y:S01]  /*4060*/  @!P2 LDG.E.U8 R61, desc[UR18][R8.64] ;  /* 0x00000012083da981 */ /* 0x000ee2000c1e1100 */
[----:B------:R-:W-:Y:S02]  /*4070*/  VIADD R12, R14, 0xffffff86 ;  /* 0xffffff860e0c7836 */ /* 0x000fe40000000000 */
[----:B------:R-:W-:Y:S01]  /*4080*/  IMAD R10, R4, 0x79, RZ ;  /* 0x00000079040a7824 */ /* 0x000fe200078e02ff */
[----:B------:R-:W-:Y:S02]  /*4090*/  STL [R1+0x60c], R86 ;  /* 0x00060c5601007387 */ /* 0x000fe40000100800 */
[----:B------:R-:W-:Y:S02]  /*40a0*/  ISETP.GE.U32.AND P5, PT, R12, 0x7fffff07, PT ;  /* 0x7fffff070c00780c */ /* 0x000fe40003fa6070 */
[----:B------:R-:W-:Y:S01]  /*40b0*/  STL [R1+0x640], R82 ;  /* 0x0006405201007387 */ /* 0x000fe20000100800 */
[----:B------:R-:W-:-:S03]  /*40c0*/  PRMT R58, RZ, 0x7610, R58 ;  /* 0x00007610ff3a7816 */ /* 0x000fc6000000003a */
[----:B--2---:R0:W-:Y:S04]  /*40d0*/  STL [R1+0x170], R59 ;  /* 0x0001703b01007387 */ /* 0x0041e80000100800 */
[----:B------:R-:W-:Y:S01]  /*40e0*/  STL [R1+0x63c], R84 ;  /* 0x00063c5401007387 */ /* 0x000fe20000100800 */
[----:B0-----:R-:W-:-:S05]  /*40f0*/  IADD3 R59, P6, PT, R10, R0, RZ ;  /* 0x000000000a3b7210 */ /* 0x001fca0007fde0ff */
[----:B------:R-:W-:Y:S04]  /*4100*/  STL [R1+0x670], R59 ;  /* 0x0006703b01007387 */ /* 0x000fe80000100800 */
[----:B---3--:R0:W-:Y:S01]  /*4110*/  STL [R1+0x258], R61 ;  /* 0x0002583d01007387 */ /* 0x0081e20000100800 */
[----:B------:R-:W-:Y:S01]  /*4120*/  @!P5 IMAD.MOV.U32 R8, RZ, RZ, R59 ;  /* 0x000000ffff08d224 */ /* 0x000fe200078e003b */
[----:B0-----:R-:W-:-:S05]  /*4130*/  LEA.HI.X.SX32 R61, R10, R2, 0x1, P6 ;  /* 0x000000020a3d7211 */ /* 0x001fca00030f0eff */
[----:B------:R-:W-:-:S05]  /*4140*/  @!P5 IMAD.MOV.U32 R9, RZ, RZ, R61 ;  /* 0x000000ffff09d224 */ /* 0x000fca00078e003d */
[----:B------:R0:W2:Y:S01]  /*4150*/  @!P5 LDG.E.U8 R58, desc[UR18][R8.64] ;  /* 0x00000012083ad981 */ /* 0x0000a2000c1e1100 */
[----:B------:R-:W-:Y:S01]  /*4160*/  VIADD R12, R14, 0xfffffffd ;  /* 0xfffffffd0e0c7836 */ /* 0x000fe20000000000 */
[----:B------:R-:W-:Y:S01]  /*4170*/  IADD3 R84, P6, PT, R0, R4, RZ ;  /* 0x0000000400547210 */ /* 0x000fe20007fde0ff */
[----:B------:R-:W-:Y:S02]  /*4180*/  IMAD.SHL.U32 R86, R4, 0x2, RZ ;  /* 0x0000000204567824 */ /* 0x000fe400078e00ff */
[----:B------:R-:W-:Y:S01]  /*4190*/  VIADD R10, R14, 0xffffffe5 ;  /* 0xffffffe50e0a7836 */ /* 0x000fe20000000000 */
[----:B------:R-:W-:Y:S01]  /*41a0*/  ISETP.GE.U32.AND P4, PT, R12, 0x7fffff7e, PT ;  /* 0x7fffff7e0c00780c */ /* 0x000fe20003f86070 */
[----:B------:R-:W-:Y:S01]  /*41b0*/  VIADD R12, R14, 0xfffffff5 ;  /* 0xfffffff50e0c7836 */ /* 0x000fe20000000000 */
[----:B------:R1:W-:Y:S01]  /*41c0*/  STL [R1+0x66c], R61 ;  /* 0x00066c3d01007387 */ /* 0x0003e20000100800 */
[----:B------:R-:W-:Y:S02]  /*41d0*/  LEA.HI.X.SX32 R82, R4, R2, 0x1, P6 ;  /* 0x0000000204527211 */ /* 0x000fe400030f0eff */
[----:B------:R-:W-:Y:S01]  /*41e0*/  ISETP.GE.U32.AND P5, PT, R10, 0x7fffff66, PT ;  /* 0x7fffff660a00780c */ /* 0x000fe20003fa6070 */
[----:B------:R-:W-:Y:S01]  /*41f0*/  IMAD R10, R4, 0xa, RZ ;  /* 0x0000000a040a7824 */ /* 0x000fe200078e02ff */
[----:B------:R-:W-:Y:S01]  /*4200*/  ISETP.GE.U32.AND P0, PT, R12, 0x7fffff76, PT ;  /* 0x7fffff760c00780c */ /* 0x000fe20003f06070 */
[----:B------:R-:W-:Y:S01]  /*4210*/  STL [R1+0x7fc], R84 ;  /* 0x0007fc5401007387 */ /* 0x000fe20000100800 */
[----:B------:R-:W-:-:S02]  /*4220*/  PRMT R12, RZ, 0x7610, R12 ;  /* 0x00007610ff0c7816 */ /* 0x000fc4000000000c */
[C---:B-1----:R-:W-:Y:S01]  /*4230*/  IADD3 R61, P6, PT, R86.reuse, R0, RZ ;  /* 0x00000000563d7210 */ /* 0x042fe20007fde0ff */
[----:B0-----:R-:W-:Y:S01]  /*4240*/  @!P1 IMAD.MOV.U32 R8, RZ, RZ, R84 ;  /* 0x000000ffff089224 */ /* 0x001fe200078e0054 */
[----:B------:R-:W-:Y:S01]  /*4250*/  STL [R1+0x7f8], R82 ;  /* 0x0007f85201007387 */ /* 0x000fe20000100800 */
[----:B------:R-:W-:Y:S01]  /*4260*/  @!P1 IMAD.MOV.U32 R9, RZ, RZ, R82 ;  /* 0x000000ffff099224 */ /* 0x000fe200078e0052 */
[----:B------:R-:W-:Y:S02]  /*4270*/  LEA.HI.X.SX32 R86, R86, R2, 0x1, P6 ;  /* 0x0000000256567211 */ /* 0x000fe400030f0eff */
[----:B------:R-:W-:Y:S01]  /*4280*/  STL [R1], R61 ;  /* 0x0000003d01007387 */ /* 0x000fe20000100800 */
[----:B------:R-:W-:-:S03]  /*4290*/  PRMT R60, RZ, 0x7610, R60 ;  /* 0x00007610ff3c7816 */ /* 0x000fc6000000003c */
[----:B------:R0:W3:Y:S01]  /*42a0*/  @!P1 LDG.E.U8 R12, desc[UR18][R8.64] ;  /* 0x00000012080c9981 */ /* 0x0000e2000c1e1100 */
[----:B------:R-:W-:Y:S01]  /*42b0*/  PRMT R57, RZ, 0x7610, R57 ;  /* 0x00007610ff397816 */ /* 0x000fe20000000039 */
[----:B0-----:R-:W-:Y:S02]  /*42c0*/  @!P4 IMAD.MOV.U32 R8, RZ, RZ, R61 ;  /* 0x000000ffff08c224 */ /* 0x001fe400078e003d */
[----:B------:R-:W-:-:S05]  /*42d0*/  @!P4 IMAD.MOV.U32 R9, RZ, RZ, R86 ;  /* 0x000000ffff09c224 */ /* 0x000fca00078e0056 */
[----:B------:R0:W4:Y:S04]  /*42e0*/  @!P4 LDG.E.U8 R60, desc[UR18][R8.64] ;  /* 0x00000012083cc981 */ /* 0x000128000c1e1100 */
[----:B--2---:R1:W-:Y:S02]  /*42f0*/  STL [R1+0x250], R58 ;  /* 0x0002503a01007387 */ /* 0x0043e40000100800 */
[----:B-1----:R-:W-:-:S04]  /*4300*/  IADD3 R58, P6, PT, R10, R0, RZ ;  /* 0x000000000a3a7210 */ /* 0x002fc80007fde0ff */
[----:B------:R-:W-:Y:S01]  /*4310*/  LEA.HI.X.SX32 R59, R10, R2, 0x1, P6 ;  /* 0x000000020a3b7211 */ /* 0x000fe200030f0eff */
[----:B0-----:R-:W-:-:S04]  /*4320*/  @!P0 IMAD.MOV.U32 R8, RZ, RZ, R58 ;  /* 0x000000ffff088224 */ /* 0x001fc800078e003a */
[----:B------:R-:W-:-:S05]  /*4330*/  @!P0 IMAD.MOV.U32 R9, RZ, RZ, R59 ;  /* 0x000000ffff098224 */ /* 0x000fca00078e003b */
[----:B------:R0:W2:Y:S01]  /*4340*/  @!P0 LDG.E.U8 R57, desc[UR18][R8.64] ;  /* 0x0000001208398981 */ /* 0x0000a2000c1e1100 */
[----:B------:R-:W-:-:S05]  /*4350*/  VIADD R11, R14, 0xffffffed ;  /* 0xffffffed0e0b7836 */ /* 0x000fca0000000000 */
[----:B------:R-:W-:Y:S01]  /*4360*/  ISETP.GE.U32.AND P2, PT, R11, 0x7fffff6e, PT ;  /* 0x7fffff6e0b00780c */ /* 0x000fe20003f46070 */
[----:B------:R-:W-:-:S05]  /*4370*/  VIADD R11, R14, 0xffffffdd ;  /* 0xffffffdd0e0b7836 */ /* 0x000fca0000000000 */
[----:B------:R-:W-:Y:S01]  /*4380*/  ISETP.GE.U32.AND P1, PT, R11, 0x7fffff5e, PT ;  /* 0x7fffff5e0b00780c */ /* 0x000fe20003f26070 */
[----:B------:R-:W-:Y:S02]  /*4390*/  IMAD R11, R4, 0x12, RZ ;  /* 0x00000012040b7824 */ /* 0x000fe400078e02ff */
[----:B0-----:R-:W-:-:S03]  /*43a0*/  VIADD R8, R14, 0xffffffcd ;  /* 0xffffffcd0e087836 */ /* 0x001fc60000000000 */
[C---:B------:R-:W-:Y:S01]  /*43b0*/  IADD3 R10, P6, PT, R11.reuse, R0, RZ ;  /* 0x000000000b0a7210 */ /* 0x040fe20007fde0ff */
[----:B---3--:R0:W-:Y:S03]  /*43c0*/  STL [R1+0x17c], R12 ;  /* 0x00017c0c01007387 */ /* 0x0081e60000100800 */
[----:B------:R-:W-:Y:S01]  /*43d0*/  LEA.HI.X.SX32 R11, R11, R2, 0x1, P6 ;  /* 0x000000020b0b7211 */ /* 0x000fe200030f0eff */
[----:B------:R-:W-:Y:S01]  /*43e0*/  STL [R1+0x98], R58 ;  /* 0x0000983a01007387 */ /* 0x000fe20000100800 */
[----:B------:R-:W-:Y:S01]  /*43f0*/  ISETP.GE.U32.AND P0, PT, R8, 0x7fffff4e, PT ;  /* 0x7fffff4e0800780c */ /* 0x000fe20003f06070 */
[----:B------:R-:W-:Y:S02]  /*4400*/  IMAD.MOV.U32 R9, RZ, RZ, R10 ;  /* 0x000000ffff097224 */ /* 0x000fe400078e000a */
[----:B------:R-:W3:Y:S01]  /*4410*/  LDL.LU R61, [R1+0x974] ;  /* 0x00097400013d7983 */ /* 0x000ee20000300800 */
[----:B------:R-:W-:-:S03]  /*4420*/  IMAD.MOV.U32 R8, RZ, RZ, R11 ;  /* 0x000000ffff087224 */ /* 0x000fc600078e000b */
[----:B------:R-:W-:Y:S04]  /*4430*/  STL [R1+0x800], R86 ;  /* 0x0008005601007387 */ /* 0x000fe80000100800 */
[----:B----4-:R1:W-:Y:S01]  /*4440*/  STL [R1+0x178], R60 ;  /* 0x0001783c01007387 */ /* 0x0103e20000100800 */
[-C--:B------:R-:W-:Y:S01]  /*4450*/  @!P2 LOP3.LUT R9, R9, R8.reuse, RZ, 0x3c, !PT ;  /* 0x000000080909a212 */ /* 0x080fe200078e3cff */
[----:B0-----:R-:W-:Y:S02]  /*4460*/  VIADD R12, R14, 0xffffffd5 ;  /* 0xffffffd50e0c7836 */ /* 0x001fe40000000000 */
[----:B-1----:R-:W4:Y:S04]  /*4470*/  LDL.LU R60, [R1+0x970] ;  /* 0x00097000013c7983 */ /* 0x002f280000300800 */
[----:B------:R0:W-:Y:S01]  /*4480*/  STL [R1+0x94], R59 ;  /* 0x0000943b01007387 */ /* 0x0001e20000100800 */
[----:B------:R-:W-:-:S03]  /*4490*/  @!P2 LOP3.LUT R8, R9, R8, RZ, 0x3c, !PT ;  /* 0x000000080908a212 */ /* 0x000fc600078e3cff */
[----:B0-----:R-:W3:Y:S04]  /*44a0*/  LDL.LU R59, [R1+0x96c] ;  /* 0x00096c00013b7983 */ /* 0x001ee80000300800 */
[----:B------:R-:W3:Y:S01]  /*44b0*/  LDL.LU R58, [R1+0x968] ;  /* 0x00096800013a7983 */ /* 0x000ee20000300800 */
[----:B------:R-:W-:Y:S02]  /*44c0*/  PRMT R54, RZ, 0x7610, R54 ;  /* 0x00007610ff367816 */ /* 0x000fe40000000036 */
[----:B------:R-:W-:Y:S02]  /*44d0*/  ISETP.GE.U32.AND P4, PT, R12, 0x7fffff56, PT ;  /* 0x7fffff560c00780c */ /* 0x000fe40003f86070 */
[----:B------:R-:W-:-:S05]  /*44e0*/  @!P2 LOP3.LUT R9, R9, R8, RZ, 0x3c, !PT ;  /* 0x000000080909a212 */ /* 0x000fca00078e3cff */
[----:B------:R0:W3:Y:S01]  /*44f0*/  @!P2 LDG.E.U8 R54, desc[UR18][R8.64] ;  /* 0x000000120836a981 */ /* 0x0000e2000c1e1100 */
[----:B------:R-:W-:-:S03]  /*4500*/  PRMT R55, RZ, 0x7610, R55 ;  /* 0x00007610ff377816 */ /* 0x000fc60000000037 */
[----:B--2---:R1:W-:Y:S04]  /*4510*/  STL [R1+0x254], R57 ;  /* 0x0002543901007387 */ /* 0x0043e80000100800 */
[----:B-1----:R-:W2:Y:S04]  /*4520*/  LDL.LU R57, [R1+0x964] ;  /* 0x0009640001397983 */ /* 0x002ea80000300800 */
[----:B------:R1:W-:Y:S02]  /*4530*/  STL [R1+0x128], R10 ;  /* 0x0001280a01007387 */ /* 0x0003e40000100800 */
[----:B-1----:R-:W-:-:S05]  /*4540*/  IMAD R10, R4, 0x1a, RZ ;  /* 0x0000001a040a7824 */ /* 0x002fca00078e02ff */
[----:B------:R-:W-:-:S04]  /*4550*/  IADD3 R12, P6, PT, R10, R0, RZ ;  /* 0x000000000a0c7210 */ /* 0x000fc80007fde0ff */
[----:B0-----:R-:W-:Y:S01]  /*4560*/  LEA.HI.X.SX32 R8, R10, R2, 0x1, P6 ;  /* 0x000000020a087211 */ /* 0x001fe200030f0eff */
        /* <DEDUP_REMOVED lines=13> */
[----:B-1----:R-:W-:-:S04]  /*4640*/  IADD3 R54, P6, PT, R11, R0, RZ ;  /* 0x000000000b367210 */ /* 0x002fc80007fde0ff */
[----:B0-----:R-:W-:Y:S01]  /*4650*/  LEA.HI.X.SX32 R8, R11, R2, 0x1, P6 ;  /* 0x000000020b087211 */ /* 0x001fe200030f0eff */
[----:B------:R-:W-:Y:S01]  /*4660*/  IMAD.MOV.U32 R9, RZ, RZ, R54 ;  /* 0x000000ffff097224 */ /* 0x000fe200078e0036 */
[----:B------:R0:W-:Y:S04]  /*4670*/  STL [R1+0x420], R54 ;  /* 0x0004203601007387 */ /* 0x0001e80000100800 */
[----:B------:R-:W-:Y:S01]  /*4680*/  @!P1 LOP3.LUT R9, R9, R8, RZ, 0x3c, !PT ;  /* 0x0000000809099212 */ /* 0x000fe200078e3cff */
[----:B------:R1:W-:Y:S01]  /*4690*/  STL [R1+0x41c], R8 ;  /* 0x00041c0801007387 */ /* 0x0003e20000100800 */
[----:B0-----:R-:W-:Y:S02]  /*46a0*/  IADD3 R54, P6, PT, R10, R0, RZ ;  /* 0x000000000a367210 */ /* 0x001fe40007fde0ff */
[----:B------:R-:W-:-:S02]  /*46b0*/  PRMT R56, RZ, 0x7610, R56 ;  /* 0x00007610ff387816 */ /* 0x000fc40000000038 */
[C---:B-1----:R-:W-:Y:S01]  /*46c0*/  @!P1 LOP3.LUT R8, R9.reuse, R8, RZ, 0x3c, !PT ;  /* 0x0000000809089212 */ /* 0x042fe200078e3cff */
[----:B------:R-:W-:Y:S03]  /*46d0*/  STL [R1+0x458], R54 ;  /* 0x0004583601007387 */ /* 0x000fe60000100800 */
[----:B------:R-:W-:Y:S02]  /*46e0*/  @!P1 LOP3.LUT R9, R9, R8, RZ, 0x3c, !PT ;  /* 0x0000000809099212 */ /* 0x000fe400078e3cff */
[----:B------:R-:W-:-:S03]  /*46f0*/  PRMT R53, RZ, 0x7610, R53 ;  /* 0x00007610ff357816 */ /* 0x000fc60000000035 */
[----:B------:R0:W3:Y:S02]  /*4700*/  @!P1 LDG.E.U8 R56, desc[UR18][R8.64] ;  /* 0x0000001208389981 */ /* 0x0000e4000c1e1100 */
        /* <DEDUP_REMOVED lines=15> */
[----:B---3--:R0:W-:Y:S01]  /*4800*/  STL [R1+0x24c], R56 ;  /* 0x00024c3801007387 */ /* 0x0081e20000100800 */
[----:B------:R-:W-:Y:S01]  /*4810*/  VIADD R12, R14, 0xffffffb5 ;  /* 0xffffffb50e0c7836 */ /* 0x000fe20000000000 */
[----:B------:R-:W-:Y:S02]  /*4820*/  @!P0 LOP3.LUT R8, R9, R8, RZ, 0x3c, !PT ;  /* 0x0000000809088212 */ /* 0x000fe400078e3cff */
[----:B0-----:R-:W3:Y:S04]  /*4830*/  LDL.LU R56, [R1+0x960] ;  /* 0x0009600001387983 */ /* 0x001ee80000300800 */
        /* <DEDUP_REMOVED lines=54> */
[----:B---3--:R0:W-:Y:S01]  /*4ba0*/  STL [R1+0x194], R52 ;  /* 0x0001943401007387 */ /* 0x0081e20000100800 */
[----:B------:R-:W-:Y:S01]  /*4bb0*/  ISETP.GE.U32.AND P2, PT, R12, 0x7fffff1e, PT ;  /* 0x7fffff1e0c00780c */ /* 0x000fe20003f46070 */
[----:B------:R-:W-:Y:S01]  /*4bc0*/  VIADD R12, R14, 0xffffff95 ;  /* 0xffffff950e0c7836 */ /* 0x000fe20000000000 */
[----:B------:R-:W-:Y:S01]  /*4bd0*/  @!P4 LOP3.LUT R8, R9, R8, RZ, 0x3c, !PT ;  /* 0x000000080908c212 */ /* 0x000fe200078e3cff */
        /* <DEDUP_REMOVED lines=263> */
[----:B------:R-:W-:Y:S01]  /*5c50*/  IMAD R10, R4, 0x6b, RZ ;  /* 0x0000006b040a7824 */ /* 0x000fe200078e02ff */
[----:B------:R-:W-:Y:S02]  /*5c60*/  PRMT R29, RZ, 0x7610, R29 ;  /* 0x00007610ff1d7816 */ /* 0x000fe4000000001d */
[----:B-1----:R-:W-:-:S04]  /*5c70*/  IADD3 R32, P6, PT, R11, R0, RZ ;  /* 0x000000000b207210 */ /* 0x002fc80007fde0ff */
[----:B0-----:R-:W-:Y:S01]  /*5c80*/  LEA.HI.X.SX32 R9, R11, R2, 0x1, P6 ;  /* 0x000000020b097211 */ /* 0x001fe200030f0eff */
[----:B------:R-:W-:Y:S01]  /*5c90*/  STL [R1+0x5f0], R32 ;  /* 0x0005f02001007387 */ /* 0x000fe20000100800 */
[----:B------:R-:W-:Y:S01]  /*5ca0*/  @!P5 IMAD.MOV.U32 R8, RZ, RZ, R32 ;  /* 0x000000ffff08d224 */ /* 0x000fe200078e0020 */
[----:B------:R-:W-:-:S04]  /*5cb0*/  PRMT R30, RZ, 0x7610, R30 ;  /* 0x00007610ff1e7816 */ /* 0x000fc8000000001e */
[----:B------:R0:W3:Y:S04]  /*5cc0*/  @!P5 LDG.E.U8 R29, desc[UR18][R8.64] ;  /* 0x00000012081dd981 */ /* 0x0000e8000c1e1100 */
[----:B--2---:R1:W-:Y:S02]  /*5cd0*/  STL [R1+0x228], R31 ;  /* 0x0002281f01007387 */ /* 0x0043e40000100800 */
[----:B-1----:R-:W-:-:S04]  /*5ce0*/  IADD3 R31, P6, PT, R10, R0, RZ ;  /* 0x000000000a1f7210 */ /* 0x002fc80007fde0ff */
[----:B------:R-:W-:Y:S01]  /*5cf0*/  LEA.HI.X.SX32 R10, R10, R2, 0x1, P6 ;  /* 0x000000020a0a7211 */ /* 0x000fe200030f0eff */
[----:B------:R1:W-:Y:S01]  /*5d00*/  STL [R1+0x5ec], R9 ;  /* 0x0005ec0901007387 */ /* 0x0003e20000100800 */
[----:B0-----:R-:W-:-:S03]  /*5d10*/  @!P1 IMAD.MOV.U32 R8, RZ, RZ, R31 ;  /* 0x000000ffff089224 */ /* 0x001fc600078e001f */
[----:B-1----:R-:W-:-:S05]  /*5d20*/  @!P1 IMAD.MOV.U32 R9, RZ, RZ, R10 ;  /* 0x000000ffff099224 */ /* 0x002fca00078e000a */
[----:B------:R0:W2:Y:S01]  /*5d30*/  @!P1 LDG.E.U8 R30, desc[UR18][R8.64] ;  /* 0x00000012081e9981 */ /* 0x0000a2000c1e1100 */
[----:B------:R-:W-:-:S03]  /*5d40*/  IMAD R11, R4, 0x73, RZ ;  /* 0x00000073040b7824 */ /* 0x000fc600078e02ff */
[----:B------:R1:W-:Y:S04]  /*5d50*/  STL [R1+0x620], R31 ;  /* 0x0006201f01007387 */ /* 0x0003e80000100800 */
[----:B------:R-:W4:Y:S04]  /*5d60*/  LDL.LU R32, [R1+0x900] ;  /* 0x0009000001207983 */ /* 0x000f280000300800 */
[----:B------:R-:W-:Y:S04]  /*5d70*/  STL [R1+0x61c], R10 ;  /* 0x00061c0a01007387 */ /* 0x000fe80000100800 */
[----:B---3--:R3:W-:Y:S01]  /*5d80*/  STL [R1+0x220], R29 ;  /* 0x0002201d01007387 */ /* 0x0087e20000100800 */
[----:B0-----:R-:W-:-:S03]  /*5d90*/  VIADD R8, R14, 0xffffffeb ;  /* 0xffffffeb0e087836 */ /* 0x001fc60000000000 */
[----:B-1----:R-:W4:Y:S01]  /*5da0*/  LDL.LU R31, [R1+0x8fc] ;  /* 0x0008fc00011f7983 */ /* 0x002f220000300800 */
[----:B---3--:R-:W-:-:S05]  /*5db0*/  IADD3 R29, P6, PT, R11, R0, RZ ;  /* 0x000000000b1d7210 */ /* 0x008fca0007fde0ff */
[----:B------:R-:W-:Y:S01]  /*5dc0*/  STL [R1+0x650], R29 ;  /* 0x0006501d01007387 */ /* 0x000fe20000100800 */
[----:B------:R-:W-:Y:S02]  /*5dd0*/  PRMT R28, RZ, 0x7610, R28 ;  /* 0x00007610ff1c7816 */ /* 0x000fe4000000001c */
[----:B------:R-:W-:Y:S01]  /*5de0*/  ISETP.GE.U32.AND P1, PT, R8, 0x7fffff6c, PT ;  /* 0x7fffff6c0800780c */ /* 0x000fe20003f26070 */
[----:B------:R-:W-:Y:S01]  /*5df0*/  @!P4 IMAD.MOV.U32 R8, RZ, RZ, R29 ;  /* 0x000000ffff08c224 */ /* 0x000fe200078e001d */
[----:B--2---:R0:W-:Y:S02]  /*5e00*/  STL [R1+0x218], R30 ;  /* 0x0002181e01007387 */ /* 0x0041e40000100800 */
[----:B0-----:R-:W-:-:S05]  /*5e10*/  LEA.HI.X.SX32 R30, R11, R2, 0x1, P6 ;  /* 0x000000020b1e7211 */ /* 0x001fca00030f0eff */
[----:B------:R-:W-:-:S05]  /*5e20*/  @!P4 IMAD.MOV.U32 R9, RZ, RZ, R30 ;  /* 0x000000ffff09c224 */ /* 0x000fca00078e001e */
[----:B------:R0:W2:Y:S01]  /*5e30*/  @!P4 LDG.E.U8 R28, desc[UR18][R8.64] ;  /* 0x00000012081cc981 */ /* 0x0000a2000c1e1100 */
[----:B------:R-:W-:Y:S02]  /*5e40*/  IMAD R10, R4, 0x7b, RZ ;  /* 0x0000007b040a7824 */ /* 0x000fe400078e02ff */
[----:B------:R-:W-:Y:S01]  /*5e50*/  VIADD R12, R14, 0xfffffffb ;  /* 0xfffffffb0e0c7836 */ /* 0x000fe20000000000 */
[----:B------:R1:W-:Y:S02]  /*5e60*/  STL [R1+0x64c], R30 ;  /* 0x00064c1e01007387 */ /* 0x0003e40000100800 */
[----:B0-----:R-:W-:Y:S01]  /*5e70*/  IADD3 R9, P6, PT, R10, R0, RZ ;  /* 0x000000000a097210 */ /* 0x001fe20007fde0ff */
[----:B------:R-:W-:Y:S01]  /*5e80*/  IMAD.SHL.U32 R8, R4, 0x4, RZ ;  /* 0x0000000404087824 */ /* 0x000fe200078e00ff */
[----:B------:R-:W-:Y:S01]  /*5e90*/  ISETP.GE.U32.AND P2, PT, R12, 0x7fffff7c, PT ;  /* 0x7fffff7c0c00780c */ /* 0x000fe20003f46070 */
[----:B------:R-:W-:Y:S01]  /*5ea0*/  VIADD R12, R14, 0xfffffff3 ;  /* 0xfffffff30e0c7836 */ /* 0x000fe20000000000 */
[----:B-1----:R-:W-:Y:S01]  /*5eb0*/  LEA.HI.X.SX32 R30, R10, R2, 0x1, P6 ;  /* 0x000000020a1e7211 */ /* 0x002fe200030f0eff */
[----:B------:R-:W-:Y:S03]  /*5ec0*/  STL [R1+0x680], R9 ;  /* 0x0006800901007387 */ /* 0x000fe60000100800 */
[----:B------:R-:W-:-:S02]  /*5ed0*/  ISETP.GE.U32.AND P5, PT, R12, 0x7fffff74, PT ;  /* 0x7fffff740c00780c */ /* 0x000fc40003fa6070 */
[----:B------:R-:W-:Y:S02]  /*5ee0*/  PRMT R12, RZ, 0x7610, R12 ;  /* 0x00007610ff0c7816 */ /* 0x000fe4000000000c */
[----:B------:R-:W-:Y:S01]  /*5ef0*/  PRMT R27, RZ, 0x7610, R27 ;  /* 0x00007610ff1b7816 */ /* 0x000fe2000000001b */
[----:B--2---:R0:W-:Y:S02]  /*5f00*/  STL [R1+0x1f4], R28 ;  /* 0x0001f41c01007387 */ /* 0x0041e40000100800 */
[----:B0-----:R-:W-:-:S04]  /*5f10*/  IADD3 R28, P6, PT, R8, R0, RZ ;  /* 0x00000000081c7210 */ /* 0x001fc80007fde0ff */
[----:B------:R-:W-:Y:S01]  /*5f20*/  LEA.HI.X.SX32 R29, R8, R2, 0x1, P6 ;  /* 0x00000002081d7211 */ /* 0x000fe200030f0eff */
[----:B------:R-:W-:Y:S02]  /*5f30*/  @!P0 IMAD.MOV.U32 R8, RZ, RZ, R9 ;  /* 0x000000ffff088224 */ /* 0x000fe400078e0009 */
[----:B------:R-:W-:-:S05]  /*5f40*/  @!P0 IMAD.MOV.U32 R9, RZ, RZ, R30 ;  /* 0x000000ffff098224 */ /* 0x000fca00078e001e */
[----:B------:R0:W2:Y:S02]  /*5f50*/  @!P0 LDG.E.U8 R12, desc[UR18][R8.64] ;  /* 0x00000012080c8981 */ /* 0x0000a4000c1e1100 */
[----:B0-----:R-:W-:Y:S02]  /*5f60*/  @!P2 IMAD.MOV.U32 R8, RZ, RZ, R28 ;  /* 0x000000ffff08a224 */ /* 0x001fe400078e001c */
[----:B------:R-:W-:-:S05]  /*5f70*/  @!P2 IMAD.MOV.U32 R9, RZ, RZ, R29 ;  /* 0x000000ffff09a224 */ /* 0x000fca00078e001d */
[----:B------:R0:W3:Y:S01]  /*5f80*/  @!P2 LDG.E.U8 R27, desc[UR18][R8.64] ;  /* 0x00000012081ba981 */ /* 0x0000e2000c1e1100 */
[----:B------:R-:W-:-:S03]  /*5f90*/  VIADD R11, R14, 0xffffffe3 ;  /* 0xffffffe30e0b7836 */ /* 0x000fc60000000000 */
[----:B------:R1:W-:Y:S02]  /*5fa0*/  STL [R1+0x67c], R30 ;  /* 0x00067c1e01007387 */ /* 0x0003e40000100800 */
[----:B------:R-:W-:Y:S01]  /*5fb0*/  ISETP.GE.U32.AND P4, PT, R11, 0x7fffff64, PT ;  /* 0x7fffff640b00780c */ /* 0x000fe20003f86070 */
[----:B------:R-:W-:Y:S01]  /*5fc0*/  IMAD R11, R4, 0xc, RZ ;  /* 0x0000000c040b7824 */ /* 0x000fe200078e02ff */
[----:B------:R-:W-:Y:S04]  /*5fd0*/  STL [R1+0x24], R28 ;  /* 0x0000241c01007387 */ /* 0x000fe80000100800 */
[----:B-1----:R-:W4:Y:S04]  /*5fe0*/  LDL.LU R30, [R1+0x8f8] ;  /* 0x0008f800011e7983 */ /* 0x002f280000300800 */
[----:B------:R1:W-:Y:S01]  /*5ff0*/  STL [R1+0x1c], R29 ;  /* 0x00001c1d01007387 */ /* 0x0003e20000100800 */
[----:B0-----:R-:W-:-:S05]  /*6000*/  VIADD R8, R14, 0xffffffd3 ;  /* 0xffffffd30e087836 */ /* 0x001fca0000000000 */
[----:B------:R-:W-:Y:S01]  /*6010*/  ISETP.GE.U32.AND P2, PT, R8, 0x7fffff54, PT ;  /* 0x7fffff540800780c */ /* 0x000fe20003f46070 */
[----:B------:R-:W-:Y:S01]  /*6020*/  VIADD R10, R14, 0xffffffdb ;  /* 0xffffffdb0e0a7836 */ /* 0x000fe20000000000 */
[----:B------:R-:W-:-:S04]  /*6030*/  PRMT R24, RZ, 0x7610, R24 ;  /* 0x00007610ff187816 */ /* 0x000fc80000000018 */
[----:B------:R-:W-:Y:S01]  /*6040*/  ISETP.GE.U32.AND P0, PT, R10, 0x7fffff5c, PT ;  /* 0x7fffff5c0a00780c */ /* 0x000fe20003f06070 */
[----:B------:R-:W-:Y:S01]  /*6050*/  IMAD R10, R4, 0x14, RZ ;  /* 0x00000014040a7824 */ /* 0x000fe200078e02ff */
[----:B------:R-:W-:Y:S01]  /*6060*/  PRMT R25, RZ, 0x7610, R25 ;  /* 0x00007610ff197816 */ /* 0x000fe20000000019 */
[----:B--2---:R0:W-:Y:S04]  /*6070*/  STL [R1+0x1dc], R12 ;  /* 0x0001dc0c01007387 */ /* 0x0041e80000100800 */
[----:B-1----:R-:W2:Y:S04]  /*6080*/  LDL.LU R29, [R1+0x8f4] ;  /* 0x0008f400011d7983 */ /* 0x002ea80000300800 */
[----:B------:R-:W2:Y:S01]  /*6090*/  LDL.LU R28, [R1+0x8f0] ;  /* 0x0008f000011c7983 */ /* 0x000ea20000300800 */
[----:B0-----:R-:W-:-:S04]  /*60a0*/  IADD3 R12, P6, PT, R11, R0, RZ ;  /* 0x000000000b0c7210 */ /* 0x001fc80007fde0ff */
[----:B------:R-:W-:Y:S01]  /*60b0*/  LEA.HI.X.SX32 R11, R11, R2, 0x1, P6 ;  /* 0x000000020b0b7211 */ /* 0x000fe200030f0eff */
[----:B------:R-:W-:-:S04]  /*60c0*/  IMAD.MOV.U32 R9, RZ, RZ, R12 ;  /* 0x000000ffff097224 */ /* 0x000fc800078e000c */
[----:B------:R-:W-:-:S05]  /*60d0*/  IMAD.MOV.U32 R8, RZ, RZ, R11 ;  /* 0x000000ffff087224 */ /* 0x000fca00078e000b */
[-C--:B------:R-:W-:Y:S01]  /*60e0*/  @!P5 LOP3.LUT R9, R9, R8.reuse, RZ, 0x3c, !PT ;  /* 0x000000080909d212 */ /* 0x080fe200078e3cff */
[----:B---3--:R0:W-:Y:S03]  /*60f0*/  STL [R1+0x1e4], R27 ;  /* 0x0001e41b01007387 */ /* 0x0081e60000100800 */
[----:B------:R-:W-:-:S04]  /*6100*/  @!P5 LOP3.LUT R8, R9, R8, RZ, 0x3c, !PT ;  /* 0x000000080908d212 */ /* 0x000fc800078e3cff */
[----:B------:R-:W-:Y:S01]  /*6110*/  @!P5 LOP3.LUT R9, R9, R8, RZ, 0x3c, !PT ;  /* 0x000000080909d212 */ /* 0x000fe200078e3cff */
[----:B0-----:R-:W3:Y:S04]  /*6120*/  LDL.LU R27, [R1+0x8ec] ;  /* 0x0008ec00011b7983 */ /* 0x001ee80000300800 */
[----:B------:R0:W-:Y:S04]  /*6130*/  STL [R1+0xb8], R12 ;  /* 0x0000b80c01007387 */ /* 0x0001e80000100800 */
[----:B------:R1:W2:Y:S01]  /*6140*/  @!P5 LDG.E.U8 R24, desc[UR18][R8.64] ;  /* 0x000000120818d981 */ /* 0x0002a2000c1e1100 */
[----:B0-----:R-:W-:-:S04]  /*6150*/  IADD3 R12, P6, PT, R10, R0, RZ ;  /* 0x000000000a0c7210 */ /* 0x001fc80007fde0ff */
[----:B-1----:R-:W-:Y:S01]  /*6160*/  LEA.HI.X.SX32 R8, R10, R2, 0x1, P6 ;  /* 0x000000020a087211 */ /* 0x002fe200030f0eff */
        /* <DEDUP_REMOVED lines=13> */
[----:B------:R-:W-:Y:S02]  /*6240*/  PRMT R74, RZ, 0x7610, R74 ;  /* 0x00007610ff4a7816 */ /* 0x000fe4000000004a */
[----:B------:R-:W-:Y:S01]  /*6250*/  PRMT R84, RZ, 0x7610, R84 ;  /* 0x00007610ff547816 */ /* 0x000fe20000000054 */
[----:B--2---:R1:W-:Y:S02]  /*6260*/  STL [R1+0xe4], R24 ;  /* 0x0000e41801007387 */ /* 0x0043e40000100800 */
[----:B-1----:R-:W-:-:S04]  /*6270*/  IADD3 R24, P6, PT, R11, R0, RZ ;  /* 0x000000000b187210 */ /* 0x002fc80007fde0ff */
[----:B0-----:R-:W-:Y:S01]  /*6280*/  LEA.HI.X.SX32 R8, R11, R2, 0x1, P6 ;  /* 0x000000020b087211 */ /* 0x001fe200030f0eff */
[----:B------:R-:W-:Y:S01]  /*6290*/  IMAD.MOV.U32 R9, RZ, RZ, R24 ;  /* 0x000000ffff097224 */ /* 0x000fe200078e0018 */
[----:B------:R0:W-:Y:S04]  /*62a0*/  STL [R1+0x3f8], R24 ;  /* 0x0003f81801007387 */ /* 0x0001e80000100800 */
[----:B------:R-:W-:Y:S01]  /*62b0*/  @!P4 LOP3.LUT R9, R9, R8, RZ, 0x3c, !PT ;  /* 0x000000080909c212 */ /* 0x000fe200078e3cff */
[----:B------:R1:W-:Y:S01]  /*62c0*/  STL [R1+0x3f4], R8 ;  /* 0x0003f40801007387 */ /* 0x0003e20000100800 */
[----:B0-----:R-:W-:Y:S02]  /*62d0*/  IADD3 R24, P6, PT, R10, R0, RZ ;  /* 0x000000000a187210 */ /* 0x001fe40007fde0ff */
[----:B-1----:R-:W-:-:S03]  /*62e0*/  @!P4 LOP3.LUT R8, R9, R8, RZ, 0x3c, !PT ;  /* 0x000000080908c212 */ /* 0x002fc600078e3cff */
[----:B------:R-:W-:Y:S01]  /*62f0*/  STL [R1+0x430], R24 ;  /* 0x0004301801007387 */ /* 0x000fe20000100800 */
[----:B------:R-:W-:-:S03]  /*6300*/  @!P4 LOP3.LUT R9, R9, R8, RZ, 0x3c, !PT ;  /* 0x000000080909c212 */ /* 0x000fc600078e3cff */
[----:B---3--:R0:W-:Y:S04]  /*6310*/  STL [R1+0xbc], R25 ;  /* 0x0000bc1901007387 */ /* 0x0081e80000100800 */
[----:B------:R1:W2:Y:S01]  /*6320*/  @!P4 LDG.E.U8 R26, desc[UR18][R8.64] ;  /* 0x00000012081ac981 */ /* 0x0002a2000c1e1100 */
[----:B0-----:R-:W-:Y:S01]  /*6330*/  LEA.HI.X.SX32 R25, R10, R2, 0x1, P6 ;  /* 0x000000020a197211 */ /* 0x001fe200030f0eff */
[----:B-1----:R-:W-:-:S04]  /*6340*/  @!P0 IMAD.MOV.U32 R8, RZ, RZ, R24 ;  /* 0x000000ffff088224 */ /* 0x002fc800078e0018 */
[----:B------:R-:W-:-:S05]  /*6350*/  @!P0 IMAD.MOV.U32 R9, RZ, RZ, R25 ;  /* 0x000000ffff098224 */ /* 0x000fca00078e0019 */
[----:B------:R0:W3:Y:S01]  /*6360*/  @!P0 LDG.E.U8 R74, desc[UR18][R8.64] ;  /* 0x00000012084a8981 */ /* 0x0000e2000c1e1100 */
[----:B------:R-:W-:-:S05]  /*6370*/  IMAD R11, R4, 0x2c, RZ ;  /* 0x0000002c040b7824 */ /* 0x000fca00078e02ff */
[----:B------:R-:W-:Y:S01]  /*6380*/  IADD3 R10, P6, PT, R11, R0, RZ ;  /* 0x000000000b0a7210 */ /* 0x000fe20007fde0ff */
[----:B0-----:R-:W-:-:S03]  /*6390*/  VIADD R8, R14, 0xffffffb3 ;  /* 0xffffffb30e087836 */ /* 0x001fc60000000000 */
[----:B------:R-:W-:Y:S01]  /*63a0*/  LEA.HI.X.SX32 R11, R11, R2, 0x1, P6 ;  /* 0x000000020b0b7211 */ /* 0x000fe200030f0eff */
[----:B------:R-:W-:Y:S01]  /*63b0*/  IMAD.MOV.U32 R9, RZ, RZ, R10 ;  /* 0x000000ffff097224 */ /* 0x000fe200078e000a */
[----:B------:R-:W-:-:S03]  /*63c0*/  ISETP.GE.U32.AND P0, PT, R8, 0x7fffff34, PT ;  /* 0x7fffff340800780c */ /* 0x000fc60003f06070 */
[----:B------:R-:W-:-:S05]  /*63d0*/  IMAD.MOV.U32 R8, RZ, RZ, R11 ;  /* 0x000000ffff087224 */ /* 0x000fca00078e000b */
[----:B------:R-:W-:-:S04]  /*63e0*/  @!P2 LOP3.LUT R9, R9, R8, RZ, 0x3c, !PT ;  /* 0x000000080909a212 */ /* 0x000fc800078e3cff */
[----:B------:R-:W-:-:S04]  /*63f0*/  @!P2 LOP3.LUT R8, R9, R8, RZ, 0x3c, !PT ;  /* 0x000000080908a212 */ /* 0x000fc800078e3cff */
[----:B------:R-:W-:-:S05]  /*6400*/  @!P2 LOP3.LUT R9, R9, R8, RZ, 0x3c, !PT ;  /* 0x000000080909a212 */ /* 0x000fca00078e3cff */
[----:B------:R0:W4:Y:S01]  /*6410*/  @!P2 LDG.E.U8 R84, desc[UR18][R8.64] ;  /* 0x000000120854a981 */ /* 0x000122000c1e1100 */
[----:B------:R-:W-:-:S05]  /*6420*/  VIADD R12, R14, 0xffffffc3 ;  /* 0xffffffc30e0c7836 */ /* 0x000fca0000000000 */
[----:B------:R-:W-:Y:S01]  /*6430*/  ISETP.GE.U32.AND P1, PT, R12, 0x7fffff44, PT ;  /* 0x7fffff440c00780c */ /* 0x000fe20003f26070 */
[----:B------:R-:W-:-:S05]  /*6440*/  VIADD R12, R14, 0xffffffbb ;  /* 0xffffffbb0e0c7836 */ /* 0x000fca0000000000 */
[----:B------:R-:W-:Y:S02]  /*6450*/  ISETP.GE.U32.AND P4, PT, R12, 0x7fffff3c, PT ;  /* 0x7fffff3c0c00780c */ /* 0x000fe40003f86070 */
[----:B------:R-:W-:Y:S02]  /*6460*/  PRMT R86, RZ, 0x7610, R86 ;  /* 0x00007610ff567816 */ /* 0x000fe40000000056 */
[----:B------:R-:W-:Y:S01]  /*6470*/  PRMT R82, RZ, 0x7610, R82 ;  /* 0x00007610ff527816 */ /* 0x000fe20000000052 */
[----:B--2---:R1:W-:Y:S04]  /*6480*/  STL [R1+0xa8], R26 ;  /* 0x0000a81a01007387 */ /* 0x0043e80000100800 */
[----:B-1----:R-:W2:Y:S04]  /*6490*/  LDL.LU R26, [R1+0x8e8] ;  /* 0x0008e800011a7983 */ /* 0x002ea80000300800 */
[----:B------:R1:W-:Y:S04]  /*64a0*/  STL [R1+0x42c], R25 ;  /* 0x00042c1901007387 */ /* 0x0003e80000100800 */
[----:B-1----:R-:W2:Y:S04]  /*64b0*/  LDL.LU R25, [R1+0x8e4] ;  /* 0x0008e40001197983 */ /* 0x002ea80000300800 */
[----:B------:R-:W2:Y:S04]  /*64c0*/  LDL.LU R24, [R1+0x8e0] ;  /* 0x0008e00001187983 */ /* 0x000ea80000300800 */
[----:B---3--:R1:W-:Y:S04]  /*64d0*/  STL [R1+0xa4], R74 ;  /* 0x0000a44a01007387 */ /* 0x0083e80000100800 */
[----:B-1----:R-:W3:Y:S04]  /*64e0*/  LDL.LU R74, [R1+0x8dc] ;  /* 0x0008dc00014a7983 */ /* 0x002ee80000300800 */
[----:B------:R1:W-:Y:S02]  /*64f0*/  STL [R1+0x468], R10 ;  /* 0x0004680a01007387 */ /* 0x0003e40000100800 */
[----:B-1----:R-:W-:-:S05]  /*6500*/  IMAD R10, R4, 0x34, RZ ;  /* 0x00000034040a7824 */ /* 0x002fca00078e02ff */
[----:B------:R-:W-:-:S04]  /*6510*/  IADD3 R12, P6, PT, R10, R0, RZ ;  /* 0x000000000a0c7210 */ /* 0x000fc80007fde0ff */
[----:B0-----:R-:W-:Y:S01]  /*6520*/  LEA.HI.X.SX32 R8, R10, R2, 0x1, P6 ;  /* 0x000000020a087211 */ /* 0x001fe200030f0eff */
[----:B------:R-:W-:Y:S01]  /*6530*/  IMAD.MOV.U32 R9, RZ, RZ, R12 ;  /* 0x000000ffff097224 */ /* 0x000fe200078e000c */
[----:B------:R0:W-:Y:S04]  /*6540*/  STL [R1+0x464], R11 ;  /* 0x0004640b01007387 */ /* 0x0001e80000100800 */
[-C--:B------:R-:W-:Y:S01]  /*6550*/  @!P5 LOP3.LUT R9, R9, R8.reuse, RZ, 0x3c, !PT ;  /* 0x000000080909d212 */ /* 0x080fe200078e3cff */
[----:B------:R-:W-:Y:S04]  /*6560*/  STL [R1+0x4a8], R12 ;  /* 0x0004a80c01007387 */ /* 0x000fe80000100800 */
[----:B------:R1:W-:Y:S01]  /*6570*/  STL [R1+0x4a4], R8 ;  /* 0x0004a40801007387 */ /* 0x0003e20000100800 */
[----:B0-----:R-:W-:Y:S01]  /*6580*/  VIADD R11, R14, 0xffffffab ;  /* 0xffffffab0e0b7836 */ /* 0x001fe20000000000 */
[----:B-1----:R-:W-:-:S04]  /*6590*/  @!P5 LOP3.LUT R8, R9, R8, RZ, 0x3c, !PT ;  /* 0x000000080908d212 */ /* 0x002fc800078e3cff */
[----:B------:R-:W-:Y:S02]  /*65a0*/  @!P5 LOP3.LUT R9, R9, R8, RZ, 0x3c, !PT ;  /* 0x000000080909d212 */ /* 0x000fe400078e3cff */
[----:B------:R-:W-:-:S03]  /*65b0*/  ISETP.GE.U32.AND P2, PT, R11, 0x7fffff2c, PT ;  /* 0x7fffff2c0b00780c */ /* 0x000fc60003f46070 */
[----:B------:R0:W2:Y:S01]  /*65c0*/  @!P5 LDG.E.U8 R86, desc[UR18][R8.64] ;  /* 0x000000120856d981 */ /* 0x0000a2000c1e1100 */
[----:B------:R-:W-:-:S03]  /*65d0*/  IMAD R11, R4, 0x3c, RZ ;  /* 0x0000003c040b7824 */ /* 0x000fc600078e02ff */
[----:B----4-:R1:W-:Y:S02]  /*65e0*/  STL [R1+0x9c], R84 ;  /* 0x00009c5401007387 */ /* 0x0103e40000100800 */
[----:B-1----:R-:W-:-:S04]  /*65f0*/  IADD3 R84, P6, PT, R11, R0, RZ ;  /* 0x000000000b547210 */ /* 0x002fc80007fde0ff */
[----:B0-----:R-:W-:Y:S01]  /*6600*/  LEA.HI.X.SX32 R8, R11, R2, 0x1, P6 ;  /* 0x000000020b087211 */ /* 0x001fe200030f0eff */
[----:B------:R-:W-:Y:S01]  /*6610*/  IMAD.MOV.U32 R9, RZ, RZ, R84 ;  /* 0x000000ffff097224 */ /* 0x000fe200078e0054 */
[----:B------:R-:W-:Y:S04]  /*6620*/  STL [R1+0x4e0], R84 ;  /* 0x0004e05401007387 */ /* 0x000fe80000100800 */
[-C--:B------:R-:W-:Y:S01]  /*6630*/  @!P1 LOP3.LUT R9, R9, R8.reuse, RZ, 0x3c, !PT ;  /* 0x0000000809099212 */ /* 0x080fe200078e3cff */
[----:B------:R0:W-:Y:S03]  /*6640*/  STL [R1+0x4dc], R8 ;  /* 0x0004dc0801007387 */ /* 0x0001e60000100800 */
[----:B0-----:R-:W-:-:S04]  /*6650*/  @!P1 LOP3.LUT R8, R9, R8, RZ, 0x3c, !PT ;  /* 0x0000000809089212 */ /* 0x001fc800078e3cff */
[----:B------:R-:W-:-:S05]  /*6660*/  @!P1 LOP3.LUT R9, R9, R8, RZ, 0x3c, !PT ;  /* 0x0000000809099212 */ /* 0x000fca00078e3cff */
[----:B------:R0:W4:Y:S01]  /*6670*/  @!P1 LDG.E.U8 R82, desc[UR18][R8.64] ;  /* 0x0000001208529981 */ /* 0x000122000c1e1100 */
[----:B------:R-:W-:-:S05]  /*6680*/  IMAD R10, R4, 0x44, RZ ;  /* 0x00000044040a7824 */ /* 0x000fca00078e02ff */
[----:B------:R-:W-:-:S05]  /*6690*/  IADD3 R84, P6, PT, R10, R0, RZ ;  /* 0x000000000a547210 */ /* 0x000fca0007fde0ff */
[----:B------:R-:W-:Y:S01]  /*66a0*/  STL [R1+0x518], R84 ;  /* 0x0005185401007387 */ /* 0x000fe20000100800 */
[----:B0-----:R-:W-:Y:S02]  /*66b0*/  @!P4 IMAD.MOV.U32 R8, RZ, RZ, R84 ;  /* 0x000000ffff08c224 */ /* 0x001fe400078e0054 */
[----:B------:R-:W-:Y:S02]  /*66c0*/  IMAD R11, R4, 0x4c, RZ ;  /* 0x0000004c040b7824 */ /* 0x000fe400078e02ff */
[----:B------:R-:W-:-:S05]  /*66d0*/  VIADD R12, R14, 0xffffffa3 ;  /* 0xffffffa30e0c7836 */ /* 0x000fca0000000000 */
[----:B------:R-:W-:Y:S01]  /*66e0*/  ISETP.GE.U32.AND P5, PT, R12, 0x7fffff24, PT ;  /* 0x7fffff240c00780c */ /* 0x000fe20003fa6070 */
[----:B------:R-:W-:-:S05]  /*66f0*/  VIADD R12, R14, 0xffffff9b ;  /* 0xffffff9b0e0c7836 */ /* 0x000fca0000000000 */
[----:B------:R-:W-:Y:S02]  /*6700*/  ISETP.GE.U32.AND P1, PT, R12, 0x7fffff1c, PT ;  /* 0x7fffff1c0c00780c */ /* 0x000fe40003f26070 */
[----:B------:R-:W-:Y:S01]  /*6710*/  PRMT R12, RZ, 0x7610, R12 ;  /* 0x00007610ff0c7816 */ /* 0x000fe2000000000c */
[----:B--2---:R0:W-:Y:S02]  /*6720*/  STL [R1+0x90], R86 ;  /* 0x0000905601007387 */ /* 0x0041e40000100800 */
[----:B0-----:R-:W-:-:S05]  /*6730*/  LEA.HI.X.SX32 R86, R10, R2, 0x1, P6 ;  /* 0x000000020a567211 */ /* 0x001fca00030f0eff */
[----:B------:R-:W-:-:S05]  /*6740*/  @!P4 IMAD.MOV.U32 R9, RZ, RZ, R86 ;  /* 0x000000ffff09c224 */ /* 0x000fca00078e0056 */
[----:B------:R0:W2:Y:S04]  /*6750*/  @!P4 LDG.E.U8 R73, desc[UR18][R8.64] ;  /* 0x000000120849c981 */ /* 0x0000a8000c1e1100 */
[----:B------:R-:W-:Y:S01]  /*6760*/  STL [R1+0x514], R86 ;  /* 0x0005145601007387 */ /* 0x000fe20000100800 */
[----:B0-----:R-:W-:-:S05]  /*6770*/  VIADD R8, R14, 0xffffff93 ;  /* 0xffffff930e087836 */ /* 0x001fca0000000000 */
[----:B------:R-:W-:Y:S01]  /*6780*/  ISETP.GE.U32.AND P4, PT, R8, 0x7fffff14, PT ;  /* 0x7fffff140800780c */ /* 0x000fe20003f86070 */
[----:B----4-:R0:W-:Y:S02]  /*6790*/  STL [R1+0x8c], R82 ;  /* 0x00008c5201007387 */ /* 0x0101e40000100800 */
[----:B0-----:R-:W-:-:S04]  /*67a0*/  IADD3 R82, P6, PT, R11, R0, RZ ;  /* 0x000000000b527210 */ /* 0x001fc80007fde0ff */
[----:B------:R-:W-:Y:S01]  /*67b0*/  LEA.HI.X.SX32 R84, R11, R2, 0x1, P6 ;  /* 0x000000020b547211 */ /* 0x000fe200030f0eff */
[----:B------:R-:W-:-:S04]  /*67c0*/  @!P0 IMAD.MOV.U32 R8, RZ, RZ, R82 ;  /* 0x000000ffff088224 */ /* 0x000fc800078e0052 */
[----:B------:R-:W-:-:S05]  /*67d0*/  @!P0 IMAD.MOV.U32 R9, RZ, RZ, R84 ;  /* 0x000000ffff098224 */ /* 0x000fca00078e0054 */
[----:B------:R0:W4:Y:S01]  /*67e0*/  @!P0 LDG.E.U8 R12, desc[UR18][R8.64] ;  /* 0x00000012080c8981 */ /* 0x000122000c1e1100 */
[----:B------:R-:W-:-:S03]  /*67f0*/  IMAD R10, R4, 0x54, RZ ;  /* 0x00000054040a7824 */ /* 0x000fc600078e02ff */
[----:B------:R-:W-:Y:S04]  /*6800*/  STL [R1+0x550], R82 ;  /* 0x0005505201007387 */ /* 0x000fe80000100800 */
[----:B------:R-:W-:Y:S01]  /*6810*/  STL [R1+0x54c], R84 ;  /* 0x00054c5401007387 */ /* 0x000fe20000100800 */
[----:B------:R-:W-:-:S05]  /*6820*/  VIADD R11, R14, 0xffffff8b ;  /* 0xffffff8b0e0b7836 */ /* 0x000fca0000000000 */
[----:B------:R-:W-:Y:S01]  /*6830*/  ISETP.GE.U32.AND P0, PT, R11, 0x7fffff0c, PT ;  /* 0x7fffff0c0b00780c */ /* 0x000fe20003f06070 */
[----:B------:R-:W-:Y:S01]  /*6840*/  IMAD R11, R4, 0x5c, RZ ;  /* 0x0000005c040b7824 */ /* 0x000fe200078e02ff */
[----:B--2---:R1:W-:Y:S02]  /*6850*/  STL [R1+0x84], R73 ;  /* 0x0000844901007387 */ /* 0x0043e40000100800 */
[----:B-1----:R-:W-:-:S04]  /*6860*/  IADD3 R73, P6, PT, R10, R0, RZ ;  /* 0x000000000a497210 */ /* 0x002fc80007fde0ff */
[----:B------:R-:W-:Y:S01]  /*6870*/  LEA.HI.X.SX32 R84, R10, R2, 0x1, P6 ;  /* 0x000000020a547211 */ /* 0x000fe200030f0eff */
[----:B0-----:R-:W-:-:S04]  /*6880*/  @!P2 IMAD.MOV.U32 R8, RZ, RZ, R73 ;  /* 0x000000ffff08a224 */ /* 0x001fc800078e0049 */
[----:B------:R-:W-:-:S05]  /*6890*/  @!P2 IMAD.MOV.U32 R9, RZ, RZ, R84 ;  /* 0x000000ffff09a224 */ /* 0x000fca00078e0054 */
[----:B------:R0:W2:Y:S01]  /*68a0*/  @!P2 LDG.E.U8 R72, desc[UR18][R8.64] ;  /* 0x000000120848a981 */ /* 0x0000a2000c1e1100 */
[----:B------:R-:W-:-:S03]  /*68b0*/  IADD3 R82, P6, PT, R11, R0, RZ ;  /* 0x000000000b527210 */ /* 0x000fc60007fde0ff */
[----:B------:R-:W-:Y:S02]  /*68c0*/  STL [R1+0x588], R73 ;  /* 0x0005884901007387 */ /* 0x000fe40000100800 */
[----:B0-----:R-:W-:Y:S02]  /*68d0*/  @!P5 IMAD.MOV.U32 R8, RZ, RZ, R82 ;  /* 0x000000ffff08d224 */ /* 0x001fe400078e0052 */
[----:B----4-:R-:W-:Y:S04]  /*68e0*/  STL [R1+0x80], R12 ;  /* 0x0000800c01007387 */ /* 0x010fe80000100800 */
[----:B------:R0:W-:Y:S02]  /*68f0*/  STL [R1+0x584], R84 ;  /* 0x0005845401007387 */ /* 0x0001e40000100800 */
[----:B0-----:R-:W-:-:S05]  /*6900*/  LEA.HI.X.SX32 R84, R11, R2, 0x1, P6 ;  /* 0x000000020b547211 */ /* 0x001fca00030f0eff */
[----:B------:R-:W-:-:S05]  /*6910*/  @!P5 IMAD.MOV.U32 R9, RZ, RZ, R84 ;  /* 0x000000ffff09d224 */ /* 0x000fca00078e0054 */
[----:B------:R0:W4:Y:S01]  /*6920*/  @!P5 LDG.E.U8 R23, desc[UR18][R8.64] ;  /* 0x000000120817d981 */ /* 0x000122000c1e1100 */
[----:B------:R-:W-:-:S03]  /*6930*/  IMAD R10, R4, 0x64, RZ ;  /* 0x00000064040a7824 */ /* 0x000fc600078e02ff */
[----:B------:R-:W-:Y:S01]  /*6940*/  STL [R1+0x5c0], R82 ;  /* 0x0005c05201007387 */ /* 0x000fe20000100800 */
[----:B------:R-:W-:Y:S02]  /*6950*/  IMAD R11, R4, 0x6c, RZ ;  /* 0x0000006c040b7824 */ /* 0x000fe400078e02ff */
[----:B------:R-:W-:-:S05]  /*6960*/  VIADD R12, R14, 0xffffff83 ;  /* 0xffffff830e0c7836 */ /* 0x000fca0000000000 */
[----:B------:R-:W-:Y:S01]  /*6970*/  ISETP.GE.U32.AND P2, PT, R12, 0x7fffff04, PT ;  /* 0x7fffff040c00780c */ /* 0x000fe20003f46070 */
[----:B------:R-:W-:-:S05]  /*6980*/  VIADD R12, R14, 0xfffffffa ;  /* 0xfffffffa0e0c7836 */ /* 0x000fca0000000000 */
[----:B------:R-:W-:Y:S02]  /*6990*/  ISETP.GE.U32.AND P5, PT, R12, 0x7fffff7b, PT ;  /* 0x7fffff7b0c00780c */ /* 0x000fe40003fa6070 */
[----:B------:R-:W-:Y:S01]  /*69a0*/  PRMT R12, RZ, 0x7610, R12 ;  /* 0x00007610ff0c7816 */ /* 0x000fe2000000000c */
[----:B--2---:R1:W-:Y:S02]  /*69b0*/  STL [R1+0x7c], R72 ;  /* 0x00007c4801007387 */ /* 0x0043e40000100800 */
[----:B-1----:R-:W-:-:S04]  /*69c0*/  IADD3 R72, P6, PT, R10, R0, RZ ;  /* 0x000000000a487210 */ /* 0x002fc80007fde0ff */
[----:B------:R-:W-:Y:S01]  /*69d0*/  LEA.HI.X.SX32 R73, R10, R2, 0x1, P6 ;  /* 0x000000020a497211 */ /* 0x000fe200030f0eff */
[----:B0-----:R-:W-:-:S04]  /*69e0*/  @!P1 IMAD.MOV.U32 R8, RZ, RZ, R72 ;  /* 0x000000ffff089224 */ /* 0x001fc800078e0048 */
[----:B------:R-:W-:-:S05]  /*69f0*/  @!P1 IMAD.MOV.U32 R9, RZ, RZ, R73 ;  /* 0x000000ffff099224 */ /* 0x000fca00078e0049 */
[----:B------:R0:W2:Y:S04]  /*6a00*/  @!P1 LDG.E.U8 R22, desc[UR18][R8.64] ;  /* 0x0000001208169981 */ /* 0x0000a8000c1e1100 */
[----:B------:R-:W-:Y:S04]  /*6a10*/  STL [R1+0x5bc], R84 ;  /* 0x0005bc5401007387 */ /* 0x000fe80000100800 */
[----:B------:R-:W-:Y:S04]  /*6a20*/  STL [R1+0x5f8], R72 ;  /* 0x0005f84801007387 */ /* 0x000fe80000100800 */
[----:B------:R-:W-:Y:S01]  /*6a30*/  STL [R1+0x5f4], R73 ;  /* 0x0005f44901007387 */ /* 0x000fe20000100800 */
[----:B0-----:R-:W-:-:S03]  /*6a40*/  VIADD R8, R14, 0xfffffff2 ;  /* 0xfffffff20e087836 */ /* 0x001fc60000000000 */
[----:B----4-:R0:W-:Y:S02]  /*6a50*/  STL [R1+0x70], R23 ;  /* 0x0000701701007387 */ /* 0x0101e40000100800 */
[----:B------:R-:W-:Y:S02]  /*6a60*/  ISETP.GE.U32.AND P1, PT, R8, 0x7fffff73, PT ;  /* 0x7fffff730800780c */ /* 0x000fe40003f26070 */
        /* <DEDUP_REMOVED lines=50> */
[----:B------:R-:W-:Y:S02]  /*6d90*/  IMAD R10, R4, 0x15, RZ ;  /* 0x00000015040a7824 */ /* 0x000fe400078e02ff */
[----:B------:R-:W-:Y:S01]  /*6da0*/  VIADD R11, R14, 0xffffffca ;  /* 0xffffffca0e0b7836 */ /* 0x000fe20000000000 */
[----:B------:R-:W-:Y:S04]  /*6db0*/  STL [R1+0xd0], R20 ;  /* 0x0000d01401007387 */ /* 0x000fe80000100800 */
[----:B------:R-:W-:Y:S01]  /*6dc0*/  STL [R1+0xcc], R21 ;  /* 0x0000cc1501007387 */ /* 0x000fe20000100800 */
[----:B------:R-:W-:Y:S01]  /*6dd0*/  ISETP.GE.U32.AND P1, PT, R11, 0x7fffff4b, PT ;  /* 0x7fffff4b0b00780c */ /* 0x000fe20003f26070 */
[----:B------:R-:W-:Y:S01]  /*6de0*/  IMAD R11, R4, 0x1d, RZ ;  /* 0x0000001d040b7824 */ /* 0x000fe200078e02ff */
[----:B------:R-:W-:Y:S01]  /*6df0*/  PRMT R5, RZ, 0x7610, R5 ;  /* 0x00007610ff057816 */ /* 0x000fe20000000005 */
[----:B--2---:R1:W-:Y:S02]  /*6e00*/  STL [R1+0x54], R19 ;  /* 0x0000541301007387 */ /* 0x0043e40000100800 */
[----:B-1----:R-:W-:-:S04]  /*6e10*/  IADD3 R19, P6, PT, R10, R0, RZ ;  /* 0x000000000a137210 */ /* 0x002fc80007fde0ff */
[----:B------:R-:W-:Y:S02]  /*6e20*/  LEA.HI.X.SX32 R20, R10, R2, 0x1, P6 ;  /* 0x000000020a147211 */ /* 0x000fe400030f0eff */
[C---:B------:R-:W-:Y:S01]  /*6e30*/  IADD3 R21, P6, PT, R11.reuse, R0, RZ ;  /* 0x000000000b157210 */ /* 0x040fe20007fde0ff */
[----:B0-----:R-:W-:Y:S02]  /*6e40*/  @!P4 IMAD.MOV.U32 R8, RZ, RZ, R19 ;  /* 0x000000ffff08c224 */ /* 0x001fe400078e0013 */
[----:B------:R-:W-:Y:S01]  /*6e50*/  @!P4 IMAD.MOV.U32 R9, RZ, RZ, R20 ;  /* 0x000000ffff09c224 */ /* 0x000fe200078e0014 */
[----:B------:R-:W-:-:S04]  /*6e60*/  LEA.HI.X.SX32 R22, R11, R2, 0x1, P6 ;  /* 0x000000020b167211 */ /* 0x000fc800030f0eff */
[----:B------:R0:W2:Y:S01]  /*6e70*/  @!P4 LDG.E.U8 R5, desc[UR18][R8.64] ;  /* 0x000000120805c981 */ /* 0x0000a2000c1e1100 */
[----:B------:R-:W-:Y:S02]  /*6e80*/  IMAD R10, R4, 0x25, RZ ;  /* 0x00000025040a7824 */ /* 0x000fe400078e02ff */
[----:B0-----:R-:W-:Y:S02]  /*6e90*/  @!P0 IMAD.MOV.U32 R8, RZ, RZ, R21 ;  /* 0x000000ffff088224 */ /* 0x001fe400078e0015 */
[----:B------:R-:W-:-:S05]  /*6ea0*/  @!P0 IMAD.MOV.U32 R9, RZ, RZ, R22 ;  /* 0x000000ffff098224 */ /* 0x000fca00078e0016 */
[----:B------:R0:W3:Y:S04]  /*6eb0*/  @!P0 LDG.E.U8 R18, desc[UR18][R8.64] ;  /* 0x0000001208128981 */ /* 0x0000e8000c1e1100 */
[----:B------:R1:W-:Y:S04]  /*6ec0*/  STL [R1+0x140], R19 ;  /* 0x0001401301007387 */ /* 0x0003e80000100800 */
[----:B----4-:R-:W-:Y:S01]  /*6ed0*/  STL [R1+0x4c], R12 ;  /* 0x00004c0c01007387 */ /* 0x010fe20000100800 */
[----:B-1----:R-:W-:-:S03]  /*6ee0*/  IADD3 R19, P6, PT, R10, R0, RZ ;  /* 0x000000000a137210 */ /* 0x002fc60007fde0ff */
[----:B------:R1:W-:Y:S02]  /*6ef0*/  STL [R1+0x13c], R20 ;  /* 0x00013c1401007387 */ /* 0x0003e40000100800 */
[----:B0-----:R-:W-:Y:S01]  /*6f00*/  @!P2 IMAD.MOV.U32 R8, RZ, RZ, R19 ;  /* 0x000000ffff08a224 */ /* 0x001fe200078e0013 */
[----:B-1----:R-:W-:-:S05]  /*6f10*/  LEA.HI.X.SX32 R20, R10, R2, 0x1, P6 ;  /* 0x000000020a147211 */ /* 0x002fca00030f0eff */
[----:B------:R-:W-:-:S05]  /*6f20*/  @!P2 IMAD.MOV.U32 R9, RZ, RZ, R20 ;  /* 0x000000ffff09a224 */ /* 0x000fca00078e0014 */
[----:B------:R0:W4:Y:S01]  /*6f30*/  @!P2 LDG.E.U8 R17, desc[UR18][R8.64] ;  /* 0x000000120811a981 */ /* 0x000122000c1e1100 */
[----:B------:R-:W-:Y:S02]  /*6f40*/  IMAD R11, R4, 0x2d, RZ ;  /* 0x0000002d040b7824 */ /* 0x000fe400078e02ff */
[----:B------:R-:W-:-:S05]  /*6f50*/  VIADD R12, R14, 0xffffffc2 ;  /* 0xffffffc20e0c7836 */ /* 0x000fca0000000000 */
[----:B------:R-:W-:Y:S01]  /*6f60*/  ISETP.GE.U32.AND P4, PT, R12, 0x7fffff43, PT ;  /* 0x7fffff430c00780c */ /* 0x000fe20003f86070 */
[C---:B------:R-:W-:Y:S02]  /*6f70*/  VIADD R12, R14.reuse, 0xffffffba ;  /* 0xffffffba0e0c7836 */ /* 0x040fe40000000000 */
[----:B0-----:R-:W-:-:S03]  /*6f80*/  VIADD R8, R14, 0xffffffb2 ;  /* 0xffffffb20e087836 */ /* 0x001fc60000000000 */
[----:B------:R-:W-:Y:S02]  /*6f90*/  ISETP.GE.U32.AND P0, PT, R12, 0x7fffff3b, PT ;  /* 0x7fffff3b0c00780c */ /* 0x000fe40003f06070 */
[----:B------:R-:W-:Y:S02]  /*6fa0*/  PRMT R12, RZ, 0x7610, R12 ;  /* 0x00007610ff0c7816 */ /* 0x000fe4000000000c */
[----:B------:R-:W-:Y:S01]  /*6fb0*/  ISETP.GE.U32.AND P2, PT, R8, 0x7fffff33, PT ;  /* 0x7fffff330800780c */ /* 0x000fe20003f46070 */
[----:B------:R-:W-:Y:S01]  /*6fc0*/  IMAD R10, R4, 0x35, RZ ;  /* 0x00000035040a7824 */ /* 0x000fe200078e02ff */
[----:B--2---:R-:W-:Y:S04]  /*6fd0*/  STL [R1+0x88c], R5 ;  /* 0x00088c0501007387 */ /* 0x004fe80000100800 */
[----:B------:R-:W-:Y:S04]  /*6fe0*/  STL [R1+0x400], R21 ;  /* 0x0004001501007387 */ /* 0x000fe80000100800 */
[----:B------:R-:W-:Y:S04]  /*6ff0*/  STL [R1+0x3fc], R22 ;  /* 0x0003fc1601007387 */ /* 0x000fe80000100800 */
[----:B------:R-:W-:Y:S04]  /*7000*/  STL [R1+0x438], R19 ;  /* 0x0004381301007387 */ /* 0x000fe80000100800 */
[----:B------:R-:W-:Y:S04]  /*7010*/  STL [R1+0x434], R20 ;  /* 0x0004341401007387 */ /* 0x000fe80000100800 */
[----:B---3--:R0:W-:Y:S02]  /*7020*/  STL [R1+0x40], R18 ;  /* 0x0000401201007387 */ /* 0x0081e40000100800 */
[----:B0-----:R-:W-:-:S04]  /*7030*/  IADD3 R18, P6, PT, R11, R0, RZ ;  /* 0x000000000b127210 */ /* 0x001fc80007fde0ff */
[----:B------:R-:W-:Y:S01]  /*7040*/  LEA.HI.X.SX32 R19, R11, R2, 0x1, P6 ;  /* 0x000000020b137211 */ /* 0x000fe200030f0eff */
[----:B------:R-:W-:-:S04]  /*7050*/  @!P5 IMAD.MOV.U32 R8, RZ, RZ, R18 ;  /* 0x000000ffff08d224 */ /* 0x000fc800078e0012 */
[----:B------:R-:W-:Y:S01]  /*7060*/  @!P5 IMAD.MOV.U32 R9, RZ, RZ, R19 ;  /* 0x000000ffff09d224 */ /* 0x000fe200078e0013 */
[----:B------:R-:W-:Y:S04]  /*7070*/  STL [R1+0x470], R18 ;  /* 0x0004701201007387 */ /* 0x000fe80000100800 */
[----:B------:R0:W2:Y:S04]  /*7080*/  @!P5 LDG.E.U8 R12, desc[UR18][R8.64] ;  /* 0x00000012080cd981 */ /* 0x0000a8000c1e1100 */
[----:B------:R-:W-:Y:S04]  /*7090*/  STL [R1+0x46c], R19 ;  /* 0x00046c1301007387 */ /* 0x000fe80000100800 */
[----:B----4-:R1:W-:Y:S02]  /*70a0*/  STL [R1+0x34], R17 ;  /* 0x0000341101007387 */ /* 0x0103e40000100800 */
[----:B-1----:R-:W-:-:S04]  /*70b0*/  IADD3 R17, P6, PT, R10, R0, RZ ;  /* 0x000000000a117210 */ /* 0x002fc80007fde0ff */
[----:B------:R-:W-:Y:S01]  /*70c0*/  LEA.HI.X.SX32 R19, R10, R2, 0x1, P6 ;  /* 0x000000020a137211 */ /* 0x000fe200030f0eff */
[----:B0-----:R-:W-:-:S04]  /*70d0*/  @!P1 IMAD.MOV.U32 R8, RZ, RZ, R17 ;  /* 0x000000ffff089224 */ /* 0x001fc800078e0011 */
[----:B------:R-:W-:-:S05]  /*70e0*/  @!P1 IMAD.MOV.U32 R9, RZ, RZ, R19 ;  /* 0x000000ffff099224 */ /* 0x000fca00078e0013 */
[----:B------:R0:W3:Y:S01]  /*70f0*/  @!P1 LDG.E.U8 R16, desc[UR18][R8.64] ;  /* 0x0000001208109981 */ /* 0x0000e2000c1e1100 */
[----:B------:R-:W-:-:S05]  /*7100*/  VIADD R11, R14, 0xffffffaa ;  /* 0xffffffaa0e0b7836 */ /* 0x000fca0000000000 */
[----:B------:R-:W-:Y:S01]  /*7110*/  ISETP.GE.U32.AND P5, PT, R11, 0x7fffff2b, PT ;  /* 0x7fffff2b0b00780c */ /* 0x000fe20003fa6070 */
[----:B------:R-:W-:Y:S01]  /*7120*/  IMAD R11, R4, 0x3d, RZ ;  /* 0x0000003d040b7824 */ /* 0x000fe200078e02ff */
[----:B------:R-:W-:Y:S04]  /*7130*/  STL [R1+0x4b0], R17 ;  /* 0x0004b01101007387 */ /* 0x000fe80000100800 */
[----:B------:R-:W-:-:S05]  /*7140*/  IADD3 R18, P6, PT, R11, R0, RZ ;  /* 0x000000000b127210 */ /* 0x000fca0007fde0ff */
[----:B0-----:R-:W-:Y:S02]  /*7150*/  @!P4 IMAD.MOV.U32 R8, RZ, RZ, R18 ;  /* 0x000000ffff08c224 */ /* 0x001fe400078e0012 */
[----:B------:R-:W-:Y:S01]  /*7160*/  IMAD R10, R4, 0x45, RZ ;  /* 0x00000045040a7824 */ /* 0x000fe200078e02ff */
[----:B--2---:R-:W-:Y:S04]  /*7170*/  STL [R1+0x2c], R12 ;  /* 0x00002c0c01007387 */ /* 0x004fe80000100800 */
[----:B------:R0:W-:Y:S02]  /*7180*/  STL [R1+0x4ac], R19 ;  /* 0x0004ac1301007387 */ /* 0x0001e40000100800 */
[----:B0-----:R-:W-:-:S05]  /*7190*/  LEA.HI.X.SX32 R19, R11, R2, 0x1, P6 ;  /* 0x000000020b137211 */ /* 0x001fca00030f0eff */
[----:B------:R-:W-:-:S05]  /*71a0*/  @!P4 IMAD.MOV.U32 R9, RZ, RZ, R19 ;  /* 0x000000ffff09c224 */ /* 0x000fca00078e0013 */
[----:B------:R0:W2:Y:S04]  /*71b0*/  @!P4 LDG.E.U8 R15, desc[UR18][R8.64] ;  /* 0x00000012080fc981 */ /* 0x0000a8000c1e1100 */
[----:B------:R-:W-:Y:S04]  /*71c0*/  STL [R1+0x4e8], R18 ;  /* 0x0004e81201007387 */ /* 0x000fe80000100800 */
[----:B---3--:R1:W-:Y:S02]  /*71d0*/  STL [R1+0x28], R16 ;  /* 0x0000281001007387 */ /* 0x0083e40000100800 */
[----:B-1----:R-:W-:-:S04]  /*71e0*/  IADD3 R16, P6, PT, R10, R0, RZ ;  /* 0x000000000a107210 */ /* 0x002fc80007fde0ff */
[----:B------:R-:W-:Y:S01]  /*71f0*/  LEA.HI.X.SX32 R17, R10, R2, 0x1, P6 ;  /* 0x000000020a117211 */ /* 0x000fe200030f0eff */
[----:B0-----:R-:W-:-:S04]  /*7200*/  @!P0 IMAD.MOV.U32 R8, RZ, RZ, R16 ;  /* 0x000000ffff088224 */ /* 0x001fc800078e0010 */
[----:B------:R-:W-:-:S05]  /*7210*/  @!P0 IMAD.MOV.U32 R9, RZ, RZ, R17 ;  /* 0x000000ffff098224 */ /* 0x000fca00078e0011 */
[----:B------:R0:W3:Y:S01]  /*7220*/  @!P0 LDG.E.U8 R13, desc[UR18][R8.64] ;  /* 0x00000012080d8981 */ /* 0x0000e2000c1e1100 */
[----:B------:R-:W-:Y:S02]  /*7230*/  IMAD R11, R4, 0x4d, RZ ;  /* 0x0000004d040b7824 */ /* 0x000fe400078e02ff */
[----:B------:R-:W-:Y:S01]  /*7240*/  VIADD R12, R14, 0xffffffa2 ;  /* 0xffffffa20e0c7836 */ /* 0x000fe20000000000 */
[----:B------:R-:W-:Y:S04]  /*7250*/  STL [R1+0x4e4], R19 ;  /* 0x0004e41301007387 */ /* 0x000fe80000100800 */
[----:B------:R-:W-:Y:S01]  /*7260*/  STL [R1+0x520], R16 ;  /* 0x0005201001007387 */ /* 0x000fe20000100800 */
[----:B------:R-:W-:-:S03]  /*7270*/  ISETP.GE.U32.AND P1, PT, R12, 0x7fffff23, PT ;  /* 0x7fffff230c00780c */ /* 0x000fc60003f26070 */
[----:B------:R-:W-:Y:S01]  /*7280*/  STL [R1+0x51c], R17 ;  /* 0x00051c1101007387 */ /* 0x000fe20000100800 */
[C---:B------:R-:W-:Y:S02]  /*7290*/  VIADD R12, R14.reuse, 0xffffff9a ;  /* 0xffffff9a0e0c7836 */ /* 0x040fe40000000000 */
[----:B0-----:R-:W-:-:S03]  /*72a0*/  VIADD R8, R14, 0xffffff92 ;  /* 0xffffff920e087836 */ /* 0x001fc60000000000 */
[----:B------:R-:W-:Y:S02]  /*72b0*/  ISETP.GE.U32.AND P4, PT, R12, 0x7fffff1b, PT ;  /* 0x7fffff1b0c00780c */ /* 0x000fe40003f86070 */
[----:B------:R-:W-:Y:S02]  /*72c0*/  PRMT R12, RZ, 0x7610, R12 ;  /* 0x00007610ff0c7816 */ /* 0x000fe4000000000c */
[----:B------:R-:W-:Y:S01]  /*72d0*/  ISETP.GE.U32.AND P0, PT, R8, 0x7fffff13, PT ;  /* 0x7fffff130800780c */ /* 0x000fe20003f06070 */
[----:B------:R-:W-:Y:S01]  /*72e0*/  IMAD R10, R4, 0x55, RZ ;  /* 0x00000055040a7824 */ /* 0x000fe200078e02ff */
[----:B------:R-:W-:Y:S01]  /*72f0*/  PRMT R5, RZ, 0x7610, R5 ;  /* 0x00007610ff057816 */ /* 0x000fe20000000005 */
[----:B--2---:R0:W-:Y:S02]  /*7300*/  STL [R1+0x20], R15 ;  /* 0x0000200f01007387 */ /* 0x0041e40000100800 */
[----:B0-----:R-:W-:-:S04]  /*7310*/  IADD3 R15, P6, PT, R11, R0, RZ ;  /* 0x000000000b0f7210 */ /* 0x001fc80007fde0ff */
[----:B------:R-:W-:Y:S01]  /*7320*/  LEA.HI.X.SX32 R16, R11, R2, 0x1, P6 ;  /* 0x000000020b107211 */ /* 0x000fe200030f0eff */
[----:B------:R-:W-:-:S04]  /*7330*/  @!P2 IMAD.MOV.U32 R8, RZ, RZ, R15 ;  /* 0x000000ffff08a224 */ /* 0x000fc800078e000f */
[----:B------:R-:W-:-:S05]  /*7340*/  @!P2 IMAD.MOV.U32 R9, RZ, RZ, R16 ;  /* 0x000000ffff09a224 */ /* 0x000fca00078e0010 */
[----:B------:R0:W2:Y:S04]  /*7350*/  @!P2 LDG.E.U8 R12, desc[UR18][R8.64] ;  /* 0x00000012080ca981 */ /* 0x0000a8000c1e1100 */
[----:B------:R-:W-:Y:S04]  /*7360*/  STL [R1+0x558], R15 ;  /* 0x0005580f01007387 */ /* 0x000fe80000100800 */
[----:B------:R-:W-:Y:S04]  /*7370*/  STL [R1+0x554], R16 ;  /* 0x0005541001007387 */ /* 0x000fe80000100800 */
[----:B---3--:R1:W-:Y:S02]  /*7380*/  STL [R1+0x18], R13 ;  /* 0x0000180d01007387 */ /* 0x0083e40000100800 */
        /* <DEDUP_REMOVED lines=9> */
[----:B------:R-:W-:Y:S02]  /*7420*/  IADD3 R15, P6, PT, R11, R0, RZ ;  /* 0x000000000b0f7210 */ /* 0x000fe40007fde0ff */
[----:B------:R-:W-:-:S03]  /*7430*/  PRMT R3, RZ, 0x7610, R3 ;  /* 0x00007610ff037816 */ /* 0x000fc60000000003 */
        /* <DEDUP_REMOVED lines=14> */
[----:B------:R-:W-:Y:S02]  /*7520*/  VIADD R12, R14, 0xffffff82 ;  /* 0xffffff820e0c7836 */ /* 0x000fe40000000000 */
[----:B------:R-:W-:Y:S01]  /*7530*/  IMAD R11, R4, 0x6d, RZ ;  /* 0x0000006d040b7824 */ /* 0x000fe200078e02ff */
[----:B------:R-:W-:Y:S02]  /*7540*/  STL [R1+0x5c4], R16 ;  /* 0x0005c41001007387 */ /* 0x000fe40000100800 */
[----:B------:R-:W-:Y:S01]  /*7550*/  ISETP.GE.U32.AND P5, PT, R12, 0x7fffff03, PT ;  /* 0x7fffff030c00780c */ /* 0x000fe20003fa6070 */
[----:B------:R-:W-:Y:S01]  /*7560*/  VIADD R12, R14, 0xfffffff9 ;  /* 0xfffffff90e0c7836 */ /* 0x000fe20000000000 */
[----:B------:R-:W-:Y:S04]  /*7570*/  STL [R1+0x600], R5 ;  /* 0x0006000501007387 */ /* 0x000fe80000100800 */
[----:B------:R-:W-:Y:S01]  /*7580*/  STL [R1+0x5fc], R13 ;  /* 0x0005fc0d01007387 */ /* 0x000fe20000100800 */
[----:B------:R-:W-:Y:S01]  /*7590*/  ISETP.GE.U32.AND P1, PT, R12, 0x7fffff7a, PT ;  /* 0x7fffff7a0c00780c */ /* 0x000fe20003f26070 */
[----:B0-----:R-:W-:-:S02]  /*75a0*/  VIADD R8, R14, 0xfffffff1 ;  /* 0xfffffff10e087836 */ /* 0x001fc40000000000 */
[----:B------:R-:W-:-:S03]  /*75b0*/  IMAD R10, R4, 0x75, RZ ;  /* 0x00000075040a7824 */ /* 0x000fc600078e02ff */
[----:B------:R-:W-:Y:S02]  /*75c0*/  ISETP.GE.U32.AND P4, PT, R8, 0x7fffff72, PT ;  /* 0x7fffff720800780c */ /* 0x000fe40003f86070 */
[----:B------:R-:W-:Y:S02]  /*75d0*/  PRMT R91, RZ, 0x7610, R91 ;  /* 0x00007610ff5b7816 */ /* 0x000fe4000000005b */
[----:B------:R-:W-:Y:S01]  /*75e0*/  PRMT R89, RZ, 0x7610, R89 ;  /* 0x00007610ff597816 */ /* 0x000fe20000000059 */
[----:B--2---:R0:W-:Y:S02]  /*75f0*/  STL [R1+0x4], R3 ;  /* 0x0000040301007387 */ /* 0x0041e40000100800 */
[----:B0-----:R-:W-:-:S04]  /*7600*/  IADD3 R3, P6, PT, R11, R0, RZ ;  /* 0x000000000b037210 */ /* 0x001fc80007fde0ff */
[----:B------:R-:W-:Y:S01]  /*7610*/  LEA.HI.X.SX32 R12, R11, R2, 0x1, P6 ;  /* 0x000000020b0c7211 */ /* 0x000fe200030f0eff */
[----:B------:R-:W-:Y:S01]  /*7620*/  @!P0 IMAD.MOV.U32 R8, RZ, RZ, R3 ;  /* 0x000000ffff088224 */ /* 0x000fe200078e0003 */
[----:B------:R-:W-:-:S03]  /*7630*/  IADD3 R5, P6, PT, R10, R0, RZ ;  /* 0x000000000a057210 */ /* 0x000fc60007fde0ff */
[----:B------:R-:W-:Y:S01]  /*7640*/  @!P0 IMAD.MOV.U32 R9, RZ, RZ, R12 ;  /* 0x000000ffff098224 */ /* 0x000fe200078e000c */
[----:B------:R-:W-:Y:S01]  /*7650*/  LEA.HI.X.SX32 R13, R10, R2, 0x1, P6 ;  /* 0x000000020a0d7211 */ /* 0x000fe200030f0eff */
[----:B------:R-:W-:-:S03]  /*7660*/  VIADD R11, R14, 0xffffffe9 ;  /* 0xffffffe90e0b7836 */ /* 0x000fc60000000000 */
[----:B------:R0:W2:Y:S02]  /*7670*/  @!P0 LDG.E.U8 R92, desc[UR18][R8.64] ;  /* 0x00000012085c8981 */ /* 0x0000a4000c1e1100 */
[----:B------:R-:W-:Y:S01]  /*7680*/  ISETP.GE.U32.AND P0, PT, R11, 0x7fffff6a, PT ;  /* 0x7fffff6a0b00780c */ /* 0x000fe20003f06070 */
[----:B------:R-:W-:Y:S02]  /*7690*/  IMAD R11, R4, 0x7d, RZ ;  /* 0x0000007d040b7824 */ /* 0x000fe400078e02ff */
[----:B0-----:R-:W-:Y:S02]  /*76a0*/  @!P2 IMAD.MOV.U32 R8, RZ, RZ, R5 ;  /* 0x000000ffff08a224 */ /* 0x001fe400078e0005 */
[----:B------:R-:W-:Y:S01]  /*76b0*/  @!P2 IMAD.MOV.U32 R9, RZ, RZ, R13 ;  /* 0x000000ffff09a224 */ /* 0x000fe200078e000d */
[----:B---3--:R-:W-:Y:S04]  /*76c0*/  STL [R1+0x890], R93 ;  /* 0x0008905d01007387 */ /* 0x008fe80000100800 */
[----:B------:R0:W3:Y:S04]  /*76d0*/  @!P2 LDG.E.U8 R91, desc[UR18][R8.64] ;  /* 0x00000012085ba981 */ /* 0x0000e8000c1e1100 */
[----:B------:R1:W-:Y:S02]  /*76e0*/  STL [R1+0x630], R3 ;  /* 0x0006300301007387 */ /* 0x0003e40000100800 */
[----:B-1----:R-:W-:-:S04]  /*76f0*/  IADD3 R3, P6, PT, R11, R0, RZ ;  /* 0x000000000b037210 */ /* 0x002fc80007fde0ff */
[----:B------:R-:W-:Y:S01]  /*7700*/  LEA.HI.X.SX32 R15, R11, R2, 0x1, P6 ;  /* 0x000000020b0f7211 */ /* 0x000fe200030f0eff */
[----:B0-----:R-:W-:-:S04]  /*7710*/  @!P5 IMAD.MOV.U32 R8, RZ, RZ, R3 ;  /* 0x000000ffff08d224 */ /* 0x001fc800078e0003 */
[----:B------:R-:W-:-:S05]  /*7720*/  @!P5 IMAD.MOV.U32 R9, RZ, RZ, R15 ;  /* 0x000000ffff09d224 */ /* 0x000fca00078e000f */
[----:B------:R0:W4:Y:S01]  /*7730*/  @!P5 LDG.E.U8 R89, desc[UR18][R8.64] ;  /* 0x000000120859d981 */ /* 0x000122000c1e1100 */
[----:B------:R-:W-:-:S03]  /*7740*/  IMAD R10, R4, 0x6, RZ ;  /* 0x00000006040a7824 */ /* 0x000fc600078e02ff */
[----:B------:R1:W-:Y:S01]  /*7750*/  STL [R1+0x62c], R12 ;  /* 0x00062c0c01007387 */ /* 0x0003e20000100800 */
[----:B------:R-:W-:Y:S01]  /*7760*/  IMAD R11, R4, 0xe, RZ ;  /* 0x0000000e040b7824 */ /* 0x000fe200078e02ff */
[----:B------:R-:W-:Y:S01]  /*7770*/  PRMT R90, RZ, 0x7610, R90 ;  /* 0x00007610ff5a7816 */ /* 0x000fe2000000005a */
[----:B-1----:R-:W-:-:S05]  /*7780*/  VIADD R12, R14, 0xffffffe1 ;  /* 0xffffffe10e0c7836 */ /* 0x002fca0000000000 */
[----:B------:R-:W-:Y:S01]  /*7790*/  ISETP.GE.U32.AND P2, PT, R12, 0x7fffff62, PT ;  /* 0x7fffff620c00780c */ /* 0x000fe20003f46070 */
[----:B------:R-:W-:-:S05]  /*77a0*/  VIADD R12, R14, 0xffffffd9 ;  /* 0xffffffd90e0c7836 */ /* 0x000fca0000000000 */
[----:B------:R-:W-:Y:S02]  /*77b0*/  ISETP.GE.U32.AND P5, PT, R12, 0x7fffff5a, PT ;  /* 0x7fffff5a0c00780c */ /* 0x000fe40003fa6070 */
[----:B------:R-:W-:Y:S02]  /*77c0*/  PRMT R88, RZ, 0x7610, R88 ;  /* 0x00007610ff587816 */ /* 0x000fe40000000058 */
[----:B------:R-:W-:Y:S01]  /*77d0*/  PRMT R87, RZ, 0x7610, R87 ;  /* 0x00007610ff577816 */ /* 0x000fe20000000057 */
[----:B--2---:R-:W-:Y:S04]  /*77e0*/  STL [R1+0x894], R92 ;  /* 0x0008945c01007387 */ /* 0x004fe80000100800 */
[----:B------:R1:W-:Y:S04]  /*77f0*/  STL [R1+0x660], R5 ;  /* 0x0006600501007387 */ /* 0x0003e80000100800 */
[----:B------:R2:W-:Y:S01]  /*7800*/  STL [R1+0x65c], R13 ;  /* 0x00065c0d01007387 */ /* 0x0005e20000100800 */
[----:B-1----:R-:W-:-:S04]  /*7810*/  IADD3 R5, P6, PT, R10, R0, RZ ;  /* 0x000000000a057210 */ /* 0x002fc80007fde0ff */
[----:B--2---:R-:W-:Y:S01]  /*7820*/  LEA.HI.X.SX32 R13, R10, R2, 0x1, P6 ;  /* 0x000000020a0d7211 */ /* 0x004fe200030f0eff */
[----:B0-----:R-:W-:Y:S01]  /*7830*/  @!P1 IMAD.MOV.U32 R8, RZ, RZ, R5 ;  /* 0x000000ffff089224 */ /* 0x001fe200078e0005 */
[----:B---3--:R-:W-:Y:S03]  /*7840*/  STL [R1+0x898], R91 ;  /* 0x0008985b01007387 */ /* 0x008fe60000100800 */
[----:B------:R-:W-:Y:S01]  /*7850*/  @!P1 IMAD.MOV.U32 R9, RZ, RZ, R13 ;  /* 0x000000ffff099224 */ /* 0x000fe200078e000d */
[----:B------:R0:W-:Y:S04]  /*7860*/  STL [R1+0x690], R3 ;  /* 0x0006900301007387 */ /* 0x0001e80000100800 */
[----:B------:R1:W2:Y:S01]  /*7870*/  @!P1 LDG.E.U8 R90, desc[UR18][R8.64] ;  /* 0x00000012085a9981 */ /* 0x0002a2000c1e1100 */
[----:B0-----:R-:W-:Y:S01]  /*7880*/  IADD3 R3, P6, PT, R11, R0, RZ ;  /* 0x000000000b037210 */ /* 0x001fe20007fde0ff */
[----:B-1----:R-:W-:-:S03]  /*7890*/  VIADD R8, R14, 0xffffffd1 ;  /* 0xffffffd10e087836 */ /* 0x002fc60000000000 */
[----:B------:R-:W-:Y:S01]  /*78a0*/  LEA.HI.X.SX32 R12, R11, R2, 0x1, P6 ;  /* 0x000000020b0c7211 */ /* 0x000fe200030f0eff */
[----:B------:R-:W-:Y:S01]  /*78b0*/  IMAD R10, R4, 0x16, RZ ;  /* 0x00000016040a7824 */ /* 0x000fe200078e02ff */
[----:B------:R-:W-:Y:S01]  /*78c0*/  STL [R1+0x68c], R15 ;  /* 0x00068c0f01007387 */ /* 0x000fe20000100800 */
[----:B------:R-:W-:Y:S01]  /*78d0*/  ISETP.GE.U32.AND P1, PT, R8, 0x7fffff52, PT ;  /* 0x7fffff520800780c */ /* 0x000fe20003f26070 */
[----:B------:R-:W-:Y:S02]  /*78e0*/  @!P4 IMAD.MOV.U32 R8, RZ, RZ, R3 ;  /* 0x000000ffff08c224 */ /* 0x000fe400078e0003 */
[----:B------:R-:W-:Y:S01]  /*78f0*/  @!P4 IMAD.MOV.U32 R9, RZ, RZ, R12 ;  /* 0x000000ffff09c224 */ /* 0x000fe200078e000c */
[----:B------:R0:W-:Y:S04]  /*7900*/  STL [R1+0x48], R5 ;  /* 0x0000480501007387 */ /* 0x0001e80000100800 */
[----:B----4-:R-:W-:Y:S04]  /*7910*/  STL [R1+0x89c], R89 ;  /* 0x00089c5901007387 */ /* 0x010fe80000100800 */
[----:B------:R1:W3:Y:S01]  /*7920*/  @!P4 LDG.E.U8 R88, desc[UR18][R8.64] ;  /* 0x000000120858c981 */ /* 0x0002e2000c1e1100 */
[----:B0-----:R-:W-:-:S03]  /*7930*/  IADD3 R5, P6, PT, R10, R0, RZ ;  /* 0x000000000a057210 */ /* 0x001fc60007fde0ff */
[----:B------:R0:W-:Y:S02]  /*7940*/  STL [R1+0x3c], R13 ;  /* 0x00003c0d01007387 */ /* 0x0001e40000100800 */
[----:B0-----:R-:W-:Y:S01]  /*7950*/  LEA.HI.X.SX32 R13, R10, R2, 0x1, P6 ;  /* 0x000000020a0d7211 */ /* 0x001fe200030f0eff */
[----:B-1----:R-:W-:-:S04]  /*7960*/  @!P0 IMAD.MOV.U32 R8, RZ, RZ, R5 ;  /* 0x000000ffff088224 */ /* 0x002fc800078e0005 */
[----:B------:R-:W-:-:S05]  /*7970*/  @!P0 IMAD.MOV.U32 R9, RZ, RZ, R13 ;  /* 0x000000ffff098224 */ /* 0x000fca00078e000d */
[----:B------:R0:W4:Y:S01]  /*7980*/  @!P0 LDG.E.U8 R87, desc[UR18][R8.64] ;  /* 0x0000001208578981 */ /* 0x000122000c1e1100 */
[----:B------:R-:W-:-:S05]  /*7990*/  VIADD R11, R14, 0xffffffc9 ;  /* 0xffffffc90e0b7836 */ /* 0x000fca0000000000 */
[----:B------:R-:W-:Y:S01]  /*79a0*/  ISETP.GE.U32.AND P4, PT, R11, 0x7fffff4a, PT ;  /* 0x7fffff4a0b00780c */ /* 0x000fe20003f86070 */
[C---:B------:R-:W-:Y:S02]  /*79b0*/  IMAD R11, R4.reuse, 0x1e, RZ ;  /* 0x0000001e040b7824 */ /* 0x040fe400078e02ff */
[----:B------:R-:W-:Y:S01]  /*79c0*/  IMAD R10, R4, 0x26, RZ ;  /* 0x00000026040a7824 */ /* 0x000fe200078e02ff */
[----:B------:R-:W-:Y:S02]  /*79d0*/  PRMT R85, RZ, 0x7610, R85 ;  /* 0x00007610ff557816 */ /* 0x000fe40000000055 */
[----:B------:R-:W-:Y:S02]  /*79e0*/  PRMT R83, RZ, 0x7610, R83 ;  /* 0x00007610ff537816 */ /* 0x000fe40000000053 */
[----:B------:R-:W-:Y:S01]  /*79f0*/  PRMT R81, RZ, 0x7610, R81 ;  /* 0x00007610ff517816 */ /* 0x000fe20000000051 */
[----:B--2---:R-:W-:Y:S04]  /*7a00*/  STL [R1+0x8a0], R90 ;  /* 0x0008a05a01007387 */ /* 0x004fe80000100800 */
[----:B------:R1:W-:Y:S04]  /*7a10*/  STL [R1+0xe8], R3 ;  /* 0x0000e80301007387 */ /* 0x0003e80000100800 */
[----:B------:R2:W-:Y:S01]  /*7a20*/  STL [R1+0xd4], R12 ;  /* 0x0000d40c01007387 */ /* 0x0005e20000100800 */
[----:B-1----:R-:W-:-:S04]  /*7a30*/  IADD3 R3, P6, PT, R11, R0, RZ ;  /* 0x000000000b037210 */ /* 0x002fc80007fde0ff */
[----:B------:R-:W-:Y:S01]  /*7a40*/  LEA.HI.X.SX32 R15, R11, R2, 0x1, P6 ;  /* 0x000000020b0f7211 */ /* 0x000fe200030f0eff */
[----:B0-----:R-:W-:Y:S02]  /*7a50*/  @!P2 IMAD.MOV.U32 R8, RZ, RZ, R3 ;  /* 0x000000ffff08a224 */ /* 0x001fe400078e0003 */
[----:B--2---:R-:W-:Y:S01]  /*7a60*/  VIADD R12, R14, 0xffffffc1 ;  /* 0xffffffc10e0c7836 */ /* 0x004fe20000000000 */
[----:B---3--:R-:W-:Y:S04]  /*7a70*/  STL [R1+0x8a4], R88 ;  /* 0x0008a45801007387 */ /* 0x008fe80000100800 */
[----:B------:R0:W-:Y:S01]  /*7a80*/  STL [R1+0x148], R5 ;  /* 0x0001480501007387 */ /* 0x0001e20000100800 */
[----:B------:R-:W-:-:S03]  /*7a90*/  @!P2 IMAD.MOV.U32 R9, RZ, RZ, R15 ;  /* 0x000000ffff09a224 */ /* 0x000fc600078e000f */
[----:B------:R1:W-:Y:S01]  /*7aa0*/  STL [R1+0x144], R13 ;  /* 0x0001440d01007387 */ /* 0x0003e20000100800 */
[----:B------:R-:W-:Y:S01]  /*7ab0*/  IMAD R11, R4, 0x2e, RZ ;  /* 0x0000002e040b7824 */ /* 0x000fe200078e02ff */
[----:B------:R-:W-:Y:S02]  /*7ac0*/  ISETP.GE.U32.AND P0, PT, R12, 0x7fffff42, PT ;  /* 0x7fffff420c00780c */ /* 0x000fe40003f06070 */
[----:B------:R2:W3:Y:S01]  /*7ad0*/  @!P2 LDG.E.U8 R85, desc[UR18][R8.64] ;  /* 0x000000120855a981 */ /* 0x0004e2000c1e1100 */
[----:B0-----:R-:W-:-:S04]  /*7ae0*/  IADD3 R5, P6, PT, R10, R0, RZ ;  /* 0x000000000a057210 */ /* 0x001fc80007fde0ff */
[----:B-1----:R-:W-:Y:S01]  /*7af0*/  LEA.HI.X.SX32 R13, R10, R2, 0x1, P6 ;  /* 0x000000020a0d7211 */ /* 0x002fe200030f0eff */
[----:B------:R-:W-:Y:S02]  /*7b00*/  VIADD R12, R14, 0xffffffb9 ;  /* 0xffffffb90e0c7836 */ /* 0x000fe40000000000 */
[----:B--2---:R-:W-:Y:S02]  /*7b10*/  @!P5 IMAD.MOV.U32 R8, RZ, RZ, R5 ;  /* 0x000000ffff08d224 */ /* 0x004fe400078e0005 */
[----:B------:R-:W-:Y:S01]  /*7b20*/  @!P5 IMAD.MOV.U32 R9, RZ, RZ, R13 ;  /* 0x000000ffff09d224 */ /* 0x000fe200078e000d */
[----:B----4-:R-:W-:Y:S04]  /*7b30*/  STL [R1+0x8a8], R87 ;  /* 0x0008a85701007387 */ /* 0x010fe80000100800 */
[----:B------:R0:W-:Y:S01]  /*7b40*/  STL [R1+0x408], R3 ;  /* 0x0004080301007387 */ /* 0x0001e20000100800 */
[----:B------:R-:W-:-:S03]  /*7b50*/  ISETP.GE.U32.AND P2, PT, R12, 0x7fffff3a, PT ;  /* 0x7fffff3a0c00780c */ /* 0x000fc60003f46070 */
[----:B------:R1:W2:Y:S01]  /*7b60*/  @!P5 LDG.E.U8 R83, desc[UR18][R8.64] ;  /* 0x000000120853d981 */ /* 0x0002a2000c1e1100 */
[----:B0-----:R-:W-:Y:S01]  /*7b70*/  IADD3 R3, P6, PT, R11, R0, RZ ;  /* 0x000000000b037210 */ /* 0x001fe20007fde0ff */
[----:B-1----:R-:W-:-:S03]  /*7b80*/  VIADD R8, R14, 0xffffffb1 ;  /* 0xffffffb10e087836 */ /* 0x002fc60000000000 */
[----:B------:R-:W-:Y:S02]  /*7b90*/  LEA.HI.X.SX32 R12, R11, R2, 0x1, P6 ;  /* 0x000000020b0c7211 */ /* 0x000fe400030f0eff */
[----:B------:R-:W-:Y:S01]  /*7ba0*/  ISETP.GE.U32.AND P5, PT, R8, 0x7fffff32, PT ;  /* 0x7fffff320800780c */ /* 0x000fe20003fa6070 */
[----:B------:R-:W-:Y:S02]  /*7bb0*/  @!P1 IMAD.MOV.U32 R8, RZ, RZ, R3 ;  /* 0x000000ffff089224 */ /* 0x000fe400078e0003 */
[----:B------:R-:W-:-:S05]  /*7bc0*/  @!P1 IMAD.MOV.U32 R9, RZ, RZ, R12 ;  /* 0x000000ffff099224 */ /* 0x000fca00078e000c */
[----:B------:R0:W4:Y:S01]  /*7bd0*/  @!P1 LDG.E.U8 R81, desc[UR18][R8.64] ;  /* 0x0000001208519981 */ /* 0x000122000c1e1100 */
[----:B------:R-:W-:Y:S02]  /*7be0*/  IMAD R10, R4, 0x36, RZ ;  /* 0x00000036040a7824 */ /* 0x000fe400078e02ff */
[----:B------:R-:W-:Y:S01]  /*7bf0*/  VIADD R11, R14, 0xffffffa9 ;  /* 0xffffffa90e0b7836 */ /* 0x000fe20000000000 */
[----:B------:R-:W-:Y:S04]  /*7c00*/  STL [R1+0x404], R15 ;  /* 0x0004040f01007387 */ /* 0x000fe80000100800 */
[----:B------:R1:W-:Y:S01]  /*7c10*/  STL [R1+0x440], R5 ;  /* 0x0004400501007387 */ /* 0x0003e20000100800 */
[----:B------:R-:W-:Y:S01]  /*7c20*/  ISETP.GE.U32.AND P1, PT, R11, 0x7fffff2a, PT ;  /* 0x7fffff2a0b00780c */ /* 0x000fe20003f26070 */
[----:B------:R-:W-:Y:S01]  /*7c30*/  IMAD R11, R4, 0x3e, RZ ;  /* 0x0000003e040b7824 */ /* 0x000fe200078e02ff */
[----:B-1----:R-:W-:-:S02]  /*7c40*/  IADD3 R5, P6, PT, R10, R0, RZ ;  /* 0x000000000a057210 */ /* 0x002fc40007fde0ff */
[----:B------:R-:W-:-:S03]  /*7c50*/  PRMT R80, RZ, 0x7610, R80 ;  /* 0x00007610ff507816 */ /* 0x000fc60000000050 */
[----:B0-----:R-:W-:Y:S01]  /*7c60*/  @!P4 IMAD.MOV.U32 R8, RZ, RZ, R5 ;  /* 0x000000ffff08c224 */ /* 0x001fe200078e0005 */
[----:B------:R-:W-:Y:S02]  /*7c70*/  PRMT R79, RZ, 0x7610, R79 ;  /* 0x00007610ff4f7816 */ /* 0x000fe4000000004f */
[----:B------:R-:W-:Y:S01]  /*7c80*/  PRMT R78, RZ, 0x7610, R78 ;  /* 0x00007610ff4e7816 */ /* 0x000fe2000000004e */
[----:B---3--:R-:W-:Y:S04]  /*7c90*/  STL [R1+0x8ac], R85 ;  /* 0x0008ac5501007387 */ /* 0x008fe80000100800 */
[----:B------:R0:W-:Y:S02]  /*7ca0*/  STL [R1+0x43c], R13 ;  /* 0x00043c0d01007387 */ /* 0x0001e40000100800 */
[----:B0-----:R-:W-:Y:S01]  /*7cb0*/  LEA.HI.X.SX32 R13, R10, R2, 0x1, P6 ;  /* 0x000000020a0d7211 */ /* 0x001fe200030f0eff */
[----:B------:R-:W-:Y:S01]  /*7cc0*/  IMAD R10, R4, 0x46, RZ ;  /* 0x00000046040a7824 */ /* 0x000fe200078e02ff */
[----:B--2---:R-:W-:Y:S04]  /*7cd0*/  STL [R1+0x8b0], R83 ;  /* 0x0008b05301007387 */ /* 0x004fe80000100800 */
[----:B------:R0:W-:Y:S01]  /*7ce0*/  STL [R1+0x478], R3 ;  /* 0x0004780301007387 */ /* 0x0001e20000100800 */
[----:B------:R-:W-:-:S03]  /*7cf0*/  @!P4 IMAD.MOV.U32 R9, RZ, RZ, R13 ;  /* 0x000000ffff09c224 */ /* 0x000fc600078e000d */
[----:B------:R1:W-:Y:S04]  /*7d00*/  STL [R1+0x474], R12 ;  /* 0x0004740c01007387 */ /* 0x0003e80000100800 */
[----:B------:R2:W3:Y:S01]  /*7d10*/  @!P4 LDG.E.U8 R80, desc[UR18][R8.64] ;  /* 0x000000120850c981 */ /* 0x0004e2000c1e1100 */
[----:B0-----:R-:W-:Y:S01]  /*7d20*/  IADD3 R3, P6, PT, R11, R0, RZ ;  /* 0x000000000b037210 */ /* 0x001fe20007fde0ff */
[----:B-1----:R-:W-:-:S03]  /*7d30*/  VIADD R12, R14, 0xffffffa1 ;  /* 0xffffffa10e0c7836 */ /* 0x002fc60000000000 */
[----:B------:R-:W-:Y:S01]  /*7d40*/  LEA.HI.X.SX32 R14, R11, R2, 0x1, P6 ;  /* 0x000000020b0e7211 */ /* 0x000fe200030f0eff */
[----:B----4-:R-:W-:Y:S01]  /*7d50*/  STL [R1+0x8b4], R81 ;  /* 0x0008b45101007387 */ /* 0x010fe20000100800 */
[----:B--2---:R-:W-:-:S03]  /*7d60*/  @!P0 IMAD.MOV.U32 R8, RZ, RZ, R3 ;  /* 0x000000ffff088224 */ /* 0x004fc600078e0003 */
[----:B------:R0:W-:Y:S01]  /*7d70*/  STL [R1+0x4b8], R5 ;  /* 0x0004b80501007387 */ /* 0x0001e20000100800 */
[----:B------:R-:W-:-:S03]  /*7d80*/  @!P0 IMAD.MOV.U32 R9, RZ, RZ, R14 ;  /* 0x000000ffff098224 */ /* 0x000fc600078e000e */
[----:B------:R1:W-:Y:S04]  /*7d90*/  STL [R1+0x4b4], R13 ;  /* 0x0004b40d01007387 */ /* 0x0003e80000100800 */
[----:B------:R2:W4:Y:S01]  /*7da0*/  @!P0 LDG.E.U8 R79, desc[UR18][R8.64] ;  /* 0x00000012084f8981 */ /* 0x000522000c1e1100 */
[----:B0-----:R-:W-:-:S04]  /*7db0*/  IADD3 R5, P6, PT, R10, R0, RZ ;  /* 0x000000000a057210 */ /* 0x001fc80007fde0ff */
[----:B-1----:R-:W-:Y:S01]  /*7dc0*/  LEA.HI.X.SX32 R13, R10, R2, 0x1, P6 ;  /* 0x000000020a0d7211 */ /* 0x002fe200030f0eff */
[----:B--2---:R-:W-:-:S04]  /*7dd0*/  @!P2 IMAD.MOV.U32 R8, RZ, RZ, R5 ;  /* 0x000000ffff08a224 */ /* 0x004fc800078e0005 */
[----:B------:R-:W-:-:S05]  /*7de0*/  @!P2 IMAD.MOV.U32 R9, RZ, RZ, R13 ;  /* 0x000000ffff09a224 */ /* 0x000fca00078e000d */
[----:B------:R0:W2:Y:S01]  /*7df0*/  @!P2 LDG.E.U8 R78, desc[UR18][R8.64] ;  /* 0x00000012084ea981 */ /* 0x0000a2000c1e1100 */
[C---:B------:R-:W-:Y:S02]  /*7e00*/  IMAD R11, R4.reuse, 0x4e, RZ ;  /* 0x0000004e040b7824 */ /* 0x040fe400078e02ff */
[----:B------:R-:W-:Y:S01]  /*7e10*/  IMAD R10, R4, 0x56, RZ ;  /* 0x00000056040a7824 */ /* 0x000fe200078e02ff */
[----:B------:R-:W-:Y:S02]  /*7e20*/  ISETP.GE.U32.AND P4, PT, R12, 0x7fffff22, PT ;  /* 0x7fffff220c00780c */ /* 0x000fe40003f86070 */
[----:B------:R-:W-:Y:S02]  /*7e30*/  PRMT R77, RZ, 0x7610, R77 ;  /* 0x00007610ff4d7816 */ /* 0x000fe4000000004d */
[----:B------:R-:W-:Y:S02]  /*7e40*/  PRMT R76, RZ, 0x7610, R76 ;  /* 0x00007610ff4c7816 */ /* 0x000fe4000000004c */
[----:B------:R-:W-:Y:S01]  /*7e50*/  PRMT R75, RZ, 0x7610, R75 ;  /* 0x00007610ff4b7816 */ /* 0x000fe2000000004b */
[----:B------:R-:W-:-:S05]  /*7e60*/  VIADD R85, R68, 0x33 ;  /* 0x0000003344557836 */ /* 0x000fca0000000000 */
[----:B------:R-:W-:Y:S01]  /*7e70*/  IABS R19, R85 ;  /* 0x0000005500137213 */ /* 0x000fe20000000000 */
[----:B---3--:R-:W-:Y:S04]  /*7e80*/  STL [R1+0x8b8], R80 ;  /* 0x0008b85001007387 */ /* 0x008fe80000100800 */
[----:B------:R1:W-:Y:S04]  /*7e90*/  STL [R1+0x4f0], R3 ;  /* 0x0004f00301007387 */ /* 0x0003e80000100800 */
[----:B------:R-:W-:Y:S04]  /*7ea0*/  STL [R1+0x4ec], R14 ;  /* 0x0004ec0e01007387 */ /* 0x000fe80000100800 */
[----:B------:R3:W-:Y:S01]  /*7eb0*/  STL [R1+0x528], R5 ;  /* 0x0005280501007387 */ /* 0x0007e20000100800 */
[----:B-1----:R-:W-:-:S03]  /*7ec0*/  IADD3 R3, P0, PT, R11, R0, RZ ;  /* 0x000000000b037210 */ /* 0x002fc60007f1e0ff */
[----:B----4-:R-:W-:Y:S01]  /*7ed0*/  STL [R1+0x8bc], R79 ;  /* 0x0008bc4f01007387 */ /* 0x010fe20000100800 */
[----:B---3--:R-:W-:-:S03]  /*7ee0*/  IADD3 R5, P2, PT, R10, R0, RZ ;  /* 0x000000000a057210 */ /* 0x008fc60007f5e0ff */
[----:B------:R1:W-:Y:S01]  /*7ef0*/  STL [R1+0x524], R13 ;  /* 0x0005240d01007387 */ /* 0x0003e20000100800 */
[----:B0-----:R-:W-:Y:S01]  /*7f00*/  @!P5 IMAD.MOV.U32 R8, RZ, RZ, R3 ;  /* 0x000000ffff08d224 */ /* 0x001fe200078e0003 */
[-C--:B------:R-:W-:Y:S02]  /*7f10*/  LEA.HI.X.SX32 R12, R10, R2.reuse, 0x1, P2 ;  /* 0x000000020a0c7211 */ /* 0x080fe400010f0eff */
[----:B-1----:R-:W-:Y:S01]  /*7f20*/  LEA.HI.X.SX32 R13, R11, R2, 0x1, P0 ;  /* 0x000000020b0d7211 */ /* 0x002fe200000f0eff */
[----:B------:R-:W-:Y:S01]  /*7f30*/  IMAD R11, R4, 0x5e, RZ ;  /* 0x0000005e040b7824 */ /* 0x000fe200078e02ff */
[----:B--2---:R-:W-:Y:S03]  /*7f40*/  STL [R1+0x8c0], R78 ;  /* 0x0008c04e01007387 */ /* 0x004fe60000100800 */
[----:B------:R-:W-:Y:S01]  /*7f50*/  @!P5 IMAD.MOV.U32 R9, RZ, RZ, R13 ;  /* 0x000000ffff09d224 */ /* 0x000fe200078e000d */
[----:B------:R0:W-:Y:S04]  /*7f60*/  STL [R1+0x560], R3 ;  /* 0x0005600301007387 */ /* 0x0001e80000100800 */
[----:B------:R1:W2:Y:S01]  /*7f70*/  @!P5 LDG.E.U8 R77, desc[UR18][R8.64] ;  /* 0x00000012084dd981 */ /* 0x0002a2000c1e1100 */
[----:B------:R-:W-:-:S02]  /*7f80*/  VIADD R80, R68, 0x30 ;  /* 0x0000003044507836 */ /* 0x000fc40000000000 */
[C---:B------:R-:W-:Y:S02]  /*7f90*/  VIADD R90, R68.reuse, 0x36 ;  /* 0x00000036445a7836 */ /* 0x040fe40000000000 */
[C---:B------:R-:W-:Y:S01]  /*7fa0*/  VIADD R92, R68.reuse, 0x39 ;  /* 0x00000039445c7836 */ /* 0x040fe20000000000 */
[C---:B0-----:R-:W-:Y:S01]  /*7fb0*/  IADD3 R3, P0, PT, R11.reuse, R0, RZ ;  /* 0x000000000b037210 */ /* 0x041fe20007f1e0ff */
[----:B------:R0:W-:Y:S01]  /*7fc0*/  STL [R1+0x598], R5 ;  /* 0x0005980501007387 */ /* 0x0001e20000100800 */
[----:B------:R-:W-:Y:S01]  /*7fd0*/  VIADD R82, R68, 0x3f ;  /* 0x0000003f44527836 */ /* 0x000fe20000000000 */
[----:B------:R-:W-:Y:S01]  /*7fe0*/  ISETP.GT.U32.AND P2, PT, R6, R71, PT ;  /* 0x000000470600720c */ /* 0x000fe20003f44070 */
[----:B-1----:R-:W-:Y:S01]  /*7ff0*/  @!P1 IMAD.MOV.U32 R8, RZ, RZ, R5 ;  /* 0x000000ffff089224 */ /* 0x002fe200078e0005 */
[----:B------:R-:W1:Y:S01]  /*8000*/  LDC R78, c[0x0][0x3a0] ;  /* 0x0000e800ff4e7b82 */ /* 0x000e620000000800 */
[----:B------:R-:W-:Y:S01]  /*8010*/  @!P1 IMAD.MOV.U32 R9, RZ, RZ, R12 ;  /* 0x000000ffff099224 */ /* 0x000fe200078e000c */
[----:B0-----:R-:W-:-:S04]  /*8020*/  LEA.HI.X.SX32 R5, R11, R2, 0x1, P0 ;  /* 0x000000020b057211 */ /* 0x001fc800000f0eff */
[----:B------:R0:W3:Y:S02]  /*8030*/  @!P1 LDG.E.U8 R76, desc[UR18][R8.64] ;  /* 0x00000012084c9981 */ /* 0x0000e4000c1e1100 */
[----:B0-----:R-:W-:Y:S02]  /*8040*/  @!P4 IMAD.MOV.U32 R8, RZ, RZ, R3 ;  /* 0x000000ffff08c224 */ /* 0x001fe400078e0003 */
[----:B------:R-:W-:-:S05]  /*8050*/  @!P4 IMAD.MOV.U32 R9, RZ, RZ, R5 ;  /* 0x000000ffff09c224 */ /* 0x000fca00078e0005 */
[----:B------:R0:W4:Y:S01]  /*8060*/  @!P4 LDG.E.U8 R75, desc[UR18][R8.64] ;  /* 0x00000012084bc981 */ /* 0x000122000c1e1100 */
[----:B------:R-:W-:-:S05]  /*8070*/  IABS R22, R80 ;  /* 0x0000005000167213 */ /* 0x000fca0000000000 */
[----:B0-----:R-:W-:-:S04]  /*8080*/  IMAD.HI.U32 R8, R7, R22, RZ ;  /* 0x0000001607087227 */ /* 0x001fc800078e00ff */
[----:B------:R-:W-:-:S04]  /*8090*/  IMAD.MOV R8, RZ, RZ, -R8 ;  /* 0x000000ffff087224 */ /* 0x000fc800078e0a08 */
[----:B------:R-:W-:Y:S02]  /*80a0*/  IMAD R22, R6, R8, R22 ;  /* 0x0000000806167224 */ /* 0x000fe400078e0216 */
[----:B------:R-:W-:Y:S01]  /*80b0*/  IMAD.HI.U32 R8, R7, R19, RZ ;  /* 0x0000001307087227 */ /* 0x000fe200078e00ff */
[----:B------:R-:W-:-:S03]  /*80c0*/  IABS R16, R90 ;  /* 0x0000005a00107213 */ /* 0x000fc60000000000 */
[----:B------:R-:W-:-:S04]  /*80d0*/  IMAD.MOV R8, RZ, RZ, -R8 ;  /* 0x000000ffff087224 */ /* 0x000fc800078e0a08 */
[----:B------:R-:W-:Y:S02]  /*80e0*/  IMAD R19, R6, R8, R19 ;  /* 0x0000000806137224 */ /* 0x000fe400078e0213 */
[----:B------:R-:W-:Y:S01]  /*80f0*/  IMAD.HI.U32 R8, R7, R16, RZ ;  /* 0x0000001007087227 */ /* 0x000fe200078e00ff */
[----:B------:R0:W-:Y:S03]  /*8100*/  STL [R1+0x55c], R13 ;  /* 0x00055c0d01007387 */ /* 0x0001e60000100800 */
[----:B------:R-:W-:Y:S01]  /*8110*/  IMAD.MOV R8, RZ, RZ, -R8 ;  /* 0x000000ffff087224 */ /* 0x000fe200078e0a08 */
[----:B0-----:R-:W-:-:S03]  /*8120*/  IABS R13, R92 ;  /* 0x0000005c000d7213 */ /* 0x001fc60000000000 */
[----:B------:R-:W-:Y:S02]  /*8130*/  IMAD R16, R6, R8, R16 ;  /* 0x0000000806107224 */ /* 0x000fe400078e0210 */
[----:B------:R-:W-:-:S04]  /*8140*/  IMAD.HI.U32 R8, R7, R13, RZ ;  /* 0x0000000d07087227 */ /* 0x000fc800078e00ff */
[----:B------:R-:W-:Y:S01]  /*8150*/  IMAD.MOV R8, RZ, RZ, -R8 ;  /* 0x000000ffff087224 */ /* 0x000fe200078e0a08 */
[----:B------:R-:W-:-:S03]  /*8160*/  ISETP.GT.U32.AND P0, PT, R6, R69, PT ;  /* 0x000000450600720c */ /* 0x000fc60003f04070 */
[----:B------:R-:W-:Y:S01]  /*8170*/  IMAD R13, R6, R8, R13 ;  /* 0x00000008060d7224 */ /* 0x000fe200078e020d */
[----:B------:R-:W-:-:S05]  /*8180*/  IABS R8, R82 ;  /* 0x0000005200087213 */ /* 0x000fca0000000000 */
[----:B------:R-:W-:-:S04]  /*8190*/  IMAD.HI.U32 R72, R7, R8, RZ ;  /* 0x0000000807487227 */ /* 0x000fc800078e00ff */
[----:B------:R-:W-:Y:S02]  /*81a0*/  IMAD.MOV R72, RZ, RZ, -R72 ;  /* 0x000000ffff487224 */ /* 0x000fe400078e0a48 */
[----:B------:R-:W-:Y:S01]  /*81b0*/  @!P0 IMAD.IADD R69, R69, 0x1, -R6 ;  /* 0x0000000145458824 */ /* 0x000fe200078e0a06 */
[C---:B------:R-:W-:Y:S01]  /*81c0*/  ISETP.GT.U32.AND P0, PT, R6.reuse, R63, PT ;  /* 0x0000003f0600720c */ /* 0x040fe20003f04070 */
[C---:B------:R-:W-:Y:S01]  /*81d0*/  IMAD R8, R6.reuse, R72, R8 ;  /* 0x0000004806087224 */ /* 0x040fe200078e0208 */
[----:B------:R-:W-:-:S04]  /*81e0*/  ISETP.GT.U32.AND P4, PT, R6, R70, PT ;  /* 0x000000460600720c */ /* 0x000fc80003f84070 */
[C---:B------:R-:W-:Y:S02]  /*81f0*/  ISETP.GT.U32.AND P5, PT, R6.reuse, R8, PT ;  /* 0x000000080600720c */ /* 0x040fe40003fa4070 */
[----:B------:R-:W-:-:S05]  /*8200*/  ISETP.GT.U32.AND P1, PT, R6, R67, PT ;  /* 0x000000430600720c */ /* 0x000fca0003f24070 */
[--C-:B------:R-:W-:Y:S01]  /*8210*/  @!P0 IMAD.IADD R63, R63, 0x1, -R6.reuse ;  /* 0x000000013f3f8824 */ /* 0x100fe200078e0a06 */
[C---:B------:R-:W-:Y:S01]  /*8220*/  ISETP.GT.U32.AND P0, PT, R6.reuse, R58, PT ;  /* 0x0000003a0600720c */ /* 0x040fe20003f04070 */
[--C-:B------:R-:W-:Y:S01]  /*8230*/  @!P2 IMAD.IADD R71, R71, 0x1, -R6.reuse ;  /* 0x000000014747a824 */ /* 0x100fe200078e0a06 */
[----:B------:R-:W-:Y:S01]  /*8240*/  ISETP.GT.U32.AND P2, PT, R6, R66, PT ;  /* 0x000000420600720c */ /* 0x000fe20003f44070 */
[--C-:B------:R-:W-:Y:S01]  /*8250*/  @!P4 IMAD.IADD R70, R70, 0x1, -R6.reuse ;  /* 0x000000014646c824 */ /* 0x100fe200078e0a06 */
[----:B------:R-:W-:Y:S01]  /*8260*/  ISETP.GT.U32.AND P4, PT, R6, R64, PT ;  /* 0x000000400600720c */ /* 0x000fe20003f84070 */
[--C-:B------:R-:W-:Y:S01]  /*8270*/  @!P5 IMAD.IADD R8, R8, 0x1, -R6.reuse ;  /* 0x000000010808d824 */ /* 0x100fe200078e0a06 */
[C---:B------:R-:W-:Y:S01]  /*8280*/  ISETP.GT.U32.AND P5, PT, R6.reuse, R65, PT ;  /* 0x000000410600720c */ /* 0x040fe20003fa4070 */
[----:B------:R-:W-:Y:S01]  /*8290*/  @!P1 IMAD.IADD R67, R67, 0x1, -R6 ;  /* 0x0000000143439824 */ /* 0x000fe200078e0a06 */
[----:B------:R-:W-:Y:S01]  /*82a0*/  ISETP.GT.U32.AND P1, PT, R6, R62, PT ;  /* 0x0000003e0600720c */ /* 0x000fe20003f24070 */
[----:B------:R-:W-:-:S04]  /*82b0*/  VIADD R79, R68, 0x2f ;  /* 0x0000002f444f7836 */ /* 0x000fc80000000000 */
[--C-:B------:R-:W-:Y:S01]  /*82c0*/  @!P0 IMAD.IADD R58, R58, 0x1, -R6.reuse ;  /* 0x000000013a3a8824 */ /* 0x100fe200078e0a06 */
[----:B------:R-:W-:Y:S01]  /*82d0*/  ISETP.GT.U32.AND P0, PT, R6, R53, PT ;  /* 0x000000350600720c */ /* 0x000fe20003f04070 */
[--C-:B------:R-:W-:Y:S01]  /*82e0*/  @!P2 IMAD.IADD R66, R66, 0x1, -R6.reuse ;  /* 0x000000014242a824 */ /* 0x100fe200078e0a06 */
[----:B------:R-:W-:Y:S01]  /*82f0*/  ISETP.GT.U32.AND P2, PT, R6, R61, PT ;  /* 0x0000003d0600720c */ /* 0x000fe20003f44070 */
[--C-:B------:R-:W-:Y:S01]  /*8300*/  @!P4 IMAD.IADD R64, R64, 0x1, -R6.reuse ;  /* 0x000000014040c824 */ /* 0x100fe200078e0a06 */
[C---:B------:R-:W-:Y:S01]  /*8310*/  ISETP.GT.U32.AND P4, PT, R6.reuse, R59, PT ;  /* 0x0000003b0600720c */ /* 0x040fe20003f84070 */
[--C-:B------:R-:W-:Y:S01]  /*8320*/  @!P5 IMAD.IADD R65, R65, 0x1, -R6.reuse ;  /* 0x000000014141d824 */ /* 0x100fe200078e0a06 */
[----:B------:R-:W-:Y:S01]  /*8330*/  ISETP.GT.U32.AND P5, PT, R6, R60, PT ;  /* 0x0000003c0600720c */ /* 0x000fe20003fa4070 */
[----:B------:R-:W-:Y:S02]  /*8340*/  VIADD R81, R68, 0x31 ;  /* 0x0000003144517836 */ /* 0x000fe40000000000 */
[----:B------:R-:W-:Y:S01]  /*8350*/  @!P1 IMAD.IADD R62, R62, 0x1, -R6 ;  /* 0x000000013e3e9824 */ /* 0x000fe200078e0a06 */
[----:B------:R-:W-:Y:S01]  /*8360*/  ISETP.GT.U32.AND P1, PT, R6, R57, PT ;  /* 0x000000390600720c */ /* 0x000fe20003f24070 */
[----:B------:R-:W-:-:S02]  /*8370*/  VIADD R83, R68, 0x32 ;  /* 0x0000003244537836 */ /* 0x000fc40000000000 */
[--C-:B------:R-:W-:Y:S01]  /*8380*/  @!P0 IMAD.IADD R53, R53, 0x1, -R6.reuse ;  /* 0x0000000135358824 */ /* 0x100fe200078e0a06 */
[----:B------:R-:W-:Y:S01]  /*8390*/  ISETP.GT.U32.AND P0, PT, R6, R48, PT ;  /* 0x000000300600720c */ /* 0x000fe20003f04070 */
[C---:B------:R-:W-:Y:S02]  /*83a0*/  VIADD R87, R68.reuse, 0x34 ;  /* 0x0000003444577836 */ /* 0x040fe40000000000 */
[C---:B------:R-:W-:Y:S02]  /*83b0*/  VIADD R88, R68.reuse, 0x35 ;  /* 0x0000003544587836 */ /* 0x040fe40000000000 */
[C---:B------:R-:W-:Y:S02]  /*83c0*/  VIADD R89, R68.reuse, 0x37 ;  /* 0x0000003744597836 */ /* 0x040fe40000000000 */
[----:B------:R-:W-:Y:S02]  /*83d0*/  VIADD R91, R68, 0x38 ;  /* 0x00000038445b7836 */ /* 0x000fe40000000000 */
[--C-:B------:R-:W-:Y:S01]  /*83e0*/  @!P2 IMAD.IADD R61, R61, 0x1, -R6.reuse ;  /* 0x000000013d3da824 */ /* 0x100fe200078e0a06 */
[----:B------:R-:W-:Y:S01]  /*83f0*/  ISETP.GT.U32.AND P2, PT, R6, R56, PT ;  /* 0x000000380600720c */ /* 0x000fe20003f44070 */
[--C-:B------:R-:W-:Y:S01]  /*8400*/  @!P5 IMAD.IADD R60, R60, 0x1, -R6.reuse ;  /* 0x000000013c3cd824 */ /* 0x100fe200078e0a06 */
[C---:B------:R-:W-:Y:S01]  /*8410*/  ISETP.GT.U32.AND P5, PT, R6.reuse, R55, PT ;  /* 0x000000370600720c */ /* 0x040fe20003fa4070 */
[----:B------:R-:W-:Y:S01]  /*8420*/  @!P4 IMAD.IADD R59, R59, 0x1, -R6 ;  /* 0x000000013b3bc824 */ /* 0x000fe200078e0a06 */
[----:B------:R-:W-:Y:S01]  /*8430*/  ISETP.GT.U32.AND P4, PT, R6, R54, PT ;  /* 0x000000360600720c */ /* 0x000fe20003f84070 */
[----:B------:R-:W-:-:S02]  /*8440*/  VIADD R93, R68, 0x3a ;  /* 0x0000003a445d7836 */ /* 0x000fc40000000000 */
[--C-:B------:R-:W-:Y:S01]  /*8450*/  @!P1 IMAD.IADD R57, R57, 0x1, -R6.reuse ;  /* 0x0000000139399824 */ /* 0x100fe200078e0a06 */
[----:B------:R-:W-:Y:S01]  /*8460*/  ISETP.GT.U32.AND P1, PT, R6, R52, PT ;  /* 0x000000340600720c */ /* 0x000fe20003f24070 */
[C---:B------:R-:W-:Y:S02]  /*8470*/  VIADD R86, R68.reuse, 0x3d ;  /* 0x0000003d44567836 */ /* 0x040fe40000000000 */
[----:B------:R-:W-:Y:S02]  /*8480*/  VIADD R84, R68, 0x3e ;  /* 0x0000003e44547836 */ /* 0x000fe40000000000 */
[--C-:B------:R-:W-:Y:S01]  /*8490*/  @!P0 IMAD.IADD R48, R48, 0x1, -R6.reuse ;  /* 0x0000000130308824 */ /* 0x100fe200078e0a06 */
[----:B------:R-:W-:Y:S01]  /*84a0*/  ISETP.GT.U32.AND P0, PT, R6, R43, PT ;  /* 0x0000002b0600720c */ /* 0x000fe20003f04070 */
[--C-:B------:R-:W-:Y:S01]  /*84b0*/  @!P2 IMAD.IADD R56, R56, 0x1, -R6.reuse ;  /* 0x000000013838a824 */ /* 0x100fe200078e0a06 */
[C---:B------:R-:W-:Y:S01]  /*84c0*/  ISETP.GT.U32.AND P2, PT, R6.reuse, R51, PT ;  /* 0x000000330600720c */ /* 0x040fe20003f44070 */
[--C-:B------:R-:W-:Y:S01]  /*84d0*/  @!P5 IMAD.IADD R55, R55, 0x1, -R6.reuse ;  /* 0x000000013737d824 */ /* 0x100fe200078e0a06 */
[----:B------:R-:W-:Y:S01]  /*84e0*/  ISETP.GT.U32.AND P5, PT, R6, R50, PT ;  /* 0x000000320600720c */ /* 0x000fe20003fa4070 */
[--C-:B------:R-:W-:Y:S01]  /*84f0*/  @!P4 IMAD.IADD R54, R54, 0x1, -R6.reuse ;  /* 0x000000013636c824 */ /* 0x100fe200078e0a06 */
[----:B------:R-:W-:Y:S01]  /*8500*/  ISETP.GT.U32.AND P4, PT, R6, R49, PT ;  /* 0x000000310600720c */ /* 0x000fe20003f84070 */
[----:B------:R-:W-:Y:S01]  /*8510*/  @!P1 IMAD.IADD R52, R52, 0x1, -R6 ;  /* 0x0000000134349824 */ /* 0x000fe200078e0a06 */
[----:B------:R-:W-:-:S02]  /*8520*/  ISETP.GT.U32.AND P1, PT, R6, R47, PT ;  /* 0x0000002f0600720c */ /* 0x000fc40003f24070 */
[----:B------:R-:W-:-:S03]  /*8530*/  IABS R23, R79 ;  /* 0x0000004f00177213 */ /* 0x000fc60000000000 */
[--C-:B------:R-:W-:Y:S01]  /*8540*/  @!P0 IMAD.IADD R43, R43, 0x1, -R6.reuse ;  /* 0x000000012b2b8824 */ /* 0x100fe200078e0a06 */
[C---:B------:R-:W-:Y:S01]  /*8550*/  ISETP.GT.U32.AND P0, PT, R6.reuse, R38, PT ;  /* 0x000000260600720c */ /* 0x040fe20003f04070 */
[--C-:B------:R-:W-:Y:S01]  /*8560*/  @!P2 IMAD.IADD R51, R51, 0x1, -R6.reuse ;  /* 0x000000013333a824 */ /* 0x100fe200078e0a06 */
[----:B------:R-:W-:Y:S01]  /*8570*/  ISETP.GT.U32.AND P2, PT, R6, R46, PT ;  /* 0x0000002e0600720c */ /* 0x000fe20003f44070 */
[--C-:B------:R-:W-:Y:S01]  /*8580*/  @!P5 IMAD.IADD R50, R50, 0x1, -R6.reuse ;  /* 0x000000013232d824 */ /* 0x100fe200078e0a06 */
[C---:B------:R-:W-:Y:S01]  /*8590*/  ISETP.GT.U32.AND P5, PT, R6.reuse, R45, PT ;  /* 0x0000002d0600720c */ /* 0x040fe20003fa4070 */
[--C-:B------:R-:W-:Y:S01]  /*85a0*/  @!P4 IMAD.IADD R49, R49, 0x1, -R6.reuse ;  /* 0x000000013131c824 */ /* 0x100fe200078e0a06 */
[C---:B------:R-:W-:Y:S01]  /*85b0*/  ISETP.GT.U32.AND P4, PT, R6.reuse, R44, PT ;  /* 0x0000002c0600720c */ /* 0x040fe20003f84070 */
[----:B------:R-:W-:Y:S01]  /*85c0*/  @!P1 IMAD.IADD R47, R47, 0x1, -R6 ;  /* 0x000000012f2f9824 */ /* 0x000fe200078e0a06 */
[----:B------:R-:W-:Y:S02]  /*85d0*/  ISETP.GT.U32.AND P1, PT, R6, R42, PT ;  /* 0x0000002a0600720c */ /* 0x000fe40003f24070 */
[----:B------:R-:W-:-:S03]  /*85e0*/  IABS R21, R81 ;  /* 0x0000005100157213 */ /* 0x000fc60000000000 */
[----:B------:R-:W-:Y:S01]  /*85f0*/  @!P0 IMAD.IADD R38, R38, 0x1, -R6 ;  /* 0x0000000126268824 */ /* 0x000fe200078e0a06 */
[----:B------:R-:W-:Y:S01]  /*8600*/  ISETP.GT.U32.AND P0, PT, R6, R33, PT ;  /* 0x000000210600720c */ /* 0x000fe20003f04070 */
[----:B------:R-:W-:Y:S01]  /*8610*/  IMAD.HI.U32 R9, R7, R21, RZ ;  /* 0x0000001507097227 */ /* 0x000fe200078e00ff */
[----:B------:R-:W-:-:S03]  /*8620*/  IABS R18, R87 ;  /* 0x0000005700127213 */ /* 0x000fc60000000000 */
[--C-:B------:R-:W-:Y:S01]  /*8630*/  @!P2 IMAD.IADD R46, R46, 0x1, -R6.reuse ;  /* 0x000000012e2ea824 */ /* 0x100fe200078e0a06 */
[C---:B------:R-:W-:Y:S01]  /*8640*/  ISETP.GT.U32.AND P2, PT, R6.reuse, R41, PT ;  /* 0x000000290600720c */ /* 0x040fe20003f44070 */
[--C-:B------:R-:W-:Y:S01]  /*8650*/  @!P5 IMAD.IADD R45, R45, 0x1, -R6.reuse ;  /* 0x000000012d2dd824 */ /* 0x100fe200078e0a06 */
[----:B------:R-:W-:Y:S01]  /*8660*/  ISETP.GT.U32.AND P5, PT, R6, R40, PT ;  /* 0x000000280600720c */ /* 0x000fe20003fa4070 */
[----:B------:R-:W-:Y:S01]  /*8670*/  @!P4 IMAD.IADD R44, R44, 0x1, -R6 ;  /* 0x000000012c2cc824 */ /* 0x000fe200078e0a06 */
[----:B------:R-:W-:Y:S01]  /*8680*/  ISETP.GT.U32.AND P4, PT, R6, R39, PT ;  /* 0x000000270600720c */ /* 0x000fe20003f84070 */
[----:B------:R-:W-:-:S04]  /*8690*/  IMAD.HI.U32 R10, R7, R23, RZ ;  /* 0x00000017070a7227 */ /* 0x000fc800078e00ff */
[----:B------:R-:W-:Y:S02]  /*86a0*/  IMAD.MOV R9, RZ, RZ, -R9 ;  /* 0x000000ffff097224 */ /* 0x000fe400078e0a09 */
[----:B------:R-:W-:Y:S01]  /*86b0*/  @!P1 IMAD.IADD R42, R42, 0x1, -R6 ;  /* 0x000000012a2a9824 */ /* 0x000fe200078e0a06 */
[C---:B------:R-:W-:Y:S01]  /*86c0*/  ISETP.GT.U32.AND P1, PT, R6.reuse, R37, PT ;  /* 0x000000250600720c */ /* 0x040fe20003f24070 */
[----:B------:R-:W-:Y:S01]  /*86d0*/  IMAD.MOV R10, RZ, RZ, -R10 ;  /* 0x000000ffff0a7224 */ /* 0x000fe200078e0a0a */
[----:B------:R-:W-:Y:S01]  /*86e0*/  IABS R20, R83 ;  /* 0x0000005300147213 */ /* 0x000fe20000000000 */
[----:B------:R-:W-:Y:S02]  /*86f0*/  IMAD R21, R6, R9, R21 ;  /* 0x0000000906157224 */ /* 0x000fe400078e0215 */
[----:B------:R-:W-:Y:S01]  /*8700*/  IMAD.HI.U32 R9, R7, R18, RZ ;  /* 0x0000001207097227 */ /* 0x000fe200078e00ff */
[----:B------:R-:W-:-:S03]  /*8710*/  IABS R15, R89 ;  /* 0x00000059000f7213 */ /* 0x000fc60000000000 */
[----:B------:R-:W-:Y:S01]  /*8720*/  @!P0 IMAD.IADD R33, R33, 0x1, -R6 ;  /* 0x0000000121218824 */ /* 0x000fe200078e0a06 */
[C---:B------:R-:W-:Y:S01]  /*8730*/  ISETP.GT.U32.AND P0, PT, R6.reuse, R28, PT ;  /* 0x0000001c0600720c */ /* 0x040fe20003f04070 */
[----:B------:R-:W-:Y:S02]  /*8740*/  IMAD R23, R6, R10, R23 ;  /* 0x0000000a06177224 */ /* 0x000fe400078e0217 */
[----:B------:R-:W-:-:S04]  /*8750*/  IMAD.HI.U32 R10, R7, R20, RZ ;  /* 0x00000014070a7227 */ /* 0x000fc800078e00ff */
[----:B------:R-:W-:Y:S01]  /*8760*/  IMAD.MOV R9, RZ, RZ, -R9 ;  /* 0x000000ffff097224 */ /* 0x000fe200078e0a09 */
[----:B--2---:R-:W-:Y:S04]  /*8770*/  STL [R1+0x8c4], R77 ;  /* 0x0008c44d01007387 */ /* 0x004fe80000100800 */
[----:B------:R-:W-:Y:S04]  /*8780*/  STL [R1+0x594], R12 ;  /* 0x0005940c01007387 */ /* 0x000fe80000100800 */
[----:B------:R-:W-:Y:S04]  /*8790*/  STL [R1+0x73c], R79 ;  /* 0x00073c4f01007387 */ /* 0x000fe80000100800 */
[----:B------:R-:W-:Y:S04]  /*87a0*/  STL [R1+0x8c8], R79 ;  /* 0x0008c84f01007387 */ /* 0x000fe80000100800 */
[----:B---3--:R-:W-:Y:S04]  /*87b0*/  STL [R1+0x8cc], R76 ;  /* 0x0008cc4c01007387 */ /* 0x008fe80000100800 */
[----:B------:R-:W-:Y:S04]  /*87c0*/  STL [R1+0x5d0], R3 ;  /* 0x0005d00301007387 */ /* 0x000fe80000100800 */
[----:B------:R0:W-:Y:S04]  /*87d0*/  STL [R1+0x5cc], R5 ;  /* 0x0005cc0501007387 */ /* 0x0001e80000100800 */
[----:B------:R-:W-:Y:S04]  /*87e0*/  STL [R1+0x738], R80 ;  /* 0x0007385001007387 */ /* 0x000fe80000100800 */
[----:B------:R-:W-:Y:S04]  /*87f0*/  STL [R1+0x734], R81 ;  /* 0x0007345101007387 */ /* 0x000fe80000100800 */
[----:B----4-:R-:W-:Y:S04]  /*8800*/  STL [R1+0x8d0], R75 ;  /* 0x0008d04b01007387 */ /* 0x010fe80000100800 */
[----:B------:R-:W-:Y:S04]  /*8810*/  STL [R1+0x730], R83 ;  /* 0x0007305301007387 */ /* 0x000fe80000100800 */
[----:B------:R2:W-:Y:S04]  /*8820*/  STL [R1+0x8d4], R80 ;  /* 0x0008d45001007387 */ /* 0x0005e80000100800 */
[----:B------:R-:W-:Y:S01]  /*8830*/  STL [R1+0x8d8], R81 ;  /* 0x0008d85101007387 */ /* 0x000fe20000100800 */
[----:B0-----:R-:W-:-:S03]  /*8840*/  VIADD R5, R68, 0x3b ;  /* 0x0000003b44057836 */ /* 0x001fc60000000000 */
[----:B------:R-:W-:Y:S01]  /*8850*/  STL [R1+0x72c], R85 ;  /* 0x00072c5501007387 */ /* 0x000fe20000100800 */
[----:B------:R-:W-:-:S03]  /*8860*/  VIADD R3, R68, 0x3c ;  /* 0x0000003c44037836 */ /* 0x000fc60000000000 */
        /* <DEDUP_REMOVED lines=12> */
[----:B--2---:R-:W2:Y:S04]  /*8930*/  LDL R80, [R1+0x740] ;  /* 0x0007400001507983 */ /* 0x004ea80000100800 */
[----:B------:R-:W3:Y:S04]  /*8940*/  LDL R75, [R1+0x750] ;  /* 0x00075000014b7983 */ /* 0x000ee80000100800 */
[----:B------:R-:W4:Y:S04]  /*8950*/  LDL R76, [R1+0x754] ;  /* 0x00075400014c7983 */ /* 0x000f280000100800 */
[----:B------:R-:W2:Y:S01]  /*8960*/  LDL R79, [R1+0x758] ;  /* 0x00075800014f7983 */ /* 0x000ea20000100800 */
[--C-:B------:R-:W-:Y:S01]  /*8970*/  @!P2 IMAD.IADD R41, R41, 0x1, -R6.reuse ;  /* 0x000000012929a824 */ /* 0x100fe200078e0a06 */
[----:B------:R-:W-:Y:S01]  /*8980*/  IABS R17, R88 ;  /* 0x0000005800117213 */ /* 0x000fe20000000000 */
[--C-:B------:R-:W-:Y:S01]  /*8990*/  @!P5 IMAD.IADD R40, R40, 0x1, -R6.reuse ;  /* 0x000000012828d824 */ /* 0x100fe200078e0a06 */
[C---:B------:R-:W-:Y:S01]  /*89a0*/  ISETP.GT.U32.AND P2, PT, R6.reuse, R36, PT ;  /* 0x000000240600720c */ /* 0x040fe20003f44070 */
[----:B------:R-:W-:Y:S01]  /*89b0*/  @!P4 IMAD.IADD R39, R39, 0x1, -R6 ;  /* 0x000000012727c824 */ /* 0x000fe200078e0a06 */
[C---:B------:R-:W-:Y:S01]  /*89c0*/  ISETP.GT.U32.AND P5, PT, R6.reuse, R35, PT ;  /* 0x000000230600720c */ /* 0x040fe20003fa4070 */
[----:B------:R-:W-:Y:S01]  /*89d0*/  IMAD.MOV R10, RZ, RZ, -R10 ;  /* 0x000000ffff0a7224 */ /* 0x000fe200078e0a0a */
[C---:B------:R-:W-:Y:S01]  /*89e0*/  ISETP.GT.U32.AND P4, PT, R6.reuse, R34, PT ;  /* 0x000000220600720c */ /* 0x040fe20003f84070 */
[----:B------:R-:W-:-:S02]  /*89f0*/  IMAD R18, R6, R9, R18 ;  /* 0x0000000906127224 */ /* 0x000fc400078e0212 */
[----:B------:R-:W-:Y:S01]  /*8a00*/  IMAD.HI.U32 R9, R7, R15, RZ ;  /* 0x0000000f07097227 */ /* 0x000fe200078e00ff */
[----:B------:R-:W-:-:S03]  /*8a10*/  IABS R12, R93 ;  /* 0x0000005d000c7213 */ /* 0x000fc60000000000 */
[----:B------:R-:W-:Y:S01]  /*8a20*/  @!P1 IMAD.IADD R37, R37, 0x1, -R6 ;  /* 0x0000000125259824 */ /* 0x000fe200078e0a06 */
[C---:B------:R-:W-:Y:S01]  /*8a30*/  ISETP.GT.U32.AND P1, PT, R6.reuse, R32, PT ;  /* 0x000000200600720c */ /* 0x040fe20003f24070 */
[----:B------:R-:W-:Y:S02]  /*8a40*/  IMAD R20, R6, R10, R20 ;  /* 0x0000000a06147224 */ /* 0x000fe400078e0214 */
[----:B------:R-:W-:-:S04]  /*8a50*/  IMAD.HI.U32 R10, R7, R17, RZ ;  /* 0x00000011070a7227 */ /* 0x000fc800078e00ff */
[----:B------:R-:W-:Y:S01]  /*8a60*/  IMAD.MOV R9, RZ, RZ, -R9 ;  /* 0x000000ffff097224 */ /* 0x000fe200078e0a09 */
[----:B------:R-:W-:Y:S01]  /*8a70*/  IABS R14, R91 ;  /* 0x0000005b000e7213 */ /* 0x000fe20000000000 */
[----:B------:R-:W-:Y:S01]  /*8a80*/  @!P0 IMAD.IADD R28, R28, 0x1, -R6 ;  /* 0x000000011c1c8824 */ /* 0x000fe200078e0a06 */
[C---:B------:R-:W-:Y:S01]  /*8a90*/  ISETP.GT.U32.AND P0, PT, R6.reuse, R23, PT ;  /* 0x000000170600720c */ /* 0x040fe20003f04070 */
[----:B------:R-:W-:Y:S02]  /*8aa0*/  IMAD.MOV R10, RZ, RZ, -R10 ;  /* 0x000000ffff0a7224 */ /* 0x000fe400078e0a0a */
[----:B------:R-:W-:Y:S02]  /*8ab0*/  IMAD R15, R6, R9, R15 ;  /* 0x00000009060f7224 */ /* 0x000fe400078e020f */
[----:B------:R-:W-:-:S04]  /*8ac0*/  IMAD.HI.U32 R9, R7, R12, RZ ;  /* 0x0000000c07097227 */ /* 0x000fc800078e00ff */
[----:B------:R-:W-:Y:S02]  /*8ad0*/  IMAD R17, R6, R10, R17 ;  /* 0x0000000a06117224 */ /* 0x000fe400078e0211 */
[--C-:B------:R-:W-:Y:S01]  /*8ae0*/  @!P2 IMAD.IADD R36, R36, 0x1, -R6.reuse ;  /* 0x000000012424a824 */ /* 0x100fe200078e0a06 */
[C---:B------:R-:W-:Y:S01]  /*8af0*/  ISETP.GT.U32.AND P2, PT, R6.reuse, R31, PT ;  /* 0x0000001f0600720c */ /* 0x040fe20003f44070 */
[--C-:B------:R-:W-:Y:S01]  /*8b00*/  @!P5 IMAD.IADD R35, R35, 0x1, -R6.reuse ;  /* 0x000000012323d824 */ /* 0x100fe200078e0a06 */
[----:B------:R-:W-:Y:S01]  /*8b10*/  ISETP.GT.U32.AND P5, PT, R6, R30, PT ;  /* 0x0000001e0600720c */ /* 0x000fe20003fa4070 */
[----:B------:R-:W-:Y:S01]  /*8b20*/  @!P4 IMAD.IADD R34, R34, 0x1, -R6 ;  /* 0x000000012222c824 */ /* 0x000fe200078e0a06 */
[----:B------:R-:W-:Y:S01]  /*8b30*/  ISETP.GT.U32.AND P4, PT, R6, R29, PT ;  /* 0x0000001d0600720c */ /* 0x000fe20003f84070 */
[----:B------:R-:W-:-:S04]  /*8b40*/  IMAD.HI.U32 R10, R7, R14, RZ ;  /* 0x0000000e070a7227 */ /* 0x000fc800078e00ff */
[----:B------:R-:W-:Y:S01]  /*8b50*/  IMAD.MOV R9, RZ, RZ, -R9 ;  /* 0x000000ffff097224 */ /* 0x000fe200078e0a09 */
[----:B------:R-:W-:Y:S01]  /*8b60*/  IABS R11, R5 ;  /* 0x00000005000b7213 */ /* 0x000fe20000000000 */
[----:B------:R-:W-:Y:S01]  /*8b70*/  @!P1 IMAD.IADD R32, R32, 0x1, -R6 ;  /* 0x0000000120209824 */ /* 0x000fe200078e0a06 */
[C---:B------:R-:W-:Y:S01]  /*8b80*/  ISETP.GT.U32.AND P1, PT, R6.reuse, R27, PT ;  /* 0x0000001b0600720c */ /* 0x040fe20003f24070 */
[----:B------:R-:W-:Y:S02]  /*8b90*/  IMAD.MOV R10, RZ, RZ, -R10 ;  /* 0x000000ffff0a7224 */ /* 0x000fe400078e0a0a */
[C---:B------:R-:W-:Y:S01]  /*8ba0*/  IMAD R12, R6.reuse, R9, R12 ;  /* 0x00000009060c7224 */ /* 0x040fe200078e020c */
[----:B------:R-:W-:Y:S01]  /*8bb0*/  IABS R9, R86 ;  /* 0x0000005600097213 */ /* 0x000fe20000000000 */
[C---:B------:R-:W-:Y:S02]  /*8bc0*/  IMAD R14, R6.reuse, R10, R14 ;  /* 0x0000000a060e7224 */ /* 0x040fe400078e020e */
[----:B------:R-:W-:Y:S01]  /*8bd0*/  @!P0 IMAD.IADD R23, R23, 0x1, -R6 ;  /* 0x0000000117178824 */ /* 0x000fe200078e0a06 */
[----:B------:R-:W-:Y:S01]  /*8be0*/  ISETP.GT.U32.AND P0, PT, R6, R18, PT ;  /* 0x000000120600720c */ /* 0x000fe20003f04070 */
[----:B------:R-:W-:-:S04]  /*8bf0*/  IMAD.HI.U32 R10, R7, R11, RZ ;  /* 0x0000000b070a7227 */ /* 0x000fc800078e00ff */
[----:B------:R-:W-:-:S04]  /*8c00*/  IMAD.HI.U32 R72, R7, R9, RZ ;  /* 0x0000000907487227 */ /* 0x000fc800078e00ff */
[----:B------:R-:W-:Y:S02]  /*8c10*/  IMAD.MOV R10, RZ, RZ, -R10 ;  /* 0x000000ffff0a7224 */ /* 0x000fe400078e0a0a */
[--C-:B------:R-:W-:Y:S01]  /*8c20*/  @!P2 IMAD.IADD R31, R31, 0x1, -R6.reuse ;  /* 0x000000011f1fa824 */ /* 0x100fe200078e0a06 */
[----:B------:R-:W-:Y:S01]  /*8c30*/  ISETP.GT.U32.AND P2, PT, R6, R26, PT ;  /* 0x0000001a0600720c */ /* 0x000fe20003f44070 */
[--C-:B------:R-:W-:Y:S01]  /*8c40*/  @!P5 IMAD.IADD R30, R30, 0x1, -R6.reuse ;  /* 0x000000011e1ed824 */ /* 0x100fe200078e0a06 */
[C---:B------:R-:W-:Y:S01]  /*8c50*/  ISETP.GT.U32.AND P5, PT, R6.reuse, R25, PT ;  /* 0x000000190600720c */ /* 0x040fe20003fa4070 */
[----:B------:R-:W-:Y:S01]  /*8c60*/  @!P4 IMAD.IADD R29, R29, 0x1, -R6 ;  /* 0x000000011d1dc824 */ /* 0x000fe200078e0a06 */
[C---:B------:R-:W-:Y:S01]  /*8c70*/  ISETP.GT.U32.AND P4, PT, R6.reuse, R24, PT ;  /* 0x000000180600720c */ /* 0x040fe20003f84070 */
[----:B------:R-:W-:Y:S02]  /*8c80*/  IMAD.MOV R72, RZ, RZ, -R72 ;  /* 0x000000ffff487224 */ /* 0x000fe400078e0a48 */
[C---:B------:R-:W-:Y:S01]  /*8c90*/  IMAD R11, R6.reuse, R10, R11 ;  /* 0x0000000a060b7224 */ /* 0x040fe200078e020b */
[----:B------:R-:W-:Y:S01]  /*8ca0*/  IABS R10, R3 ;  /* 0x00000003000a7213 */ /* 0x000fe20000000000 */
[--C-:B------:R-:W-:Y:S01]  /*8cb0*/  @!P1 IMAD.IADD R27, R27, 0x1, -R6.reuse ;  /* 0x000000011b1b9824 */ /* 0x100fe200078e0a06 */
[C---:B------:R-:W-:Y:S01]  /*8cc0*/  ISETP.GT.U32.AND P1, PT, R6.reuse, R22, PT ;  /* 0x000000160600720c */ /* 0x040fe20003f24070 */
[----:B------:R-:W-:Y:S01]  /*8cd0*/  IMAD R9, R6, R72, R9 ;  /* 0x0000004806097224 */ /* 0x000fe200078e0209 */
[----:B------:R-:W-:Y:S01]  /*8ce0*/  IABS R72, R84 ;  /* 0x0000005400487213 */ /* 0x000fe20000000000 */
[----:B------:R-:W-:Y:S01]  /*8cf0*/  @!P0 IMAD.IADD R18, R18, 0x1, -R6 ;  /* 0x0000000112128824 */ /* 0x000fe200078e0a06 */
[----:B------:R-:W-:Y:S01]  /*8d00*/  ISETP.GT.U32.AND P0, PT, R6, R13, PT ;  /* 0x0000000d0600720c */ /* 0x000fe20003f04070 */
[----:B------:R-:W-:-:S04]  /*8d10*/  IMAD.HI.U32 R73, R7, R10, RZ ;  /* 0x0000000a07497227 */ /* 0x000fc800078e00ff */
[----:B------:R-:W-:-:S04]  /*8d20*/  IMAD.HI.U32 R7, R7, R72, RZ ;  /* 0x0000004807077227 */ /* 0x000fc800078e00ff */
[--C-:B------:R-:W-:Y:S01]  /*8d30*/  @!P2 IMAD.IADD R26, R26, 0x1, -R6.reuse ;  /* 0x000000011a1aa824 */ /* 0x100fe200078e0a06 */
[C---:B------:R-:W-:Y:S01]  /*8d40*/  ISETP.GT.U32.AND P2, PT, R6.reuse, R21, PT ;  /* 0x000000150600720c */ /* 0x040fe20003f44070 */
[--C-:B------:R-:W-:Y:S01]  /*8d50*/  @!P5 IMAD.IADD R25, R25, 0x1, -R6.reuse ;  /* 0x000000011919d824 */ /* 0x100fe200078e0a06 */
[----:B------:R-:W-:Y:S01]  /*8d60*/  ISETP.GT.U32.AND P5, PT, R6, R20, PT ;  /* 0x000000140600720c */ /* 0x000fe20003fa4070 */
[--C-:B------:R-:W-:Y:S01]  /*8d70*/  @!P4 IMAD.IADD R24, R24, 0x1, -R6.reuse ;  /* 0x000000011818c824 */ /* 0x100fe200078e0a06 */
[----:B------:R-:W-:Y:S01]  /*8d80*/  ISETP.GT.U32.AND P4, PT, R6, R19, PT ;  /* 0x000000130600720c */ /* 0x000fe20003f84070 */
[----:B------:R-:W-:Y:S02]  /*8d90*/  IMAD.MOV R7, RZ, RZ, -R7 ;  /* 0x000000ffff077224 */ /* 0x000fe400078e0a07 */
[----:B------:R-:W-:Y:S01]  /*8da0*/  @!P1 IMAD.IADD R22, R22, 0x1, -R6 ;  /* 0x0000000116169824 */ /* 0x000fe200078e0a06 */
[C---:B------:R-:W-:Y:S01]  /*8db0*/  ISETP.GT.U32.AND P1, PT, R6.reuse, R17, PT ;  /* 0x000000110600720c */ /* 0x040fe20003f24070 */
[----:B------:R-:W-:-:S02]  /*8dc0*/  IMAD R7, R6, R7, R72 ;  /* 0x0000000706077224 */ /* 0x000fc400078e0248 */
[----:B------:R-:W-:-:S03]  /*8dd0*/  @!P0 IMAD.IADD R13, R13, 0x1, -R6 ;  /* 0x000000010d0d8824 */ /* 0x000fc600078e0a06 */
        /* <DEDUP_REMOVED lines=8> */
[----:B------:R-:W-:Y:S01]  /*8e60*/  ISETP.GT.U32.AND P1, PT, R6, R12, PT ;  /* 0x0000000c0600720c */ /* 0x000fe20003f24070 */
[----:B------:R-:W-:-:S04]  /*8e70*/  IMAD.MOV R73, RZ, RZ, -R73 ;  /* 0x000000ffff497224 */ /* 0x000fc800078e0a49 */
[----:B------:R-:W-:Y:S01]  /*8e80*/  @!P0 IMAD.IADD R7, R7, 0x1, -R6 ;  /* 0x0000000107078824 */ /* 0x000fe200078e0a06 */
[C---:B------:R-:W-:Y:S01]  /*8e90*/  ISETP.GT.U32.AND P0, PT, R6.reuse, R67, PT ;  /* 0x000000430600720c */ /* 0x040fe20003f04070 */
[----:B------:R-:W-:Y:S02]  /*8ea0*/  IMAD R10, R6, R73, R10 ;  /* 0x00000049060a7224 */ /* 0x000fe400078e020a */
[--C-:B------:R-:W-:Y:S01]  /*8eb0*/  @!P2 IMAD.IADD R16, R16, 0x1, -R6.reuse ;  /* 0x000000011010a824 */ /* 0x100fe200078e0a06 */
[C---:B------:R-:W-:Y:S01]  /*8ec0*/  ISETP.GT.U32.AND P2, PT, R6.reuse, R11, PT ;  /* 0x0000000b0600720c */ /* 0x040fe20003f44070 */
[--C-:B------:R-:W-:Y:S01]  /*8ed0*/  @!P5 IMAD.IADD R15, R15, 0x1, -R6.reuse ;  /* 0x000000010f0fd824 */ /* 0x100fe200078e0a06 */
[----:B------:R-:W-:Y:S01]  /*8ee0*/  ISETP.GT.U32.AND P5, PT, R6, R10, PT ;  /* 0x0000000a0600720c */ /* 0x000fe20003fa4070 */
[--C-:B------:R-:W-:Y:S01]  /*8ef0*/  @!P4 IMAD.IADD R14, R14, 0x1, -R6.reuse ;  /* 0x000000010e0ec824 */ /* 0x100fe200078e0a06 */
[----:B------:R-:W-:Y:S01]  /*8f00*/  ISETP.GT.U32.AND P4, PT, R6, R9, PT ;  /* 0x000000090600720c */ /* 0x000fe20003f84070 */
[----:B------:R-:W-:Y:S01]  /*8f10*/  @!P1 IMAD.IADD R12, R12, 0x1, -R6 ;  /* 0x000000010c0c9824 */ /* 0x000fe200078e0a06 */
[----:B------:R-:W-:-:S03]  /*8f20*/  ISETP.GT.U32.AND P1, PT, R6, R71, PT ;  /* 0x000000470600720c */ /* 0x000fc60003f24070 */
[----:B------:R-:W-:Y:S01]  /*8f30*/  @!P0 IMAD.IADD R67, R67, 0x1, -R6 ;  /* 0x0000000143438824 */ /* 0x000fe200078e0a06 */
[----:B------:R-:W-:-:S03]  /*8f40*/  ISETP.GT.U32.AND P0, PT, R6, R62, PT ;  /* 0x0000003e0600720c */ /* 0x000fc60003f04070 */
[--C-:B------:R-:W-:Y:S01]  /*8f50*/  @!P2 IMAD.IADD R11, R11, 0x1, -R6.reuse ;  /* 0x000000010b0ba824 */ /* 0x100fe200078e0a06 */
[----:B------:R-:W-:Y:S01]  /*8f60*/  ISETP.GT.U32.AND P2, PT, R6, R8, PT ;  /* 0x000000080600720c */ /* 0x000fe20003f44070 */
[--C-:B------:R-:W-:Y:S01]  /*8f70*/  @!P5 IMAD.IADD R10, R10, 0x1, -R6.reuse ;  /* 0x000000010a0ad824 */ /* 0x100fe200078e0a06 */
[C---:B------:R-:W-:Y:S01]  /*8f80*/  ISETP.GT.U32.AND P5, PT, R6.reuse, R70, PT ;  /* 0x000000460600720c */ /* 0x040fe20003fa4070 */
[--C-:B------:R-:W-:Y:S01]  /*8f90*/  @!P4 IMAD.IADD R9, R9, 0x1, -R6.reuse ;  /* 0x000000010909c824 */ /* 0x100fe200078e0a06 */
[C---:B------:R-:W-:Y:S01]  /*8fa0*/  ISETP.GT.U32.AND P4, PT, R6.reuse, R69, PT ;  /* 0x000000450600720c */ /* 0x040fe20003f84070 */
        /* <DEDUP_REMOVED lines=90> */
[--C-:B------:R-:W-:Y:S01]  /*9550*/  @!P1 IMAD.IADD R26, R26, 0x1, -R6.reuse ;  /* 0x000000011a1a9824 */ /* 0x100fe200078e0a06 */
[----:B------:R-:W-:Y:S01]  /*9560*/  ISETP.GT.U32.AND P1, PT, R6, R21, PT ;  /* 0x000000150600720c */ /* 0x000fe20003f24070 */
[----:B-1----:R-:W-:Y:S02]  /*9570*/  VIADD R72, R78, 0xffffff99 ;  /* 0xffffff994e487836 */ /* 0x002fe40000000000 */
[----:B------:R-:W-:-:S03]  /*9580*/  @!P0 IMAD.IADD R17, R17, 0x1, -R6 ;  /* 0x0000000111118824 */ /* 0x000fc600078e0a06 */
[----:B------:R-:W-:Y:S01]  /*9590*/  ISETP.GE.U32.AND P0, PT, R72, 0x7fffff1a, PT ;  /* 0x7fffff1a4800780c */ /* 0x000fe20003f06070 */
[----:B------:R-:W-:Y:S02]  /*95a0*/  IMAD R72, R4, 0x66, RZ ;  /* 0x0000006604487824 */ /* 0x000fe400078e02ff */
[--C-:B------:R-:W-:Y:S01]  /*95b0*/  @!P2 IMAD.IADD R25, R25, 0x1, -R6.reuse ;  /* 0x000000011919a824 */ /* 0x100fe200078e0a06 */
[----:B------:R-:W-:Y:S01]  /*95c0*/  ISETP.GT.U32.AND P2, PT, R6, R20, PT ;  /* 0x000000140600720c */ /* 0x000fe20003f44070 */
[--C-:B------:R-:W-:Y:S01]  /*95d0*/  @!P5 IMAD.IADD R24, R24, 0x1, -R6.reuse ;  /* 0x000000011818d824 */ /* 0x100fe200078e0a06 */
[C---:B------:R-:W-:Y:S01]  /*95e0*/  ISETP.GT.U32.AND P5, PT, R6.reuse, R19, PT ;  /* 0x000000130600720c */ /* 0x040fe20003fa4070 */
[--C-:B------:R-:W-:Y:S01]  /*95f0*/  @!P4 IMAD.IADD R23, R23, 0x1, -R6.reuse ;  /* 0x000000011717c824 */ /* 0x100fe200078e0a06 */
[----:B------:R-:W-:Y:S02]  /*9600*/  ISETP.GT.U32.AND P4, PT, R6, R18, PT ;  /* 0x000000120600720c */ /* 0x000fe40003f84070 */
[----:B------:R-:W-:Y:S01]  /*9610*/  IADD3 R73, P6, PT, R72, R0, RZ ;  /* 0x0000000048497210 */ /* 0x000fe20007fde0ff */
[----:B------:R-:W-:Y:S01]  /*9620*/  @!P1 IMAD.IADD R21, R21, 0x1, -R6 ;  /* 0x0000000115159824 */ /* 0x000fe200078e0a06 */
[----:B------:R-:W-:-:S02]  /*9630*/  ISETP.GT.U32.AND P1, PT, R6, R16, PT ;  /* 0x000000100600720c */ /* 0x000fc40003f24070 */
[----:B------:R-:W-:Y:S01]  /*9640*/  LEA.HI.X.SX32 R77, R72, R2, 0x1, P6 ;  /* 0x00000002484d7211 */ /* 0x000fe200030f0eff */
[----:B------:R0:W-:Y:S01]  /*9650*/  STL [R1+0x488], R73 ;  /* 0x0004884901007387 */ /* 0x0001e20000100800 */
[----:B------:R-:W-:Y:S01]  /*9660*/  PRMT R74, RZ, 0x7610, R74 ;  /* 0x00007610ff4a7816 */ /* 0x000fe2000000004a */
[----:B------:R-:W-:Y:S02]  /*9670*/  @!P0 IMAD.MOV.U32 R72, RZ, RZ, R73 ;  /* 0x000000ffff488224 */ /* 0x000fe400078e0049 */
[--C-:B------:R-:W-:Y:S01]  /*9680*/  @!P2 IMAD.IADD R20, R20, 0x1, -R6.reuse ;  /* 0x000000011414a824 */ /* 0x100fe200078e0a06 */
[C---:B------:R-:W-:Y:S01]  /*9690*/  ISETP.GT.U32.AND P2, PT, R6.reuse, R15, PT ;  /* 0x0000000f0600720c */ /* 0x040fe20003f44070 */
[--C-:B------:R-:W-:Y:S02]  /*96a0*/  @!P5 IMAD.IADD R19, R19, 0x1, -R6.reuse ;  /* 0x000000011313d824 */ /* 0x100fe400078e0a06 */
[----:B0-----:R-:W-:Y:S01]  /*96b0*/  @!P0 IMAD.MOV.U32 R73, RZ, RZ, R77 ;  /* 0x000000ffff498224 */ /* 0x001fe200078e004d */
[----:B------:R-:W-:Y:S01]  /*96c0*/  ISETP.GT.U32.AND P5, PT, R6, R14, PT ;  /* 0x0000000e0600720c */ /* 0x000fe20003fa4070 */
[--C-:B------:R-:W-:Y:S01]  /*96d0*/  @!P4 IMAD.IADD R18, R18, 0x1, -R6.reuse ;  /* 0x000000011212c824 */ /* 0x100fe200078e0a06 */
[----:B------:R-:W-:Y:S01]  /*96e0*/  ISETP.GT.U32.AND P4, PT, R6, R13, PT ;  /* 0x0000000d0600720c */ /* 0x000fe20003f84070 */
[----:B------:R0:W-:Y:S01]  /*96f0*/  STL [R1+0x484], R77 ;  /* 0x0004844d01007387 */ /* 0x0001e20000100800 */
[----:B------:R-:W-:-:S03]  /*9700*/  @!P1 IMAD.IADD R16, R16, 0x1, -R6 ;  /* 0x0000000110109824 */ /* 0x000fc600078e0a06 */
[----:B------:R1:W4:Y:S01]  /*9710*/  @!P0 LDG.E.U8 R74, desc[UR18][R72.64] ;  /* 0x00000012484a8981 */ /* 0x000322000c1e1100 */
[C---:B------:R-:W-:Y:S01]  /*9720*/  ISETP.GT.U32.AND P1, PT, R6.reuse, R12, PT ;  /* 0x0000000c0600720c */ /* 0x040fe20003f24070 */
[--C-:B------:R-:W-:Y:S01]  /*9730*/  @!P2 IMAD.IADD R15, R15, 0x1, -R6.reuse ;  /* 0x000000010f0fa824 */ /* 0x100fe200078e0a06 */
[----:B------:R-:W-:Y:S01]  /*9740*/  ISETP.GT.U32.AND P6, PT, R6, R7, PT ;  /* 0x000000070600720c */ /* 0x000fe20003fc4070 */
[----:B------:R-:W4:Y:S02]  /*9750*/  LDL R78, [R1+0x760] ;  /* 0x00076000014e7983 */ /* 0x000f240000100800 */
[--C-:B------:R-:W-:Y:S02]  /*9760*/  @!P5 IMAD.IADD R14, R14, 0x1, -R6.reuse ;  /* 0x000000010e0ed824 */ /* 0x100fe400078e0a06 */
[----:B------:R-:W-:Y:S01]  /*9770*/  @!P4 IMAD.IADD R13, R13, 0x1, -R6 ;  /* 0x000000010d0dc824 */ /* 0x000fe200078e0a06 */
[----:B0-----:R-:W4:Y:S04]  /*9780*/  LDL R77, [R1+0x75c] ;  /* 0x00075c00014d7983 */ /* 0x001f280000100800 */
[----:B------:R-:W4:Y:S04]  /*9790*/  LDL R72, [R1+0x748] ;  /* 0x0007480001487983 */ /* 0x000f280000100800 */
[----:B------:R-:W4:Y:S01]  /*97a0*/  LDL R73, [R1+0x74c] ;  /* 0x00074c0001497983 */ /* 0x000f220000100800 */
[----:B------:R-:W-:-:S02]  /*97b0*/  ISETP.GT.U32.AND P2, PT, R6, R11, PT ;  /* 0x0000000b0600720c */ /* 0x000fc40003f44070 */
[C---:B------:R-:W-:Y:S01]  /*97c0*/  ISETP.GT.U32.AND P4, PT, R6.reuse, R10, PT ;  /* 0x0000000a0600720c */ /* 0x040fe20003f84070 */
[----:B------:R-:W4:Y:S01]  /*97d0*/  LDL R81, [R1+0x764] ;  /* 0x0007640001517983 */ /* 0x000f220000100800 */
[----:B------:R-:W-:Y:S01]  /*97e0*/  ISETP.GT.U32.AND P5, PT, R6, R9, PT ;  /* 0x000000090600720c */ /* 0x000fe20003fa4070 */
[--C-:B------:R-:W-:Y:S01]  /*97f0*/  @!P1 IMAD.IADD R12, R12, 0x1, -R6.reuse ;  /* 0x000000010c0c9824 */ /* 0x100fe200078e0a06 */
[----:B------:R-:W-:Y:S02]  /*9800*/  ISETP.GE.AND P0, PT, R68, RZ, PT ;  /* 0x000000ff4400720c */ /* 0x000fe40003f06270 */
[----:B--2---:R-:W-:Y:S01]  /*9810*/  ISETP.GE.AND P1, PT, R80, RZ, PT ;  /* 0x000000ff5000720c */ /* 0x004fe20003f26270 */
[----:B------:R-:W-:-:S04]  /*9820*/  @!P6 IMAD.IADD R7, R7, 0x1, -R6 ;  /* 0x000000010707e824 */ /* 0x000fc800078e0a06 */
[--C-:B------:R-:W-:Y:S02]  /*9830*/  @!P2 IMAD.IADD R11, R11, 0x1, -R6.reuse ;  /* 0x000000010b0ba824 */ /* 0x100fe400078e0a06 */
[--C-:B------:R-:W-:Y:S02]  /*9840*/  @!P4 IMAD.IADD R10, R10, 0x1, -R6.reuse ;  /* 0x000000010a0ac824 */ /* 0x100fe400078e0a06 */
[----:B------:R-:W-:Y:S02]  /*9850*/  @!P5 IMAD.IADD R9, R9, 0x1, -R6 ;  /* 0x000000010909d824 */ /* 0x000fe400078e0a06 */
[----:B------:R-:W2:Y:S01]  /*9860*/  LDL R6, [R1+0x744] ;  /* 0x0007440001067983 */ /* 0x000ea20000100800 */
[----:B---3--:R-:W-:Y:S01]  /*9870*/  ISETP.GE.AND P5, PT, R75, RZ, PT ;  /* 0x000000ff4b00720c */ /* 0x008fe20003fa6270 */
[----:B------:R-:W-:Y:S02]  /*9880*/  @!P0 IMAD.MOV R71, RZ, RZ, -R71 ;  /* 0x000000ffff478224 */ /* 0x000fe400078e0a47 */
[----:B------:R0:W-:Y:S01]  /*9890*/  STL [R1+0x804], R68 ;  /* 0x0008044401007387 */ /* 0x0001e20000100800 */
[----:B----4-:R-:W-:Y:S01]  /*98a0*/  ISETP.GE.AND P0, PT, R76, RZ, PT ;  /* 0x000000ff4c00720c */ /* 0x010fe20003f06270 */
[----:B------:R-:W-:-:S02]  /*98b0*/  @!P1 IMAD.MOV R69, RZ, RZ, -R69 ;  /* 0x000000ffff459224 */ /* 0x000fc400078e0a45 */
[----:B------:R-:W3:Y:S01]  /*98c0*/  LDL R80, [R1+0x76c] ;  /* 0x00076c0001507983 */ /* 0x000ee20000100800 */
[----:B------:R-:W-:-:S03]  /*98d0*/  ISETP.GE.AND P1, PT, R79, RZ, PT ;  /* 0x000000ff4f00720c */ /* 0x000fc60003f26270 */
[----:B------:R-:W4:Y:S04]  /*98e0*/  LDL R75, [R1+0x77c] ;  /* 0x00077c00014b7983 */ /* 0x000f280000100800 */
[----:B------:R-:W2:Y:S04]  /*98f0*/  LDL R76, [R1+0x774] ;  /* 0x00077400014c7983 */ /* 0x000ea80000100800 */
[----:B------:R-:W2:Y:S01]  /*9900*/  LDL R79, [R1+0x770] ;  /* 0x00077000014f7983 */ /* 0x000ea20000100800 */
[----:B------:R-:W-:Y:S02]  /*9910*/  @!P5 IMAD.MOV R66, RZ, RZ, -R66 ;  /* 0x000000ffff42d224 */ /* 0x000fe400078e0a42 */
[----:B------:R-:W-:Y:S01]  /*9920*/  @!P0 IMAD.MOV R64, RZ, RZ, -R64 ;  /* 0x000000ffff408224 */ /* 0x000fe200078e0a40 */
[----:B0-----:R-:W2:Y:S01]  /*9930*/  LDL R68, [R1+0x7a0] ;  /* 0x0007a00001447983 */ /* 0x001ea20000100800 */
[----:B------:R-:W-:Y:S01]  /*9940*/  @!P1 IMAD.MOV R63, RZ, RZ, -R63 ;  /* 0x000000ffff3f9224 */ /* 0x000fe200078e0a3f */
[----:B------:R-:W-:-:S02]  /*9950*/  ISETP.GE.AND P2, PT, R72, RZ, PT ;  /* 0x000000ff4800720c */ /* 0x000fc40003f46270 */
[----:B------:R-:W-:Y:S01]  /*9960*/  ISETP.GE.AND P4, PT, R73, RZ, PT ;  /* 0x000000ff4900720c */ /* 0x000fe20003f86270 */
[----:B------:R-:W2:Y:S04]  /*9970*/  LDL R72, [R1+0x798] ;  /* 0x0007980001487983 */ /* 0x000ea80000100800 */
[----:B------:R-:W2:Y:S01]  /*9980*/  LDL R73, [R1+0x778] ;  /* 0x0007780001497983 */ /* 0x000ea20000100800 */
[----:B------:R-:W-:-:S05]  /*9990*/  ISETP.GE.AND P5, PT, R78, RZ, PT ;  /* 0x000000ff4e00720c */ /* 0x000fca0003fa6270 */
[----:B------:R-:W-:Y:S01]  /*99a0*/  @!P2 IMAD.MOV R67, RZ, RZ, -R67 ;  /* 0x000000ffff43a224 */ /* 0x000fe200078e0a43 */
[----:B------:R-:W-:Y:S01]  /*99b0*/  ISETP.GE.AND P2, PT, R77, RZ, PT ;  /* 0x000000ff4d00720c */ /* 0x000fe20003f46270 */
[----:B------:R-:W2:Y:S01]  /*99c0*/  LDL R78, [R1+0x780] ;  /* 0x00078000014e7983 */ /* 0x000ea20000100800 */
[----:B------:R-:W-:-:S03]  /*99d0*/  @!P4 IMAD.MOV R65, RZ, RZ, -R65 ;  /* 0x000000ffff41c224 */ /* 0x000fc600078e0a41 */
[----:B------:R-:W2:Y:S01]  /*99e0*/  LDL R77, [R1+0x768] ;  /* 0x00076800014d7983 */ /* 0x000ea20000100800 */
[----:B------:R-:W-:-:S03]  /*99f0*/  ISETP.GE.AND P4, PT, R81, RZ, PT ;  /* 0x000000ff5100720c */ /* 0x000fc60003f86270 */
[----:B------:R-:W2:Y:S01]  /*9a00*/  LDL R81, [R1+0x790] ;  /* 0x0007900001517983 */ /* 0x000ea20000100800 */
[----:B------:R-:W-:Y:S01]  /*9a10*/  @!P5 IMAD.MOV R61, RZ, RZ, -R61 ;  /* 0x000000ffff3dd224 */ /* 0x000fe200078e0a3d */
[----:B---3--:R-:W-:-:S08]  /*9a20*/  ISETP.GE.AND P0, PT, R80, RZ, PT ;  /* 0x000000ff5000720c */ /* 0x008fd00003f06270 */
[----:B------:R-:W-:Y:S01]  /*9a30*/  @!P4 IMAD.MOV R60, RZ, RZ, -R60 ;  /* 0x000000ffff3cc224 */ /* 0x000fe200078e0a3c */
[----:B------:R-:W3:Y:S01]  /*9a40*/  LDL R80, [R1+0x78c] ;  /* 0x00078c0001507983 */ /* 0x000ee20000100800 */
[----:B----4-:R-:W-:-:S03]  /*9a50*/  ISETP.GE.AND P1, PT, R75, RZ, PT ;  /* 0x000000ff4b00720c */ /* 0x010fc60003f26270 */
[----:B------:R-:W4:Y:S01]  /*9a60*/  LDL R75, [R1+0x794] ;  /* 0x00079400014b7983 */ /* 0x000f220000100800 */
[----:B--2---:R-:W-:-:S03]  /*9a70*/  ISETP.GE.AND P5, PT, R76, RZ, PT ;  /* 0x000000ff4c00720c */ /* 0x004fc60003fa6270 */
[----:B------:R-:W2:Y:S01]  /*9a80*/  LDL R76, [R1+0x7a8] ;  /* 0x0007a800014c7983 */ /* 0x000ea20000100800 */
[----:B------:R-:W-:-:S03]  /*9a90*/  ISETP.GE.AND P4, PT, R79, RZ, PT ;  /* 0x000000ff4f00720c */ /* 0x000fc60003f86270 */
[----:B------:R-:W2:Y:S01]  /*9aa0*/  LDL R79, [R1+0x7a4] ;  /* 0x0007a400014f7983 */ /* 0x000ea20000100800 */
[----:B------:R-:W-:Y:S02]  /*9ab0*/  @!P2 IMAD.MOV R62, RZ, RZ, -R62 ;  /* 0x000000ffff3ea224 */ /* 0x000fe400078e0a3e */
[----:B------:R-:W-:Y:S02]  /*9ac0*/  @!P0 IMAD.MOV R59, RZ, RZ, -R59 ;  /* 0x000000ffff3b8224 */ /* 0x000fe400078e0a3b */
[----:B------:R-:W-:Y:S02]  /*9ad0*/  @!P1 IMAD.MOV R58, RZ, RZ, -R58 ;  /* 0x000000ffff3a9224 */ /* 0x000fe400078e0a3a */
[----:B------:R-:W-:-:S03]  /*9ae0*/  @!P5 IMAD.MOV R56, RZ, RZ, -R56 ;  /* 0x000000ffff38d224 */ /* 0x000fc600078e0a38 */
[----:B------:R-:W-:Y:S01]  /*9af0*/  @!P4 IMAD.MOV R55, RZ, RZ, -R55 ;  /* 0x000000ffff37c224 */ /* 0x000fe200078e0a37 */
[----:B------:R-:W-:Y:S02]  /*9b00*/  ISETP.GE.AND P2, PT, R73, RZ, PT ;  /* 0x000000ff4900720c */ /* 0x000fe40003f46270 */
[----:B------:R-:W2:Y:S01]  /*9b10*/  LDL R73, [R1+0x7c0] ;  /* 0x0007c00001497983 */ /* 0x000ea20000100800 */
[----:B------:R-:W-:-:S03]  /*9b20*/  ISETP.GE.AND P1, PT, R78, RZ, PT ;  /* 0x000000ff4e00720c */ /* 0x000fc60003f26270 */
[----:B------:R-:W2:Y:S01]  /*9b30*/  LDL R78, [R1+0x7b0] ;  /* 0x0007b000014e7983 */ /* 0x000ea20000100800 */
[----:B------:R-:W-:-:S03]  /*9b40*/  ISETP.GE.AND P0, PT, R77, RZ, PT ;  /* 0x000000ff4d00720c */ /* 0x000fc60003f06270 */
[----:B------:R-:W2:Y:S03]  /*9b50*/  LDL R77, [R1+0x7ac] ;  /* 0x0007ac00014d7983 */ /* 0x000ea60000100800 */
[----:B------:R-:W-:Y:S01]  /*9b60*/  @!P2 IMAD.MOV R57, RZ, RZ, -R57 ;  /* 0x000000ffff39a224 */ /* 0x000fe200078e0a39 */
[----:B------:R-:W-:Y:S02]  /*9b70*/  ISETP.GE.AND P2, PT, R81, RZ, PT ;  /* 0x000000ff5100720c */ /* 0x000fe40003f46270 */
[----:B------:R-:W2:Y:S01]  /*9b80*/  LDL R81, [R1+0x7bc] ;  /* 0x0007bc0001517983 */ /* 0x000ea20000100800 */
[----:B------:R-:W-:Y:S01]  /*9b90*/  @!P1 IMAD.MOV R53, RZ, RZ, -R53 ;  /* 0x000000ffff359224 */ /* 0x000fe200078e0a35 */
[----:B---3--:R-:W-:Y:S02]  /*9ba0*/  ISETP.GE.AND P5, PT, R80, RZ, PT ;  /* 0x000000ff5000720c */ /* 0x008fe40003fa6270 */
[----:B------:R-:W3:Y:S07]  /*9bb0*/  LDL R80, [R1+0x7c4] ;  /* 0x0007c40001507983 */ /* 0x000eee0000100800 */
[----:B------:R-:W-:Y:S01]  /*9bc0*/  @!P2 IMAD.MOV R52, RZ, RZ, -R52 ;  /* 0x000000ffff34a224 */ /* 0x000fe200078e0a34 */
[----:B----4-:R-:W-:-:S02]  /*9bd0*/  ISETP.GE.AND P4, PT, R75, RZ, PT ;  /* 0x000000ff4b00720c */ /* 0x010fc40003f86270 */
[----:B------:R-:W4:Y:S01]  /*9be0*/  LDL R75, [R1+0x7c8] ;  /* 0x0007c800014b7983 */ /* 0x000f220000100800 */
[----:B--2---:R-:W-:-:S03]  /*9bf0*/  ISETP.GE.AND P1, PT, R76, RZ, PT ;  /* 0x000000ff4c00720c */ /* 0x004fc60003f26270 */
[----:B------:R-:W2:Y:S01]  /*9c00*/  LDL R76, [R1+0x7d8] ;  /* 0x0007d800014c7983 */ /* 0x000ea20000100800 */
[----:B------:R-:W-:-:S03]  /*9c10*/  ISETP.GE.AND P2, PT, R79, RZ, PT ;  /* 0x000000ff4f00720c */ /* 0x000fc60003f46270 */
[----:B------:R-:W2:Y:S01]  /*9c20*/  LDL R79, [R1+0x7d4] ;  /* 0x0007d400014f7983 */ /* 0x000ea20000100800 */
[----:B------:R-:W-:Y:S01]  /*9c30*/  @!P0 IMAD.MOV R54, RZ, RZ, -R54 ;  /* 0x000000ffff368224 */ /* 0x000fe200078e0a36 */
[----:B------:R-:W-:Y:S01]  /*9c40*/  ISETP.GE.AND P0, PT, R72, RZ, PT ;  /* 0x000000ff4800720c */ /* 0x000fe20003f06270 */
[----:B------:R-:W-:Y:S01]  /*9c50*/  @!P5 IMAD.MOV R51, RZ, RZ, -R51 ;  /* 0x000000ffff33d224 */ /* 0x000fe200078e0a33 */
[----:B------:R-:W2:Y:S01]  /*9c60*/  LDL R72, [R1+0x7f0] ;  /* 0x0007f00001487983 */ /* 0x000ea20000100800 */
[----:B------:R-:W-:-:S10]  /*9c70*/  @!P4 IMAD.MOV R50, RZ, RZ, -R50 ;  /* 0x000000ffff32c224 */ /* 0x000fd400078e0a32 */
[----:B------:R-:W-:Y:S02]  /*9c80*/  @!P0 IMAD.MOV R49, RZ, RZ, -R49 ;  /* 0x000000ffff318224 */ /* 0x000fe400078e0a31 */
[----:B------:R-:W-:Y:S02]  /*9c90*/  @!P1 IMAD.MOV R48, RZ, RZ, -R48 ;  /* 0x000000ffff309224 */ /* 0x000fe400078e0a30 */
[----:B------:R-:W-:Y:S01]  /*9ca0*/  @!P2 IMAD.MOV R47, RZ, RZ, -R47 ;  /* 0x000000ffff2fa224 */ /* 0x000fe200078e0a2f */
[----:B------:R-:W-:Y:S02]  /*9cb0*/  ISETP.GE.AND P0, PT, R73, RZ, PT ;  /* 0x000000ff4900720c */ /* 0x000fe40003f06270 */
[----:B------:R-:W2:Y:S01]  /*9cc0*/  LDL R73, [R1+0x7ec] ;  /* 0x0007ec0001497983 */ /* 0x000ea20000100800 */
[----:B------:R-:W-:-:S03]  /*9cd0*/  ISETP.GE.AND P4, PT, R78, RZ, PT ;  /* 0x000000ff4e00720c */ /* 0x000fc60003f86270 */
[----:B------:R-:W2:Y:S01]  /*9ce0*/  LDL R78, [R1+0x7e0] ;  /* 0x0007e000014e7983 */ /* 0x000ea20000100800 */
[----:B------:R-:W-:-:S03]  /*9cf0*/  ISETP.GE.AND P5, PT, R77, RZ, PT ;  /* 0x000000ff4d00720c */ /* 0x000fc60003fa6270 */
[----:B------:R-:W2:Y:S01]  /*9d00*/  LDL R77, [R1+0x7dc] ;  /* 0x0007dc00014d7983 */ /* 0x000ea20000100800 */
[----:B------:R-:W-:-:S03]  /*9d10*/  ISETP.GE.AND P1, PT, R81, RZ, PT ;  /* 0x000000ff5100720c */ /* 0x000fc60003f26270 */
[----:B------:R-:W2:Y:S01]  /*9d20*/  LDL R81, [R1+0x7f4] ;  /* 0x0007f40001517983 */ /* 0x000ea20000100800 */
[----:B------:R-:W-:Y:S02]  /*9d30*/  @!P0 IMAD.MOV R44, RZ, RZ, -R44 ;  /* 0x000000ffff2c8224 */ /* 0x000fe400078e0a2c */
[----:B------:R-:W-:-:S03]  /*9d40*/  @!P4 IMAD.MOV R45, RZ, RZ, -R45 ;  /* 0x000000ffff2dc224 */ /* 0x000fc600078e0a2d */
[----:B------:R-:W-:Y:S01]  /*9d50*/  @!P5 IMAD.MOV R46, RZ, RZ, -R46 ;  /* 0x000000ffff2ed224 */ /* 0x000fe200078e0a2e */
[----:B---3--:R-:W-:Y:S02]  /*9d60*/  ISETP.GE.AND P2, PT, R80, RZ, PT ;  /* 0x000000ff5000720c */ /* 0x008fe40003f46270 */
        /* <DEDUP_REMOVED lines=9> */
[----:B------:R-:W-:Y:S01]  /*9e00*/  @!P5 IMAD.MOV R41, RZ, RZ, -R41 ;  /* 0x000000ffff29d224 */ /* 0x000fe200078e0a29 */
[----:B------:R-:W-:Y:S01]  /*9e10*/  ISETP.GE.AND P5, PT, R72, RZ, PT ;  /* 0x000000ff4800720c */ /* 0x000fe20003fa6270 */
[----:B------:R-:W-:Y:S01]  /*9e20*/  @!P4 IMAD.MOV R40, RZ, RZ, -R40 ;  /* 0x000000ffff28c224 */ /* 0x000fe200078e0a28 */
[----:B------:R-:W-:Y:S01]  /*9e30*/  ISETP.GE.AND P6, PT, R6, RZ, PT ;  /* 0x000000ff0600720c */ /* 0x000fe20003fc6270 */
[----:B------:R-:W2:Y:S04]  /*9e40*/  LDL R72, [R1+0x788] ;  /* 0x0007880001487983 */ /* 0x000ea80000100800 */
[----:B------:R-:W2:Y:S01]  /*9e50*/  LDL R6, [R1+0x79c] ;  /* 0x00079c0001067983 */ /* 0x000ea20000100800 */
[----:B------:R-:W-:-:S05]  /*9e60*/  @!P0 IMAD.MOV R39, RZ, RZ, -R39 ;  /* 0x000000ffff278224 */ /* 0x000fca00078e0a27 */
        /* <DEDUP_REMOVED lines=8> */
[----:B------:R-:W2:Y:S01]  /*9ef0*/  LDL.LU R81, [R1+0x8d8] ;  /* 0x0008d80001517983 */ /* 0x000ea20000300800 */
[----:B------:R-:W-:Y:S02]  /*9f00*/  @!P4 IMAD.MOV R35, RZ, RZ, -R35 ;  /* 0x000000ffff23c224 */ /* 0x000fe400078e0a23 */
[----:B------:R-:W-:-:S03]  /*9f10*/  @!P2 IMAD.MOV R37, RZ, RZ, -R37 ;  /* 0x000000ffff25a224 */ /* 0x000fc600078e0a25 */
[----:B------:R-:W-:Y:S01]  /*9f20*/  @!P1 IMAD.MOV R38, RZ, RZ, -R38 ;  /* 0x000000ffff269224 */ /* 0x000fe200078e0a26 */
[----:B---3--:R-:W-:Y:S02]  /*9f30*/  ISETP.GE.AND P1, PT, R80, RZ, PT ;  /* 0x000000ff5000720c */ /* 0x008fe40003f26270 */
[----:B------:R-:W3:Y:S01]  /*9f40*/  LDL.LU R80, [R1+0x8d4] ;  /* 0x0008d40001507983 */ /* 0x000ee20000300800 */
[----:B----4-:R-:W-:-:S03]  /*9f50*/  ISETP.GE.AND P2, PT, R75, RZ, PT ;  /* 0x000000ff4b00720c */ /* 0x010fc60003f46270 */
[----:B------:R-:W4:Y:S01]  /*9f60*/  LDL.LU R75, [R1+0x8d0] ;  /* 0x0008d000014b7983 */ /* 0x000f220000300800 */
[----:B--2---:R-:W-:-:S03]  /*9f70*/  ISETP.GE.AND P5, PT, R76, RZ, PT ;  /* 0x000000ff4c00720c */ /* 0x004fc60003fa6270 */
[----:B------:R-:W2:Y:S01]  /*9f80*/  LDL.LU R76, [R1+0x8cc] ;  /* 0x0008cc00014c7983 */ /* 0x000ea20000300800 */
[----:B------:R-:W-:-:S03]  /*9f90*/  ISETP.GE.AND P4, PT, R79, RZ, PT ;  /* 0x000000ff4f00720c */ /* 0x000fc60003f86270 */
[----:B------:R-:W2:Y:S01]  /*9fa0*/  LDL.LU R79, [R1+0x8c8] ;  /* 0x0008c800014f7983 */ /* 0x000ea20000300800 */
[----:B------:R-:W-:Y:S02]  /*9fb0*/  @!P0 IMAD.MOV R34, RZ, RZ, -R34 ;  /* 0x000000ffff228224 */ /* 0x000fe400078e0a22 */
[----:B------:R-:W-:Y:S02]  /*9fc0*/  @!P1 IMAD.MOV R33, RZ, RZ, -R33 ;  /* 0x000000ffff219224 */ /* 0x000fe400078e0a21 */
[----:B------:R-:W-:Y:S01]  /*9fd0*/  @!P2 IMAD.MOV R32, RZ, RZ, -R32 ;  /* 0x000000ffff20a224 */ /* 0x000fe200078e0a20 */
[----:B------:R-:W-:Y:S01]  /*9fe0*/  ISETP.GE.AND P2, PT, R68, RZ, PT ;  /* 0x000000ff4400720c */ /* 0x000fe20003f46270 */
[----:B------:R-:W-:Y:S01]  /*9ff0*/  @!P5 IMAD.MOV R31, RZ, RZ, -R31 ;  /* 0x000000ffff1fd224 */ /* 0x000fe200078e0a1f */
[----:B------:R-:W-:Y:S02]  /*a000*/  ISETP.GE.AND P5, PT, R6, RZ, PT ;  /* 0x000000ff0600720c */ /* 0x000fe40003fa6270 */
[----:B------:R-:W-:Y:S01]  /*a010*/  @!P4 IMAD.MOV R30, RZ, RZ, -R30 ;  /* 0x000000ffff1ec224 */ /* 0x000fe200078e0a1e */
[----:B------:R-:W-:-:S08]  /*a020*/  ISETP.GE.AND P4, PT, R72, RZ, PT ;  /* 0x000000ff4800720c */ /* 0x000fd00003f86270 */
[----:B------:R-:W-:Y:S02]  /*a030*/  @!P2 IMAD.MOV R27, RZ, RZ, -R27 ;  /* 0x000000ffff1ba224 */ /* 0x000fe400078e0a1b */
[----:B------:R-:W-:-:S03]  /*a040*/  @!P5 IMAD.MOV R26, RZ, RZ, -R26 ;  /* 0x000000ffff1ad224 */ /* 0x000fc600078e0a1a */
[----:B------:R-:W-:Y:S01]  /*a050*/  @!P4 IMAD.MOV R25, RZ, RZ, -R25 ;  /* 0x000000ffff19c224 */ /* 0x000fe200078e0a19 */
[----:B------:R-:W-:-:S13]  /*a060*/  ISETP.GE.AND P4, PT, R83, RZ, PT ;  /* 0x000000ff5300720c */ /* 0x000fda0003f86270 */
[----:B------:R-:W-:Y:S01]  /*a070*/  @!P4 IMAD.MOV R20, RZ, RZ, -R20 ;  /* 0x000000ffff14c224 */ /* 0x000fe200078e0a14 */
[----:B------:R-:W-:-:S13]  /*a080*/  ISETP.GE.AND P4, PT, R89, RZ, PT ;  /* 0x000000ff5900720c */ /* 0x000fda0003f86270 */
[----:B------:R-:W-:Y:S01]  /*a090*/  @!P4 IMAD.MOV R15, RZ, RZ, -R15 ;  /* 0x000000ffff0fc224 */ /* 0x000fe200078e0a0f */
[----:B------:R-:W-:Y:S02]  /*a0a0*/  ISETP.GE.AND P4, PT, R3, RZ, PT ;  /* 0x000000ff0300720c */ /* 0x000fe40003f86270 */
[----:B------:R-:W-:Y:S02]  /*a0b0*/  ISETP.GE.AND P1, PT, R78, RZ, PT ;  /* 0x000000ff4e00720c */ /* 0x000fe40003f26270 */
[----:B------:R-:W-:Y:S02]  /*a0c0*/  ISETP.GE.AND P0, PT, R77, RZ, PT ;  /* 0x000000ff4d00720c */ /* 0x000fe40003f06270 */
[----:B------:R-:W4:Y:S01]  /*a0d0*/  LDL.LU R77, [R1+0x8c4] ;  /* 0x0008c400014d7983 */ /* 0x000f220000300800 */
[----:B------:R-:W-:-:S03]  /*a0e0*/  ISETP.GE.AND P5, PT, R81, RZ, PT ;  /* 0x000000ff5100720c */ /* 0x000fc60003fa6270 */
[----:B------:R-:W4:Y:S05]  /*a0f0*/  LDL.LU R78, [R1+0x8c0] ;  /* 0x0008c000014e7983 */ /* 0x000f2a0000300800 */
[----:B------:R-:W-:Y:S02]  /*a100*/  @!P1 IMAD.MOV R28, RZ, RZ, -R28 ;  /* 0x000000ffff1c9224 */ /* 0x000fe400078e0a1c */
[----:B------:R-:W-:Y:S01]  /*a110*/  @!P0 IMAD.MOV R29, RZ, RZ, -R29 ;  /* 0x000000ffff1d8224 */ /* 0x000fe200078e0a1d */
[----:B------:R-:W-:Y:S02]  /*a120*/  ISETP.GE.AND P0, PT, R73, RZ, PT ;  /* 0x000000ff4900720c */ /* 0x000fe40003f06270 */
[----:B---3--:R-:W-:-:S02]  /*a130*/  ISETP.GE.AND P2, PT, R80, RZ, PT ;  /* 0x000000ff5000720c */ /* 0x008fc40003f46270 */
[----:B--2---:R-:W-:-:S09]  /*a140*/  ISETP.GE.AND P1, PT, R79, RZ, PT ;  /* 0x000000ff4f00720c */ /* 0x004fd20003f26270 */
[----:B------:R-:W-:Y:S01]  /*a150*/  @!P0 IMAD.MOV R24, RZ, RZ, -R24 ;  /* 0x000000ffff188224 */ /* 0x000fe200078e0a18 */
[----:B------:R-:W-:Y:S01]  /*a160*/  ISETP.GE.AND P0, PT, R85, RZ, PT ;  /* 0x000000ff5500720c */ /* 0x000fe20003f06270 */
[----:B------:R-:W-:Y:S01]  /*a170*/  @!P2 IMAD.MOV R22, RZ, RZ, -R22 ;  /* 0x000000ffff16a224 */ /* 0x000fe200078e0a16 */
[----:B------:R-:W-:Y:S01]  /*a180*/  ISETP.GE.AND P2, PT, R88, RZ, PT ;  /* 0x000000ff5800720c */ /* 0x000fe20003f46270 */
[----:B------:R-:W-:Y:S01]  /*a190*/  @!P5 IMAD.MOV R21, RZ, RZ, -R21 ;  /* 0x000000ffff15d224 */ /* 0x000fe200078e0a15 */
[----:B------:R-:W-:Y:S01]  /*a1a0*/  ISETP.GE.AND P5, PT, R90, RZ, PT ;  /* 0x000000ff5a00720c */ /* 0x000fe20003fa6270 */
[----:B------:R-:W2:Y:S04]  /*a1b0*/  LDL.LU R79, [R1+0x8bc] ;  /* 0x0008bc00014f7983 */ /* 0x000ea80000300800 */
[----:B------:R-:W3:Y:S01]  /*a1c0*/  LDL.LU R80, [R1+0x8b8] ;  /* 0x0008b80001507983 */ /* 0x000ee20000300800 */
[----:B------:R-:W-:Y:S01]  /*a1d0*/  @!P1 IMAD.MOV R23, RZ, RZ, -R23 ;  /* 0x000000ffff179224 */ /* 0x000fe200078e0a17 */
[----:B------:R-:W-:-:S02]  /*a1e0*/  ISETP.GE.AND P1, PT, R87, RZ, PT ;  /* 0x000000ff5700720c */ /* 0x000fc40003f26270 */
[----:B------:R-:W2:Y:S04]  /*a1f0*/  LDL.LU R81, [R1+0x8b4] ;  /* 0x0008b40001517983 */ /* 0x000ea80000300800 */
[----:B------:R-:W2:Y:S01]  /*a200*/  LDL.LU R83, [R1+0x8b0] ;  /* 0x0008b00001537983 */ /* 0x000ea20000300800 */
[----:B------:R-:W-:-:S03]  /*a210*/  @!P0 IMAD.MOV R19, RZ, RZ, -R19 ;  /* 0x000000ffff138224 */ /* 0x000fc600078e0a13 */
[----:B------:R-:W2:Y:S01]  /*a220*/  LDL.LU R85, [R1+0x8ac] ;  /* 0x0008ac0001557983 */ /* 0x000ea20000300800 */
[----:B------:R-:W-:-:S03]  /*a230*/  ISETP.GE.AND P0, PT, R91, RZ, PT ;  /* 0x000000ff5b00720c */ /* 0x000fc60003f06270 */
[----:B------:R-:W2:Y:S01]  /*a240*/  LDL.LU R87, [R1+0x8a8] ;  /* 0x0008a80001577983 */ /* 0x000ea20000300800 */
[----:B------:R-:W-:-:S03]  /*a250*/  @!P1 IMAD.MOV R18, RZ, RZ, -R18 ;  /* 0x000000ffff129224 */ /* 0x000fc600078e0a12 */
[----:B------:R-:W2:Y:S01]  /*a260*/  LDL.LU R88, [R1+0x8a4] ;  /* 0x0008a40001587983 */ /* 0x000ea20000300800 */
[----:B------:R-:W-:Y:S01]  /*a270*/  ISETP.GE.AND P1, PT, R92, RZ, PT ;  /* 0x000000ff5c00720c */ /* 0x000fe20003f26270 */
[----:B------:R-:W-:Y:S02]  /*a280*/  @!P2 IMAD.MOV R17, RZ, RZ, -R17 ;  /* 0x000000ffff11a224 */ /* 0x000fe400078e0a11 */
[----:B------:R-:W2:Y:S01]  /*a290*/  LDL.LU R90, [R1+0x8a0] ;  /* 0x0008a000015a7983 */ /* 0x000ea20000300800 */
[----:B------:R-:W-:Y:S01]  /*a2a0*/  ISETP.GE.AND P2, PT, R93, RZ, PT ;  /* 0x000000ff5d00720c */ /* 0x000fe20003f46270 */
[----:B------:R-:W-:Y:S02]  /*a2b0*/  @!P5 IMAD.MOV R16, RZ, RZ, -R16 ;  /* 0x000000ffff10d224 */ /* 0x000fe400078e0a10 */
[----:B------:R-:W2:Y:S01]  /*a2c0*/  LDL.LU R89, [R1+0x89c] ;  /* 0x00089c0001597983 */ /* 0x000ea20000300800 */
[----:B------:R-:W-:-:S03]  /*a2d0*/  ISETP.GE.AND P5, PT, R5, RZ, PT ;  /* 0x000000ff0500720c */ /* 0x000fc60003fa6270 */
[----:B------:R-:W2:Y:S04]  /*a2e0*/  LDL.LU R91, [R1+0x898] ;  /* 0x00089800015b7983 */ /* 0x000ea80000300800 */
[----:B------:R-:W2:Y:S04]  /*a2f0*/  LDL.LU R92, [R1+0x894] ;  /* 0x00089400015c7983 */ /* 0x000ea80000300800 */
[----:B------:R-:W2:Y:S04]  /*a300*/  LDL.LU R93, [R1+0x890] ;  /* 0x00089000015d7983 */ /* 0x000ea80000300800 */
[----:B------:R-:W2:Y:S04]  /*a310*/  LDL.LU R5, [R1+0x88c] ;  /* 0x00088c0001057983 */ /* 0x000ea80000300800 */
[----:B------:R-:W2:Y:S01]  /*a320*/  LDL.LU R3, [R1+0x888] ;  /* 0x0008880001037983 */ /* 0x000ea20000300800 */
[----:B------:R-:W-:-:S02]  /*a330*/  @!P2 IMAD.MOV R12, RZ, RZ, -R12 ;  /* 0x000000ffff0ca224 */ /* 0x000fc400078e0a0c */
[----:B------:R-:W-:Y:S01]  /*a340*/  @!P6 IMAD.MOV R70, RZ, RZ, -R70 ;  /* 0x000000ffff46e224 */ /* 0x000fe200078e0a46 */
[----:B--2---:R-:W-:Y:S02]  /*a350*/  ISETP.NE.AND P2, PT, R3, RZ, PT ;  /* 0x000000ff0300720c */ /* 0x004fe40003f45270 */
[----:B------:R-:W-:-:S04]  /*a360*/  LOP3.LUT R3, RZ, R3, RZ, 0x33, !PT ;  /* 0x00000003ff037212 */ /* 0x000fc800078e33ff */
[C---:B------:R-:W-:Y:S02]  /*a370*/  SEL R6, R3.reuse, R71, !P2 ;  /* 0x0000004703067207 */ /* 0x040fe40005000000 */
[----:B------:R-:W-:-:S03]  /*a380*/  SEL R68, R3, R70, !P2 ;  /* 0x0000004603447207 */ /* 0x000fc60005000000 */
[----:B------:R0:W-:Y:S01]  /*a390*/  STL [R1+0x210], R6 ;  /* 0x0002100601007387 */ /* 0x0001e20000100800 */
[C---:B------:R-:W-:Y:S02]  /*a3a0*/  SEL R67, R3.reuse, R67, !P2 ;  /* 0x0000004303437207 */ /* 0x040fe40005000000 */
[C---:B------:R-:W-:Y:S01]  /*a3b0*/  SEL R66, R3.reuse, R66, !P2 ;  /* 0x0000004203427207 */ /* 0x040fe20005000000 */
[----:B------:R-:W-:Y:S01]  /*a3c0*/  STL [R1+0x20c], R68 ;  /* 0x00020c4401007387 */ /* 0x000fe20000100800 */
[----:B0-----:R-:W-:-:S05]  /*a3d0*/  SEL R6, R3, R69, !P2 ;  /* 0x0000004503067207 */ /* 0x001fca0005000000 */
[----:B------:R0:W-:Y:S01]  /*a3e0*/  STL [R1+0x208], R6 ;  /* 0x0002080601007387 */ /* 0x0001e20000100800 */
[----:B------:R-:W-:-:S03]  /*a3f0*/  SEL R64, R3, R64, !P2 ;  /* 0x0000004003407207 */ /* 0x000fc60005000000 */
[----:B------:R-:W-:Y:S01]  /*a400*/  STL [R1+0x204], R67 ;  /* 0x0002044301007387 */ /* 0x000fe20000100800 */
[C---:B------:R-:W-:Y:S02]  /*a410*/  SEL R63, R3.reuse, R63, !P2 ;  /* 0x0000003f033f7207 */ /* 0x040fe40005000000 */
[C---:B0-----:R-:W-:Y:S01]  /*a420*/  SEL R6, R3.reuse, R65, !P2 ;  /* 0x0000004103067207 */ /* 0x041fe20005000000 */
[----:B------:R-:W-:Y:S04]  /*a430*/  STL [R1+0x200], R66 ;  /* 0x0002004201007387 */ /* 0x000fe80000100800 */
        /* <DEDUP_REMOVED lines=30> */
[----:B------:R0:W-:Y:S04]  /*a620*/  STL [R1+0xe0], R6 ;  /* 0x0000e00601007387 */ /* 0x0001e80000100800 */
[----:B------:R-:W-:Y:S01]  /*a630*/  STL [R1+0xdc], R49 ;  /* 0x0000dc3101007387 */ /* 0x000fe20000100800 */
[----:B0-----:R-:W-:-:S03]  /*a640*/  SEL R6, R3, R47, !P2 ;  /* 0x0000002f03067207 */ /* 0x001fc60005000000 */
[----:B------:R-:W-:Y:S04]  /*a650*/  STL [R1+0xd8], R48 ;  /* 0x0000d83001007387 */ /* 0x000fe80000100800 */
[----:B------:R0:W-:Y:S04]  /*a660*/  STL [R1+0xc8], R6 ;  /* 0x0000c80601007387 */ /* 0x0001e80000100800 */
[----:B0-----:R-:W2:Y:S01]  /*a670*/  LDL.LU R6, [R1+0x1a8] ;  /* 0x0001a80001067983 */ /* 0x001ea20000300800 */
[C---:B-1----:R-:W-:Y:S02]  /*a680*/  SEL R72, R3.reuse, R42, !P2 ;  /* 0x0000002a03487207 */ /* 0x042fe40005000000 */
[----:B------:R-:W-:-:S02]  /*a690*/  SEL R42, R3, R41, !P2 ;  /* 0x00000029032a7207 */ /* 0x000fc40005000000 */
[----:B------:R-:W0:Y:S01]  /*a6a0*/  S2R R41, SR_TID.X ;  /* 0x0000000000297919 */ /* 0x000e220000002100 */
[C---:B------:R-:W-:Y:S02]  /*a6b0*/  SEL R73, R3.reuse, R43, !P2 ;  /* 0x0000002b03497207 */ /* 0x040fe40005000000 */
[----:B------:R-:W-:Y:S02]  /*a6c0*/  SEL R43, R3, R40, !P2 ;  /* 0x00000028032b7207 */ /* 0x000fe40005000000 */
[----:B------:R-:W1:Y:S01]  /*a6d0*/  LDC R40, c[0x0][0x3a0] ;  /* 0x0000e800ff287b82 */ /* 0x000e620000000800 */
[----:B------:R-:W-:Y:S01]  /*a6e0*/  @!P0 IMAD.MOV R14, RZ, RZ, -R14 ;  /* 0x000000ffff0e8224 */ /* 0x000fe200078e0a0e */
[----:B------:R-:W-:Y:S01]  /*a6f0*/  ISETP.GE.AND P0, PT, R86, RZ, PT ;  /* 0x000000ff5600720c */ /* 0x000fe20003f06270 */
[----:B------:R-:W-:Y:S01]  /*a700*/  @!P1 IMAD.MOV R13, RZ, RZ, -R13 ;  /* 0x000000ffff0d9224 */ /* 0x000fe200078e0a0d */
[----:B------:R-:W-:Y:S02]  /*a710*/  ISETP.GE.AND P1, PT, R84, RZ, PT ;  /* 0x000000ff5400720c */ /* 0x000fe40003f26270 */
[----:B------:R-:W-:-:S02]  /*a720*/  ISETP.GE.AND P6, PT, R82, RZ, PT ;  /* 0x000000ff5200720c */ /* 0x000fc40003fc6270 */
[C---:B------:R-:W-:Y:S02]  /*a730*/  SEL R46, R3.reuse, R46, !P2 ;  /* 0x0000002e032e7207 */ /* 0x040fe40005000000 */
[C---:B------:R-:W-:Y:S02]  /*a740*/  SEL R45, R3.reuse, R45, !P2 ;  /* 0x0000002d032d7207 */ /* 0x040fe40005000000 */
[C---:B------:R-:W-:Y:S01]  /*a750*/  SEL R48, R3.reuse, R36, !P2 ;  /* 0x0000002403307207 */ /* 0x040fe20005000000 */
[----:B------:R0:W-:Y:S01]  /*a760*/  STL [R1+0xc4], R46 ;  /* 0x0000c42e01007387 */ /* 0x0001e20000100800 */
[----:B------:R-:W-:-:S03]  /*a770*/  SEL R49, R3, R35, !P2 ;  /* 0x0000002303317207 */ /* 0x000fc60005000000 */
[----:B------:R0:W-:Y:S01]  /*a780*/  STL [R1+0xc0], R45 ;  /* 0x0000c02d01007387 */ /* 0x0001e20000100800 */
[----:B------:R-:W-:-:S03]  /*a790*/  SEL R54, R3, R32, !P2 ;  /* 0x0000002003367207 */ /* 0x000fc60005000000 */
[----:B------:R-:W3:Y:S01]  /*a7a0*/  LDL.LU R36, [R1+0x1c8] ;  /* 0x0001c80001247983 */ /* 0x000ee20000300800 */
[----:B------:R-:W-:-:S03]  /*a7b0*/  SEL R55, R3, R31, !P2 ;  /* 0x0000001f03377207 */ /* 0x000fc60005000000 */
[----:B------:R-:W3:Y:S01]  /*a7c0*/  LDL.LU R35, [R1+0x1cc] ;  /* 0x0001cc0001237983 */ /* 0x000ee20000300800 */
[----:B------:R-:W-:-:S03]  /*a7d0*/  SEL R57, R3, R30, !P2 ;  /* 0x0000001e03397207 */ /* 0x000fc60005000000 */
[----:B------:R-:W3:Y:S01]  /*a7e0*/  LDL.LU R32, [R1+0x27c] ;  /* 0x00027c0001207983 */ /* 0x000ee20000300800 */
[----:B------:R-:W-:Y:S01]  /*a7f0*/  SEL R64, R3, R27, !P2 ;  /* 0x0000001b03407207 */ /* 0x000fe20005000000 */
[----:B------:R-:W-:Y:S02]  /*a800*/  @!P5 IMAD.MOV R11, RZ, RZ, -R11 ;  /* 0x000000ffff0bd224 */ /* 0x000fe400078e0a0b */
[----:B------:R-:W3:Y:S01]  /*a810*/  LDL.LU R31, [R1+0x1b8] ;  /* 0x0001b800011f7983 */ /* 0x000ee20000300800 */
[----:B------:R-:W-:Y:S02]  /*a820*/  @!P4 IMAD.MOV R10, RZ, RZ, -R10 ;  /* 0x000000ffff0ac224 */ /* 0x000fe400078e0a0a */
[----:B------:R-:W-:Y:S01]  /*a830*/  @!P0 IMAD.MOV R9, RZ, RZ, -R9 ;  /* 0x000000ffff098224 */ /* 0x000fe200078e0a09 */
[----:B------:R-:W3:Y:S01]  /*a840*/  LDL.LU R30, [R1+0x1bc] ;  /* 0x0001bc00011e7983 */ /* 0x000ee20000300800 */
[----:B------:R-:W-:Y:S02]  /*a850*/  @!P1 IMAD.MOV R7, RZ, RZ, -R7 ;  /* 0x000000ffff079224 */ /* 0x000fe400078e0a07 */
[----:B------:R-:W-:Y:S01]  /*a860*/  @!P6 IMAD.MOV R8, RZ, RZ, -R8 ;  /* 0x000000ffff08e224 */ /* 0x000fe200078e0a08 */
[----:B------:R-:W3:Y:S01]  /*a870*/  LDL.LU R27, [R1+0x280] ;  /* 0x00028000011b7983 */ /* 0x000ee20000300800 */
[----:B------:R-:W-:-:S04]  /*a880*/  @!UP1 UIADD3 UR4, UPT, UPT, -UR7, 0x100000, URZ ;  /* 0x0010000007049890 */ /* 0x000fc8000fffe1ff */
[----:B------:R-:W-:Y:S02]  /*a890*/  @!UP1 USHF.L.U32 UR5, UR4, 0xb, URZ ;  /* 0x0000000b04059899 */ /* 0x000fe400080006ff */
[----:B------:R-:W-:Y:S01]  /*a8a0*/  @!UP1 USHF.L.U32 UR4, UR4, 0x1, URZ ;  /* 0x0000000104049899 */ /* 0x000fe200080006ff */
[----:B------:R-:W-:Y:S01]  /*a8b0*/  VOTEU.ALL UP2, P3 ;  /* 0x0000000000ff7886 */ /* 0x000fe20001840000 */
[C---:B------:R-:W-:Y:S01]  /*a8c0*/  SEL R86, R3.reuse, R44, !P2 ;  /* 0x0000002c03567207 */ /* 0x040fe20005000000 */
[----:B------:R-:W1:Y:S01]  /*a8d0*/  LDCU UR7, c[0x0][0x3b0] ;  /* 0x00007600ff0777ac */ /* 0x000e620008000800 */
[C---:B0-----:R-:W-:Y:S02]  /*a8e0*/  SEL R46, R3.reuse, R37, !P2 ;  /* 0x00000025032e7207 */ /* 0x041fe40005000000 */
[C---:B------:R-:W-:Y:S02]  /*a8f0*/  SEL R51, R3.reuse, R34, !P2 ;  /* 0x0000002203337207 */ /* 0x040fe40005000000 */
[----:B------:R-:W-:-:S02]  /*a900*/  SEL R53, R3, R33, !P2 ;  /* 0x0000002103357207 */ /* 0x000fc40005000000 */
[C---:B------:R-:W-:Y:S02]  /*a910*/  SEL R44, R3.reuse, R39, !P2 ;  /* 0x00000027032c7207 */ /* 0x040fe40005000000 */
[C---:B------:R-:W-:Y:S01]  /*a920*/  SEL R45, R3.reuse, R38, !P2 ;  /* 0x00000026032d7207 */ /* 0x040fe20005000000 */
[----:B------:R0:W1:Y:S01]  /*a930*/  @!UP2 SYNCS.EXCH.64 URZ, [UR9+0xc008], UR4 ;  /* 0x00c0080409ffa5b2 */ /* 0x0000620008000100 */
[C---:B------:R-:W-:Y:S02]  /*a940*/  SEL R60, R3.reuse, R29, !P2 ;  /* 0x0000001d033c7207 */ /* 0x040fe40005000000 */
[C---:B------:R-:W-:Y:S02]  /*a950*/  SEL R61, R3.reuse, R28, !P2 ;  /* 0x0000001c033d7207 */ /* 0x040fe40005000000 */
[C---:B------:R-:W-:Y:S02]  /*a960*/  SEL R65, R3.reuse, R26, !P2 ;  /* 0x0000001a03417207 */ /* 0x040fe40005000000 */
[----:B------:R-:W-:-:S02]  /*a970*/  SEL R67, R3, R25, !P2 ;  /* 0x0000001903437207 */ /* 0x000fc40005000000 */
[C---:B------:R-:W-:Y:S02]  /*a980*/  SEL R71, R3.reuse, R24, !P2 ;  /* 0x0000001803477207 */ /* 0x040fe40005000000 */
[C---:B------:R-:W-:Y:S01]  /*a990*/  SEL R70, R3.reuse, R23, !P2 ;  /* 0x0000001703467207 */ /* 0x040fe20005000000 */
[----:B0-----:R-:W0:Y:S01]  /*a9a0*/  LDCU UR4, c[0x0][0x3b0] ;  /* 0x00007600ff0477ac */ /* 0x001e220008000800 */
[C---:B------:R-:W-:Y:S02]  /*a9b0*/  SEL R69, R3.reuse, R22, !P2 ;  /* 0x0000001603457207 */ /* 0x040fe40005000000 */
[C---:B------:R-:W-:Y:S01]  /*a9c0*/  SEL R66, R3.reuse, R21, !P2 ;  /* 0x0000001503427207 */ /* 0x040fe20005000000 */
[----:B------:R-:W0:Y:S01]  /*a9d0*/  LDCU UR5, c[0x0][0x3b0] ;  /* 0x00007600ff0577ac */ /* 0x000e220008000800 */
[C---:B------:R-:W-:Y:S02]  /*a9e0*/  SEL R63, R3.reuse, R20, !P2 ;  /* 0x00000014033f7207 */ /* 0x040fe40005000000 */
[----:B------:R-:W-:-:S02]  /*a9f0*/  SEL R62, R3, R19, !P2 ;  /* 0x00000013033e7207 */ /* 0x000fc40005000000 */
[C---:B------:R-:W-:Y:S02]  /*aa00*/  SEL R59, R3.reuse, R18, !P2 ;  /* 0x00000012033b7207 */ /* 0x040fe40005000000 */
[C---:B------:R-:W-:Y:S02]  /*aa10*/  SEL R58, R3.reuse, R17, !P2 ;  /* 0x00000011033a7207 */ /* 0x040fe40005000000 */
[C---:B------:R-:W-:Y:S02]  /*aa20*/  SEL R56, R3.reuse, R16, !P2 ;  /* 0x0000001003387207 */ /* 0x040fe40005000000 */
[C---:B------:R-:W-:Y:S02]  /*aa30*/  SEL R52, R3.reuse, R15, !P2 ;  /* 0x0000000f03347207 */ /* 0x040fe40005000000 */
[C---:B------:R-:W-:Y:S02]  /*aa40*/  SEL R50, R3.reuse, R14, !P2 ;  /* 0x0000000e03327207 */ /* 0x040fe40005000000 */
[----:B------:R-:W-:-:S02]  /*aa50*/  SEL R47, R3, R13, !P2 ;  /* 0x0000000d032f7207 */ /* 0x000fc40005000000 */
[C---:B------:R-:W-:Y:S02]  /*aa60*/  SEL R37, R3.reuse, R12, !P2 ;  /* 0x0000000c03257207 */ /* 0x040fe40005000000 */
[C---:B------:R-:W-:Y:S02]  /*aa70*/  SEL R34, R3.reuse, R11, !P2 ;  /* 0x0000000b03227207 */ /* 0x040fe40005000000 */
[C---:B------:R-:W-:Y:S02]  /*aa80*/  SEL R33, R3.reuse, R10, !P2 ;  /* 0x0000000a03217207 */ /* 0x040fe40005000000 */
[C---:B------:R-:W-:Y:S02]  /*aa90*/  SEL R84, R3.reuse, R9, !P2 ;  /* 0x0000000903547207 */ /* 0x040fe40005000000 */
[C---:B------:R-:W-:Y:S02]  /*aaa0*/  SEL R82, R3.reuse, R7, !P2 ;  /* 0x0000000703527207 */ /* 0x040fe40005000000 */
[----:B------:R-:W-:Y:S01]  /*aab0*/  SEL R68, R3, R8, !P2 ;  /* 0x0000000803447207 */ /* 0x000fe20005000000 */
[----:B-1----:R-:W-:Y:S01]  /*aac0*/  VIADD R3, R40, 0xffffff91 ;  /* 0xffffff9128037836 */ /* 0x002fe20000000000 */
[----:B------:R-:W-:-:S04]  /*aad0*/  LOP3.LUT R41, R41, 0x7f, RZ, 0xc0, !PT ;  /* 0x0000007f29297812 */ /* 0x000fc800078ec0ff */
[----:B------:R-:W-:Y:S01]  /*aae0*/  ISETP.GE.U32.AND P0, PT, R3, 0x7fffff12, PT ;  /* 0x7fffff120300780c */ /* 0x000fe20003f06070 */
[----:B------:R-:W-:Y:S01]  /*aaf0*/  IMAD R3, R4, 0x6e, RZ ;  /* 0x0000006e04037824 */ /* 0x000fe200078e02ff */
[----:B--2---:R1:W-:Y:S04]  /*ab00*/  STS.U8 [R41+UR9], R6 ;  /* 0x0000000629007988 */ /* 0x0043e80008000009 */
[----:B-1----:R-:W-:-:S04]  /*ab10*/  IADD3 R6, P1, PT, R3, R0, RZ ;  /* 0x0000000003067210 */ /* 0x002fc80007f3e0ff */
[----:B------:R-:W-:Y:S01]  /*ab20*/  LEA.HI.X.SX32 R7, R3, R2, 0x1, P1 ;  /* 0x0000000203077211 */ /* 0x000fe200008f0eff */
[----:B------:R1:W-:Y:S04]  /*ab30*/  STL [R1+0x1ac], R6 ;  /* 0x0001ac0601007387 */ /* 0x0003e80000100800 */
[----:B------:R2:W-:Y:S04]  /*ab40*/  STL [R1+0x1a8], R7 ;  /* 0x0001a80701007387 */ /* 0x0005e80000100800 */
[----:B------:R-:W4:Y:S04]  /*ab50*/  LDL.LU R38, [R1+0x274] ;  /* 0x0002740001267983 */ /* 0x000f280000300800 */
[----:B------:R-:W4:Y:S04]  /*ab60*/  LDL.LU R29, [R1+0x60] ;  /* 0x00006000011d7983 */ /* 0x000f280000300800 */
[----:B------:R-:W4:Y:S01]  /*ab70*/  LDL.LU R39, [R1+0x58] ;  /* 0x0000580001277983 */ /* 0x000f220000300800 */
[----:B------:R-:W-:Y:S01]  /*ab80*/  PRMT R9, RZ, 0x7610, R9 ;  /* 0x00007610ff097816 */ /* 0x000fe20000000009 */
[----:B------:R-:W-:-:S05]  /*ab90*/  VIADD R3, R40, 0xffffff89 ;  /* 0xffffff8928037836 */ /* 0x000fca0000000000 */
[----:B------:R1:W4:Y:S01]  /*aba0*/  @!P0 LDG.E.U8 R9, desc[UR18][R6.64] ;  /* 0x0000001206098981 */ /* 0x000322000c1e1100 */
[----:B------:R-:W-:Y:S01]  /*abb0*/  ISETP.GE.U32.AND P0, PT, R3, 0x7fffff0a, PT ;  /* 0x7fffff0a0300780c */ /* 0x000fe20003f06070 */
[----:B------:R-:W-:Y:S01]  /*abc0*/  IMAD R3, R4, 0x76, RZ ;  /* 0x0000007604037824 */ /* 0x000fe200078e02ff */
[----:B------:R-:W-:-:S04]  /*abd0*/  PRMT R8, RZ, 0x7610, R8 ;  /* 0x00007610ff087816 */ /* 0x000fc80000000008 */
[C---:B-1----:R-:W-:Y:S01]  /*abe0*/  IADD3 R6, P1, PT, R3.reuse, R0, RZ ;  /* 0x0000000003067210 */ /* 0x042fe20007f3e0ff */
[----:B---3--:R-:W-:Y:S03]  /*abf0*/  STS.U8 [R41+UR9+0x400], R27 ;  /* 0x0004001b29007988 */ /* 0x008fe60008000009 */
[----:B--2---:R-:W-:Y:S01]  /*ac00*/  LEA.HI.X.SX32 R7, R3, R2, 0x1, P1 ;  /* 0x0000000203077211 */ /* 0x004fe200008f0eff */
[----:B------:R1:W-:Y:S01]  /*ac10*/  STS.U8 [R41+UR9+0x800], R30 ;  /* 0x0008001e29007988 */ /* 0x0003e20008000009 */
[----:B------:R-:W-:-:S03]  /*ac20*/  VIADD R3, R40, 0xffffff81 ;  /* 0xffffff8128037836 */ /* 0x000fc60000000000 */
[----:B------:R2:W-:Y:S04]  /*ac30*/  STS.U8 [R41+UR9+0xc00], R31 ;  /* 0x000c001f29007988 */ /* 0x0005e80008000009 */
[----:B------:R3:W4:Y:S04]  /*ac40*/  @!P0 LDG.E.U8 R8, desc[UR18][R6.64] ;  /* 0x0000001206088981 */ /* 0x000728000c1e1100 */
[----:B-1----:R-:W4:Y:S04]  /*ac50*/  LDL.LU R30, [R1+0x278] ;  /* 0x00027800011e7983 */ /* 0x002f280000300800 */
[----:B--2---:R-:W2:Y:S01]  /*ac60*/  LDL.LU R31, [R1+0xf0] ;  /* 0x0000f000011f7983 */ /* 0x004ea20000300800 */
[----:B------:R-:W-:Y:S01]  /*ac70*/  ISETP.GE.U32.AND P0, PT, R3, 0x7fffff02, PT ;  /* 0x7fffff020300780c */ /* 0x000fe20003f06070 */
[----:B------:R-:W-:-:S02]  /*ac80*/  IMAD R3, R4, 0x7e, RZ ;  /* 0x0000007e04037824 */ /* 0x000fc400078e02ff */
[----:B------:R3:W-:Y:S04]  /*ac90*/  STL [R1+0x1bc], R6 ;  /* 0x0001bc0601007387 */ /* 0x0007e80000100800 */
[----:B------:R-:W-:Y:S01]  /*aca0*/  STL [R1+0x1b8], R7 ;  /* 0x0001b80701007387 */ /* 0x000fe20000100800 */
[----:B---3--:R-:W-:-:S03]  /*acb0*/  IADD3 R6, P1, PT, R3, R0, RZ ;  /* 0x0000000003067210 */ /* 0x008fc60007f3e0ff */
[----:B------:R1:W-:Y:S01]  /*acc0*/  STS.U8 [R41+UR9+0x1000], R32 ;  /* 0x0010002029007988 */ /* 0x0003e20008000009 */
[----:B------:R-:W-:-:S03]  /*acd0*/  LEA.HI.X.SX32 R10, R3, R2, 0x1, P1 ;  /* 0x00000002030a7211 */ /* 0x000fc600008f0eff */
[----:B------:R3:W-:Y:S04]  /*ace0*/  STS.U8 [R41+UR9+0x1400], R35 ;  /* 0x0014002329007988 */ /* 0x0007e80008000009 */
[----:B-1----:R-:W2:Y:S04]  /*acf0*/  LDL.LU R32, [R1+0xec] ;  /* 0x0000ec0001207983 */ /* 0x002ea80000300800 */
[----:B---3--:R-:W3:Y:S04]  /*ad00*/  LDL.LU R35, [R1+0x270] ;  /* 0x0002700001237983 */ /* 0x008ee80000300800 */
[----:B------:R-:W-:Y:S04]  /*ad10*/  STL [R1+0x1cc], R6 ;  /* 0x0001cc0601007387 */ /* 0x000fe80000100800 */
[----:B------:R1:W-:Y:S04]  /*ad20*/  STS.U8 [R41+UR9+0x1800], R36 ;  /* 0x0018002429007988 */ /* 0x0003e80008000009 */
[----:B------:R-:W-:Y:S04]  /*ad30*/  STL [R1+0x1c8], R10 ;  /* 0x0001c80a01007387 */ /* 0x000fe80000100800 */
[----:B-1----:R-:W3:Y:S04]  /*ad40*/  LDL.LU R36, [R1+0x26c] ;  /* 0x00026c0001247983 */ /* 0x002ee80000300800 */
[----:B----4-:R1:W-:Y:S04]  /*ad50*/  STS.U8 [R41+UR9+0x1c00], R38 ;  /* 0x001c002629007988 */ /* 0x0103e80008000009 */
[----:B------:R-:W-:Y:S04]  /*ad60*/  STS.U8 [R41+UR9+0x2000], R29 ;  /* 0x0020001d29007988 */ /* 0x000fe80008000009 */
[----:B-1----:R-:W4:Y:S04]  /*ad70*/  LDL.LU R38, [R1+0x150] ;  /* 0x0001500001267983 */ /* 0x002f280000300800 */
[----:B------:R1:W-:Y:S04]  /*ad80*/  STS.U8 [R41+UR9+0x2400], R39 ;  /* 0x0024002729007988 */ /* 0x0003e80008000009 */
[----:B-1----:R-:W4:Y:S01]  /*ad90*/  LDL.LU R39, [R1+0x14c] ;  /* 0x00014c0001277983 */ /* 0x002f220000300800 */
[----:B------:R-:W-:Y:S01]  /*ada0*/  PRMT R7, RZ, 0x7610, R7 ;  /* 0x00007610ff077816 */ /* 0x000fe20000000007 */
[----:B------:R-:W-:-:S02]  /*adb0*/  @!P0 IMAD.MOV.U32 R11, RZ, RZ, R10 ;  /* 0x000000ffff0b8224 */ /* 0x000fc400078e000a */
[----:B------:R-:W-:Y:S02]  /*adc0*/  @!P0 IMAD.MOV.U32 R10, RZ, RZ, R6 ;  /* 0x000000ffff0a8224 */ /* 0x000fe400078e0006 */
[----:B------:R-:W-:-:S03]  /*add0*/  VIADD R3, R40, 0xfffffff8 ;  /* 0xfffffff828037836 */ /* 0x000fc60000000000 */
[----:B------:R1:W4:Y:S02]  /*ade0*/  @!P0 LDG.E.U8 R7, desc[UR18][R10.64] ;  /* 0x000000120a078981 */ /* 0x000324000c1e1100 */
[----:B------:R-:W-:Y:S01]  /*adf0*/  ISETP.GE.U32.AND P0, PT, R3, 0x7fffff79, PT ;  /* 0x7fffff790300780c */ /* 0x000fe20003f06070 */
[----:B------:R-:W-:-:S05]  /*ae00*/  IMAD R3, R4, 0x7, RZ ;  /* 0x0000000704037824 */ /* 0x000fca00078e02ff */
[----:B------:R-:W-:-:S04]  /*ae10*/  IADD3 R6, P1, PT, R3, R0, RZ ;  /* 0x0000000003067210 */ /* 0x000fc80007f3e0ff */
[----:B-1----:R-:W-:Y:S01]  /*ae20*/  LEA.HI.X.SX32 R10, R3, R2, 0x1, P1 ;  /* 0x00000002030a7211 */ /* 0x002fe200008f0eff */
[----:B------:R-:W-:Y:S01]  /*ae30*/  STL [R1+0x60], R6 ;  /* 0x0000600601007387 */ /* 0x000fe20000100800 */
[----:B------:R-:W-:Y:S01]  /*ae40*/  PRMT R22, RZ, 0x7610, R22 ;  /* 0x00007610ff167816 */ /* 0x000fe20000000016 */
[----:B------:R-:W-:Y:S02]  /*ae50*/  VIADD R3, R40, 0xfffffff0 ;  /* 0xfffffff028037836 */ /* 0x000fe40000000000 */
[----:B------:R1:W-:Y:S01]  /*ae60*/  STL [R1+0x58], R10 ;  /* 0x0000580a01007387 */ /* 0x0003e20000100800 */
[----:B------:R-:W-:-:S03]  /*ae70*/  @!P0 IMAD.MOV.U32 R11, RZ, RZ, R10 ;  /* 0x000000ffff0b8224 */ /* 0x000fc600078e000a */
[----:B------:R0:W-:Y:S04]  /*ae80*/  STS.U8 [R41+UR9+0x2800], R30 ;  /* 0x0028001e29007988 */ /* 0x0001e80008000009 */
[----:B------:R-:W4:Y:S01]  /*ae90*/  LDL.LU R27, [R1+0x268] ;  /* 0x00026800011b7983 */ /* 0x000f220000300800 */
[----:B-1----:R-:W-:-:S03]  /*aea0*/  @!P0 IMAD.MOV.U32 R10, RZ, RZ, R6 ;  /* 0x000000ffff0a8224 */ /* 0x002fc600078e0006 */
[----:B--2---:R1:W-:Y:S04]  /*aeb0*/  STS.U8 [R41+UR9+0x2c00], R31 ;  /* 0x002c001f29007988 */ /* 0x0043e80008000009 */
[----:B------:R2:W4:Y:S01]  /*aec0*/  @!P0 LDG.E.U8 R22, desc[UR18][R10.64] ;  /* 0x000000120a168981 */ /* 0x000522000c1e1100 */
[----:B------:R-:W-:Y:S01]  /*aed0*/  ISETP.GE.U32.AND P0, PT, R3, 0x7fffff71, PT ;  /* 0x7fffff710300780c */ /* 0x000fe20003f06070 */
[----:B------:R-:W-:Y:S02]  /*aee0*/  IMAD R3, R4, 0xf, RZ ;  /* 0x0000000f04037824 */ /* 0x000fe400078e02ff */
[----:B0-----:R-:W4:Y:S03]  /*aef0*/  LDL.LU R30, [R1+0x15c] ;  /* 0x00015c00011e7983 */ /* 0x001f260000300800 */
[C---:B------:R-:W-:Y:S01]  /*af00*/  IADD3 R6, P1, PT, R3.reuse, R0, RZ ;  /* 0x0000000003067210 */ /* 0x040fe20007f3e0ff */
[----:B-1----:R-:W4:Y:S03]  /*af10*/  LDL.LU R31, [R1+0x158] ;  /* 0x00015800011f7983 */ /* 0x002f260000300800 */
[----:B--2---:R-:W-:Y:S01]  /*af20*/  LEA.HI.X.SX32 R10, R3, R2, 0x1, P1 ;  /* 0x00000002030a7211 */ /* 0x004fe200008f0eff */
[----:B------:R-:W-:Y:S01]  /*af30*/  STL [R1+0xf0], R6 ;  /* 0x0000f00601007387 */ /* 0x000fe20000100800 */
[----:B------:R-:W-:Y:S01]  /*af40*/  PRMT R21, RZ, 0x7610, R21 ;  /* 0x00007610ff157816 */ /* 0x000fe20000000015 */
[----:B------:R-:W-:-:S02]  /*af50*/  VIADD R3, R40, 0xffffffe8 ;  /* 0xffffffe828037836 */ /* 0x000fc40000000000 */
[----:B------:R0:W-:Y:S01]  /*af60*/  STL [R1+0xec], R10 ;  /* 0x0000ec0a01007387 */ /* 0x0001e20000100800 */
[----:B------:R-:W-:Y:S02]  /*af70*/  @!P0 IMAD.MOV.U32 R11, RZ, RZ, R10 ;  /* 0x000000ffff0b8224 */ /* 0x000fe400078e000a */
[----:B0-----:R-:W-:-:S05]  /*af80*/  @!P0 IMAD.MOV.U32 R10, RZ, RZ, R6 ;  /* 0x000000ffff0a8224 */ /* 0x001fca00078e0006 */
[----:B------:R0:W2:Y:S01]  /*af90*/  @!P0 LDG.E.U8 R21, desc[UR18][R10.64] ;  /* 0x000000120a158981 */ /* 0x0000a2000c1e1100 */
[----:B------:R-:W-:Y:S01]  /*afa0*/  ISETP.GE.U32.AND P0, PT, R3, 0x7fffff69, PT ;  /* 0x7fffff690300780c */ /* 0x000fe20003f06070 */
[----:B------:R-:W-:Y:S02]  /*afb0*/  IMAD R3, R4, 0x17, RZ ;  /* 0x0000001704037824 */ /* 0x000fe400078e02ff */
[----:B------:R1:W-:Y:S03]  /*afc0*/  STS.U8 [R41+UR9+0x3000], R32 ;  /* 0x0030002029007988 */ /* 0x0003e60008000009 */
[C---:B0-----:R-:W-:Y:S01]  /*afd0*/  IADD3 R10, P1, PT, R3.reuse, R0, RZ ;  /* 0x00000000030a7210 */ /* 0x041fe20007f3e0ff */
[----:B---3--:R0:W-:Y:S03]  /*afe0*/  STS.U8 [R41+UR9+0x3400], R35 ;  /* 0x0034002329007988 */ /* 0x0081e60008000009 */
[----:B------:R-:W-:Y:S01]  /*aff0*/  LEA.HI.X.SX32 R11, R3, R2, 0x1, P1 ;  /* 0x00000002030b7211 */ /* 0x000fe200008f0eff */
[----:B-1----:R-:W3:Y:S04]  /*b000*/  LDL.LU R32, [R1+0x264] ;  /* 0x0002640001207983 */ /* 0x002ee80000300800 */
[----:B------:R1:W-:Y:S04]  /*b010*/  STS.U8 [R41+UR9+0x3800], R36 ;  /* 0x0038002429007988 */ /* 0x0003e80008000009 */
[----:B0-----:R-:W2:Y:S01]  /*b020*/  LDL.LU R35, [R1+0x164] ;  /* 0x0001640001237983 */ /* 0x001ea20000300800 */
[----:B------:R-:W-:-:S03]  /*b030*/  LOP3.LUT R6, R41, 0x10, RZ, 0x3c, !PT ;  /* 0x0000001029067812 */ /* 0x000fc600078e3cff */
[----:B-1----:R-:W2:Y:S04]  /*b040*/  LDL.LU R36, [R1+0x160] ;  /* 0x0001600001247983 */ /* 0x002ea80000300800 */
[----:B------:R-:W-:Y:S04]  /*b050*/  STL [R1+0x150], R10 ;  /* 0x0001500a01007387 */ /* 0x000fe80000100800 */
[----:B------:R-:W-:Y:S04]  /*b060*/  STL [R1+0x14c], R11 ;  /* 0x00014c0b01007387 */ /* 0x000fe80000100800 */
[----:B----4-:R0:W-:Y:S04]  /*b070*/  STS.U8 [R41+UR9+0x3c00], R38 ;  /* 0x003c002629007988 */ /* 0x0101e80008000009 */
[----:B0-----:R-:W4:Y:S04]  /*b080*/  LDL.LU R38, [R1+0x260] ;  /* 0x0002600001267983 */ /* 0x001f280000300800 */
[----:B------:R0:W-:Y:S04]  /*b090*/  STS.U8 [R6+UR9+0x480], R39 ;  /* 0x0004802706007988 */ /* 0x0001e80008000009 */
[----:B------:R-:W4:Y:S04]  /*b0a0*/  LDL.LU R29, [R1+0x16c] ;  /* 0x00016c00011d7983 */ /* 0x000f280000300800 */
[----:B0-----:R-:W4:Y:S01]  /*b0b0*/  LDL.LU R39, [R1+0x168] ;  /* 0x0001680001277983 */ /* 0x001f220000300800 */
[----:B------:R-:W-:Y:S01]  /*b0c0*/  PRMT R20, RZ, 0x7610, R20 ;  /* 0x00007610ff147816 */ /* 0x000fe20000000014 */
[----:B------:R-:W-:-:S05]  /*b0d0*/  VIADD R3, R40, 0xffffffe0 ;  /* 0xffffffe028037836 */ /* 0x000fca0000000000 */
[----:B------:R0:W4:Y:S01]  /*b0e0*/  @!P0 LDG.E.U8 R20, desc[UR18][R10.64] ;  /* 0x000000120a148981 */ /* 0x000122000c1e1100 */
[----:B------:R-:W-:Y:S01]  /*b0f0*/  ISETP.GE.U32.AND P0, PT, R3, 0x7fffff61, PT ;  /* 0x7fffff610300780c */ /* 0x000fe20003f06070 */
[----:B------:R-:W-:Y:S01]  /*b100*/  IMAD R3, R4, 0x1f, RZ ;  /* 0x0000001f04037824 */ /* 0x000fe200078e02ff */
[----:B------:R-:W-:-:S04]  /*b110*/  PRMT R19, RZ, 0x7610, R19 ;  /* 0x00007610ff137816 */ /* 0x000fc80000000013 */
[----:B0-----:R-:W-:-:S04]  /*b120*/  IADD3 R10, P1, PT, R3, R0, RZ ;  /* 0x00000000030a7210 */ /* 0x001fc80007f3e0ff */
[----:B------:R-:W-:Y:S01]  /*b130*/  LEA.HI.X.SX32 R11, R3, R2, 0x1, P1 ;  /* 0x00000002030b7211 */ /* 0x000fe200008f0eff */
[----:B------:R-:W-:Y:S01]  /*b140*/  VIADD R3, R40, 0xffffffd8 ;  /* 0xffffffd828037836 */ /* 0x000fe20000000000 */
[----:B------:R-:W-:Y:S04]  /*b150*/  STS.U8 [R6+UR9+0x880], R27 ;  /* 0x0008801b06007988 */ /* 0x000fe80008000009 */
[----:B------:R0:W4:Y:S01]  /*b160*/  @!P0 LDG.E.U8 R19, desc[UR18][R10.64] ;  /* 0x000000120a138981 */ /* 0x000122000c1e1100 */
[----:B------:R-:W-:Y:S01]  /*b170*/  ISETP.GE.U32.AND P0, PT, R3, 0x7fffff59, PT ;  /* 0x7fffff590300780c */ /* 0x000fe20003f06070 */
[----:B------:R-:W-:Y:S02]  /*b180*/  IMAD R3, R4, 0x27, RZ ;  /* 0x0000002704037824 */ /* 0x000fe400078e02ff */
[----:B------:R1:W-:Y:S04]  /*b190*/  STS.U8 [R6+UR9+0xc80], R30 ;  /* 0x000c801e06007988 */ /* 0x0003e80008000009 */
[----:B------:R0:W-:Y:S04]  /*b1a0*/  STS.U8 [R6+UR9+0x1080], R31 ;  /* 0x0010801f06007988 */ /* 0x0001e80008000009 */
[----:B-1----:R-:W4:Y:S04]  /*b1b0*/  LDL.LU R30, [R1+0x25c] ;  /* 0x00025c00011e7983 */ /* 0x002f280000300800 */
[----:B0-----:R-:W4:Y:S04]  /*b1c0*/  LDL.LU R31, [R1+0x174] ;  /* 0x00017400011f7983 */ /* 0x001f280000300800 */
[----:B------:R0:W-:Y:S04]  /*b1d0*/  STL [R1+0x15c], R10 ;  /* 0x00015c0a01007387 */ /* 0x0001e80000100800 */
[----:B------:R1:W-:Y:S01]  /*b1e0*/  STL [R1+0x158], R11 ;  /* 0x0001580b01007387 */ /* 0x0003e20000100800 */
[----:B0-----:R-:W-:-:S04]  /*b1f0*/  IADD3 R10, P1, PT, R3, R0, RZ ;  /* 0x00000000030a7210 */ /* 0x001fc80007f3e0ff */
[----:B-1----:R-:W-:Y:S01]  /*b200*/  LEA.HI.X.SX32 R11, R3, R2, 0x1, P1 ;  /* 0x00000002030b7211 */ /* 0x002fe200008f0eff */
[----:B---3--:R0:W-:Y:S04]  /*b210*/  STS.U8 [R6+UR9+0x1480], R32 ;  /* 0x0014802006007988 */ /* 0x0081e80008000009 */
[----:B--2---:R1:W-:Y:S04]  /*b220*/  STS.U8 [R6+UR9+0x1880], R35 ;  /* 0x0018802306007988 */ /* 0x0043e80008000009 */
[----:B0-----:R-:W2:Y:S04]  /*b230*/  LDL.LU R32, [R1+0x170] ;  /* 0x0001700001207983 */ /* 0x001ea80000300800 */
[----:B-1----:R-:W3:Y:S04]  /*b240*/  LDL.LU R35, [R1+0x258] ;  /* 0x0002580001237983 */ /* 0x002ee80000300800 */
[----:B------:R-:W-:Y:S04]  /*b250*/  STL [R1+0x164], R10 ;  /* 0x0001640a01007387 */ /* 0x000fe80000100800 */
[----:B------:R0:W-:Y:S04]  /*b260*/  STS.U8 [R6+UR9+0x1c80], R36 ;  /* 0x001c802406007988 */ /* 0x0001e80008000009 */
[----:B------:R-:W-:Y:S04]  /*b270*/  STL [R1+0x160], R11 ;  /* 0x0001600b01007387 */ /* 0x000fe80000100800 */
[----:B0-----:R-:W3:Y:S04]  /*b280*/  LDL.LU R36, [R1+0x250] ;  /* 0x0002500001247983 */ /* 0x001ee80000300800 */
[----:B----4-:R0:W-:Y:S04]  /*b290*/  STS.U8 [R6+UR9+0x2080], R38 ;  /* 0x0020802606007988 */ /* 0x0101e80008000009 */
[----:B0-----:R-:W4:Y:S04]  /*b2a0*/  LDL.LU R38, [R1+0x17c] ;  /* 0x00017c0001267983 */ /* 0x001f280000300800 */
[----:B------:R-:W-:Y:S04]  /*b2b0*/  STS.U8 [R6+UR9+0x2480], R29 ;  /* 0x0024801d06007988 */ /* 0x000fe80008000009 */
[----:B------:R0:W-:Y:S04]  /*b2c0*/  STS.U8 [R6+UR9+0x2880], R39 ;  /* 0x0028802706007988 */ /* 0x0001e80008000009 */
        /* <DEDUP_REMOVED lines=9> */
[----:B------:R-:W-:-:S04]  /*b360*/  VIADD R3, R40, 0xffffffc8 ;  /* 0xffffffc828037836 */ /* 0x000fc80000000000 */
[----:B------:R0:W4:Y:S01]  /*b370*/  @!P0 LDG.E.U8 R17, desc[UR18][R10.64] ;  /* 0x000000120a118981 */ /* 0x000122000c1e1100 */
[----:B------:R-:W-:Y:S01]  /*b380*/  ISETP.GE.U32.AND P0, PT, R3, 0x7fffff49, PT ;  /* 0x7fffff490300780c */ /* 0x000fe20003f06070 */
[----:B------:R-:W-:Y:S02]  /*b390*/  IMAD R3, R4, 0x37, RZ ;  /* 0x0000003704037824 */ /* 0x000fe400078e02ff */
[----:B------:R0:W-:Y:S01]  /*b3a0*/  STL [R1+0x16c], R10 ;  /* 0x00016c0a01007387 */ /* 0x0001e20000100800 */
[----:B------:R-:W-:-:S03]  /*b3b0*/  PRMT R16, RZ, 0x7610, R16 ;  /* 0x00007610ff107816 */ /* 0x000fc60000000010 */
[----:B------:R1:W-:Y:S04]  /*b3c0*/  STL [R1+0x168], R11 ;  /* 0x0001680b01007387 */ /* 0x0003e80000100800 */
[----:B------:R1:W-:Y:S01]  /*b3d0*/  STS.U8 [R6+UR9+0x2c80], R30 ;  /* 0x002c801e06007988 */ /* 0x0003e20008000009 */
[----:B0-----:R-:W-:-:S03]  /*b3e0*/  IADD3 R10, P1, PT, R3, R0, RZ ;  /* 0x00000000030a7210 */ /* 0x001fc60007f3e0ff */
[----:B------:R-:W4:Y:S01]  /*b3f0*/  LDL.LU R27, [R1+0x254] ;  /* 0x00025400011b7983 */ /* 0x000f220000300800 */
[----:B-1----:R-:W-:Y:S01]  /*b400*/  LEA.HI.X.SX32 R11, R3, R2, 0x1, P1 ;  /* 0x00000002030b7211 */ /* 0x002fe200008f0eff */
[----:B------:R-:W-:Y:S02]  /*b410*/  VIADD R3, R40, 0xffffffc0 ;  /* 0xffffffc028037836 */ /* 0x000fe40000000000 */
[----:B------:R0:W-:Y:S04]  /*b420*/  STS.U8 [R6+UR9+0x3080], R31 ;  /* 0x0030801f06007988 */ /* 0x0001e80008000009 */
[----:B------:R-:W4:Y:S04]  /*b430*/  LDL.LU R30, [R1+0x184] ;  /* 0x00018400011e7983 */ /* 0x000f280000300800 */
[----:B------:R1:W4:Y:S04]  /*b440*/  @!P0 LDG.E.U8 R16, desc[UR18][R10.64] ;  /* 0x000000120a108981 */ /* 0x000328000c1e1100 */
[----:B0-----:R-:W4:Y:S01]  /*b450*/  LDL.LU R31, [R1+0x180] ;  /* 0x00018000011f7983 */ /* 0x001f220000300800 */
[----:B------:R-:W-:Y:S01]  /*b460*/  ISETP.GE.U32.AND P0, PT, R3, 0x7fffff41, PT ;  /* 0x7fffff410300780c */ /* 0x000fe20003f06070 */
[----:B------:R-:W-:-:S02]  /*b470*/  IMAD R3, R4, 0x3f, RZ ;  /* 0x0000003f04037824 */ /* 0x000fc400078e02ff */
[----:B------:R1:W-:Y:S04]  /*b480*/  STL [R1+0x174], R10 ;  /* 0x0001740a01007387 */ /* 0x0003e80000100800 */
[----:B------:R0:W-:Y:S01]  /*b490*/  STL [R1+0x170], R11 ;  /* 0x0001700b01007387 */ /* 0x0001e20000100800 */
[----:B-1----:R-:W-:-:S03]  /*b4a0*/  IADD3 R10, P1, PT, R3, R0, RZ ;  /* 0x00000000030a7210 */ /* 0x002fc60007f3e0ff */
[----:B--2---:R-:W-:Y:S04]  /*b4b0*/  STS.U8 [R6+UR9+0x3480], R32 ;  /* 0x0034802006007988 */ /* 0x004fe80008000009 */
[----:B---3--:R1:W-:Y:S01]  /*b4c0*/  STS.U8 [R6+UR9+0x3880], R35 ;  /* 0x0038802306007988 */ /* 0x0083e20008000009 */
[----:B0-----:R-:W-:-:S03]  /*b4d0*/  LEA.HI.X.SX32 R11, R3, R2, 0x1, P1 ;  /* 0x00000002030b7211 */ /* 0x001fc600008f0eff */
[----:B-1----:R-:W2:Y:S04]  /*b4e0*/  LDL.LU R35, [R1+0x24c] ;  /* 0x00024c0001237983 */ /* 0x002ea80000300800 */
[----:B------:R-:W3:Y:S04]  /*b4f0*/  LDL.LU R32, [R1+0x18c] ;  /* 0x00018c0001207983 */ /* 0x000ee80000300800 */
[----:B------:R0:W-:Y:S04]  /*b500*/  STS.U8 [R6+UR9+0x3c80], R36 ;  /* 0x003c802406007988 */ /* 0x0001e80008000009 */
[----:B0-----:R-:W3:Y:S04]  /*b510*/  LDL.LU R36, [R1+0x188] ;  /* 0x0001880001247983 */ /* 0x001ee80000300800 */
[----:B----4-:R0:W-:Y:S04]  /*b520*/  STS.U8 [R6+UR9+0x80], R38 ;  /* 0x0000802606007988 */ /* 0x0101e80008000009 */
[----:B0-----:R-:W4:Y:S01]  /*b530*/  LDL.LU R38, [R1+0x248] ;  /* 0x0002480001267983 */ /* 0x001f220000300800 */
[----:B------:R-:W-:-:S03]  /*b540*/  LOP3.LUT R6, R41, 0x20, RZ, 0x3c, !PT ;  /* 0x0000002029067812 */ /* 0x000fc600078e3cff */
[----:B------:R-:W-:Y:S04]  /*b550*/  STL [R1+0x17c], R10 ;  /* 0x00017c0a01007387 */ /* 0x000fe80000100800 */
[----:B------:R-:W-:Y:S04]  /*b560*/  STL [R1+0x178], R11 ;  /* 0x0001780b01007387 */ /* 0x000fe80000100800 */
        /* <DEDUP_REMOVED lines=15> */
[----:B------:R-:W-:Y:S04]  /*b660*/  STS.U8 [R6+UR9+0x500], R27 ;  /* 0x0005001b06007988 */ /* 0x000fe80008000009 */
        /* <DEDUP_REMOVED lines=8> */
[----:B--2---:R0:W-:Y:S04]  /*b6f0*/  STS.U8 [R6+UR9+0x1100], R35 ;  /* 0x0011002306007988 */ /* 0x0041e80008000009 */
[----:B---3--:R1:W-:Y:S04]  /*b700*/  STS.U8 [R6+UR9+0x1500], R32 ;  /* 0x0015002006007988 */ /* 0x0083e80008000009 */
[----:B0-----:R-:W2:Y:S04]  /*b710*/  LDL.LU R35, [R1+0x198] ;  /* 0x0001980001237983 */ /* 0x001ea80000300800 */
[----:B------:R-:W-:Y:S04]  /*b720*/  STL [R1+0x18c], R10 ;  /* 0x00018c0a01007387 */ /* 0x000fe80000100800 */
[----:B------:R-:W-:Y:S04]  /*b730*/  STL [R1+0x188], R11 ;  /* 0x0001880b01007387 */ /* 0x000fe80000100800 */
[----:B------:R0:W-:Y:S04]  /*b740*/  STS.U8 [R6+UR9+0x1900], R36 ;  /* 0x0019002406007988 */ /* 0x0001e80008000009 */
[----:B-1----:R-:W3:Y:S04]  /*b750*/  LDL.LU R32, [R1+0x240] ;  /* 0x0002400001207983 */ /* 0x002ee80000300800 */
[----:B0-----:R-:W3:Y:S01]  /*b760*/  LDL.LU R36, [R1+0x238] ;  /* 0x0002380001247983 */ /* 0x001ee20000300800 */
[----:B------:R-:W-:Y:S01]  /*b770*/  PRMT R13, RZ, 0x7610, R13 ;  /* 0x00007610ff0d7816 */ /* 0x000fe2000000000d */
[----:B------:R-:W-:-:S05]  /*b780*/  VIADD R3, R40, 0xffffffa8 ;  /* 0xffffffa828037836 */ /* 0x000fca0000000000 */
[----:B------:R0:W3:Y:S01]  /*b790*/  @!P0 LDG.E.U8 R13, desc[UR18][R10.64] ;  /* 0x000000120a0d8981 */ /* 0x0000e2000c1e1100 */
[----:B------:R-:W-:Y:S01]  /*b7a0*/  ISETP.GE.U32.AND P0, PT, R3, 0x7fffff29, PT ;  /* 0x7fffff290300780c */ /* 0x000fe20003f06070 */
[----:B------:R-:W-:-:S05]  /*b7b0*/  IMAD R3, R4, 0x57, RZ ;  /* 0x0000005704037824 */ /* 0x000fca00078e02ff */
[----:B0-----:R-:W-:-:S04]  /*b7c0*/  IADD3 R10, P1, PT, R3, R0, RZ ;  /* 0x00000000030a7210 */ /* 0x001fc80007f3e0ff */
[----:B------:R-:W-:Y:S01]  /*b7d0*/  LEA.HI.X.SX32 R11, R3, R2, 0x1, P1 ;  /* 0x00000002030b7211 */ /* 0x000fe200008f0eff */
[----:B----4-:R0:W-:Y:S04]  /*b7e0*/  STS.U8 [R6+UR9+0x1d00], R38 ;  /* 0x001d002606007988 */ /* 0x0101e80008000009 */
[----:B0-----:R-:W4:Y:S04]  /*b7f0*/  LDL.LU R38, [R1+0x1a4] ;  /* 0x0001a40001267983 */ /* 0x001f280000300800 */
[----:B------:R-:W-:Y:S04]  /*b800*/  STS.U8 [R6+UR9+0x2100], R29 ;  /* 0x0021001d06007988 */ /* 0x000fe80008000009 */
[----:B------:R0:W-:Y:S04]  /*b810*/  STS.U8 [R6+UR9+0x2500], R39 ;  /* 0x0025002706007988 */ /* 0x0001e80008000009 */
[----:B0-----:R-:W4:Y:S04]  /*b820*/  LDL.LU R39, [R1+0x1a0] ;  /* 0x0001a00001277983 */ /* 0x001f280000300800 */
[----:B------:R-:W-:Y:S04]  /*b830*/  STL [R1+0x194], R10 ;  /* 0x0001940a01007387 */ /* 0x000fe80000100800 */
[----:B------:R0:W-:Y:S04]  /*b840*/  STL [R1+0x190], R11 ;  /* 0x0001900b01007387 */ /* 0x0001e80000100800 */
[----:B------:R-:W4:Y:S01]  /*b850*/  LDL.LU R26, [R1+0x23c] ;  /* 0x00023c00011a7983 */ /* 0x000f220000300800 */
[----:B------:R-:W-:Y:S01]  /*b860*/  PRMT R12, RZ, 0x7610, R12 ;  /* 0x00007610ff0c7816 */ /* 0x000fe2000000000c */
[----:B------:R-:W-:-:S02]  /*b870*/  VIADD R3, R40, 0xffffffa0 ;  /* 0xffffffa028037836 */ /* 0x000fc40000000000 */
[----:B------:R-:W4:Y:S04]  /*b880*/  LDL.LU R27, [R1+0x1b4] ;  /* 0x0001b400011b7983 */ /* 0x000f280000300800 */
[----:B------:R0:W4:Y:S01]  /*b890*/  @!P0 LDG.E.U8 R12, desc[UR18][R10.64] ;  /* 0x000000120a0c8981 */ /* 0x000122000c1e1100 */
[----:B------:R-:W-:Y:S01]  /*b8a0*/  ISETP.GE.U32.AND P0, PT, R3, 0x7fffff21, PT ;  /* 0x7fffff210300780c */ /* 0x000fe20003f06070 */
[----:B------:R-:W-:Y:S02]  /*b8b0*/  IMAD R3, R4, 0x5f, RZ ;  /* 0x0000005f04037824 */ /* 0x000fe400078e02ff */
[----:B------:R-:W4:Y:S03]  /*b8c0*/  LDL.LU R29, [R1+0x1b0] ;  /* 0x0001b000011d7983 */ /* 0x000f260000300800 */
[----:B------:R-:W-:-:S02]  /*b8d0*/  IADD3 R24, P1, PT, R3, R0, RZ ;  /* 0x0000000003187210 */ /* 0x000fc40007f3e0ff */
[----:B0-----:R-:W-:Y:S02]  /*b8e0*/  PRMT R11, RZ, 0x7610, R11 ;  /* 0x00007610ff0b7816 */ /* 0x001fe4000000000b */
[----:B------:R-:W-:Y:S01]  /*b8f0*/  LEA.HI.X.SX32 R25, R3, R2, 0x1, P1 ;  /* 0x0000000203197211 */ /* 0x000fe200008f0eff */
[----:B------:R-:W-:-:S04]  /*b900*/  VIADD R3, R40, 0xffffff98 ;  /* 0xffffff9828037836 */ /* 0x000fc80000000000 */
[----:B------:R0:W4:Y:S01]  /*b910*/  @!P0 LDG.E.U8 R11, desc[UR18][R24.64] ;  /* 0x00000012180b8981 */ /* 0x000122000c1e1100 */
[----:B------:R-:W-:Y:S01]  /*b920*/  ISETP.GE.U32.AND P0, PT, R3, 0x7fffff19, PT ;  /* 0x7fffff190300780c */ /* 0x000fe20003f06070 */
[----:B------:R-:W-:Y:S02]  /*b930*/  IMAD R3, R4, 0x67, RZ ;  /* 0x0000006704037824 */ /* 0x000fe400078e02ff */
[----:B------:R1:W-:Y:S04]  /*b940*/  STS.U8 [R6+UR9+0x2900], R30 ;  /* 0x0029001e06007988 */ /* 0x0003e80008000009 */
[----:B------:R0:W-:Y:S04]  /*b950*/  STS.U8 [R6+UR9+0x2d00], R31 ;  /* 0x002d001f06007988 */ /* 0x0001e80008000009 */
[----:B------:R-:W-:Y:S04]  /*b960*/  STL [R1+0x19c], R24 ;  /* 0x00019c1801007387 */ /* 0x000fe80000100800 */
[----:B------:R-:W-:Y:S04]  /*b970*/  STL [R1+0x198], R25 ;  /* 0x0001981901007387 */ /* 0x000fe80000100800 */
[----:B-1----:R-:W4:Y:S04]  /*b980*/  LDL.LU R30, [R1+0x234] ;  /* 0x00023400011e7983 */ /* 0x002f280000300800 */
[----:B0-----:R-:W4:Y:S01]  /*b990*/  LDL.LU R31, [R1+0x1c4] ;  /* 0x0001c400011f7983 */ /* 0x001f220000300800 */
[----:B------:R-:W-:-:S03]  /*b9a0*/  PRMT R10, RZ, 0x7610, R10 ;  /* 0x00007610ff0a7816 */ /* 0x000fc6000000000a */
[----:B--2---:R0:W-:Y:S04]  /*b9b0*/  STS.U8 [R6+UR9+0x3100], R35 ;  /* 0x0031002306007988 */ /* 0x0041e80008000009 */
[----:B0-----:R-:W2:Y:S04]  /*b9c0*/  LDL.LU R35, [R1+0x1c0] ;  /* 0x0001c00001237983 */ /* 0x001ea80000300800 */
[----:B---3--:R0:W-:Y:S04]  /*b9d0*/  STS.U8 [R6+UR9+0x3500], R32 ;  /* 0x0035002006007988 */ /* 0x0081e80008000009 */
[----:B------:R1:W-:Y:S01]  /*b9e0*/  STS.U8 [R6+UR9+0x3900], R36 ;  /* 0x0039002406007988 */ /* 0x0003e20008000009 */
[----:B0-----:R-:W-:-:S03]  /*b9f0*/  LOP3.LUT R32, R41, 0x30, RZ, 0x3c, !PT ;  /* 0x0000003029207812 */ /* 0x001fc600078e3cff */
[----:B-1----:R-:W3:Y:S01]  /*ba00*/  LDL.LU R36, [R1+0x230] ;  /* 0x0002300001247983 */ /* 0x002ee20000300800 */
[----:B------:R-:W-:-:S03]  /*ba10*/  PRMT R28, RZ, 0x7610, R28 ;  /* 0x00007610ff1c7816 */ /* 0x000fc6000000001c */
[----:B----4-:R0:W-:Y:S02]  /*ba20*/  STS.U8 [R6+UR9+0x3d00], R38 ;  /* 0x003d002606007988 */ /* 0x0101e40008000009 */
[C---:B0-----:R-:W-:Y:S02]  /*ba30*/  IADD3 R6, P1, PT, R3.reuse, R0, RZ ;  /* 0x0000000003067210 */ /* 0x041fe40007f3e0ff */
[----:B------:R-:W4:Y:S02]  /*ba40*/  LDL.LU R38, [R1+0x1d4] ;  /* 0x0001d40001267983 */ /* 0x000f240000300800 */
[----:B------:R-:W-:Y:S01]  /*ba50*/  LEA.HI.X.SX32 R24, R3, R2, 0x1, P1 ;  /* 0x0000000203187211 */ /* 0x000fe200008f0eff */
[----:B------:R-:W-:-:S04]  /*ba60*/  VIADD R3, R40, 0xffffff90 ;  /* 0xffffff9028037836 */ /* 0x000fc80000000000 */
[----:B------:R-:W-:Y:S01]  /*ba70*/  @!P0 IMAD.MOV.U32 R25, RZ, RZ, R24 ;  /* 0x000000ffff198224 */ /* 0x000fe200078e0018 */
[----:B------:R0:W-:Y:S04]  /*ba80*/  STS.U8 [R32+UR9+0x180], R39 ;  /* 0x0001802720007988 */ /* 0x0001e80008000009 */
[----:B0-----:R-:W4:Y:S04]  /*ba90*/  LDL.LU R39, [R1+0x1d0] ;  /* 0x0001d00001277983 */ /* 0x001f280000300800 */
[----:B------:R-:W-:Y:S04]  /*baa0*/  STL [R1+0x1a4], R6 ;  /* 0x0001a40601007387 */ /* 0x000fe80000100800 */
[----:B------:R0:W-:Y:S02]  /*bab0*/  STL [R1+0x1a0], R24 ;  /* 0x0001a01801007387 */ /* 0x0001e40000100800 */
[----:B0-----:R-:W-:-:S05]  /*bac0*/  @!P0 IMAD.MOV.U32 R24, RZ, RZ, R6 ;  /* 0x000000ffff188224 */ /* 0x001fca00078e0006 */
[----:B------:R0:W4:Y:S01]  /*bad0*/  @!P0 LDG.E.U8 R10, desc[UR18][R24.64] ;  /* 0x00000012180a8981 */ /* 0x000122000c1e1100 */
[----:B------:R-:W-:Y:S01]  /*bae0*/  ISETP.GE.U32.AND P0, PT, R3, 0x7fffff11, PT ;  /* 0x7fffff110300780c */ /* 0x000fe20003f06070 */
[----:B------:R-:W-:-:S05]  /*baf0*/  IMAD R3, R4, 0x6f, RZ ;  /* 0x0000006f04037824 */ /* 0x000fca00078e02ff */
[----:B------:R-:W-:-:S04]  /*bb00*/  IADD3 R6, P1, PT, R3, R0, RZ ;  /* 0x0000000003067210 */ /* 0x000fc80007f3e0ff */
[----:B0-----:R-:W-:Y:S01]  /*bb10*/  LEA.HI.X.SX32 R24, R3, R2, 0x1, P1 ;  /* 0x0000000203187211 */ /* 0x001fe200008f0eff */
[----:B------:R-:W-:Y:S01]  /*bb20*/  STL [R1+0x1b4], R6 ;  /* 0x0001b40601007387 */ /* 0x000fe20000100800 */
[----:B------:R-:W-:-:S03]  /*bb30*/  VIADD R3, R40, 0xffffff88 ;  /* 0xffffff8828037836 */ /* 0x000fc60000000000 */
[----:B------:R0:W-:Y:S01]  /*bb40*/  STL [R1+0x1b0], R24 ;  /* 0x0001b01801007387 */ /* 0x0001e20000100800 */
[----:B------:R-:W-:Y:S02]  /*bb50*/  @!P0 IMAD.MOV.U32 R25, RZ, RZ, R24 ;  /* 0x000000ffff198224 */ /* 0x000fe400078e0018 */
[----:B0-----:R-:W-:-:S05]  /*bb60*/  @!P0 IMAD.MOV.U32 R24, RZ, RZ, R6 ;  /* 0x000000ffff188224 */ /* 0x001fca00078e0006 */
[----:B------:R0:W4:Y:S01]  /*bb70*/  @!P0 LDG.E.U8 R28, desc[UR18][R24.64] ;  /* 0x00000012181c8981 */ /* 0x000122000c1e1100 */
[----:B------:R-:W-:Y:S01]  /*bb80*/  ISETP.GE.U32.AND P0, PT, R3, 0x7fffff09, PT ;  /* 0x7fffff090300780c */ /* 0x000fe20003f06070 */
[----:B------:R-:W-:-:S05]  /*bb90*/  IMAD R3, R4, 0x77, RZ ;  /* 0x0000007704037824 */ /* 0x000fca00078e02ff */
[----:B------:R-:W-:-:S04]  /*bba0*/  IADD3 R6, P1, PT, R3, R0, RZ ;  /* 0x0000000003067210 */ /* 0x000fc80007f3e0ff */
[----:B0-----:R-:W-:Y:S01]  /*bbb0*/  LEA.HI.X.SX32 R25, R3, R2, 0x1, P1 ;  /* 0x0000000203197211 */ /* 0x001fe200008f0eff */
[----:B------:R0:W-:Y:S04]  /*bbc0*/  STS.U8 [R32+UR9+0x580], R26 ;  /* 0x0005801a20007988 */ /* 0x0001e80008000009 */
[----:B------:R1:W-:Y:S04]  /*bbd0*/  STL [R1+0x1c4], R6 ;  /* 0x0001c40601007387 */ /* 0x0003e80000100800 */
[----:B------:R-:W-:Y:S01]  /*bbe0*/  STL [R1+0x1c0], R25 ;  /* 0x0001c01901007387 */ /* 0x000fe20000100800 */
[----:B0-----:R-:W-:-:S03]  /*bbf0*/  @!P0 IMAD.MOV.U32 R26, RZ, RZ, R6 ;  /* 0x000000ffff1a8224 */ /* 0x001fc600078e0006 */
[----:B-1----:R-:W4:Y:S01]  /*bc00*/  LDL.LU R6, [R1+0x22c] ;  /* 0x00022c0001067983 */ /* 0x002f220000300800 */
[----:B------:R-:W-:Y:S01]  /*bc10*/  PRMT R24, RZ, 0x7610, R24 ;  /* 0x00007610ff187816 */ /* 0x000fe20000000018 */
[----:B------:R-:W-:Y:S02]  /*bc20*/  VIADD R3, R40, 0xffffff80 ;  /* 0xffffff8028037836 */ /* 0x000fe40000000000 */
[----:B------:R0:W-:Y:S02]  /*bc30*/  STS.U8 [R32+UR9+0x980], R27 ;  /* 0x0009801b20007988 */ /* 0x0001e40008000009 */
[----:B0-----:R-:W-:-:S05]  /*bc40*/  @!P0 IMAD.MOV.U32 R27, RZ, RZ, R25 ;  /* 0x000000ffff1b8224 */ /* 0x001fca00078e0019 */
[----:B------:R0:W4:Y:S01]  /*bc50*/  @!P0 LDG.E.U8 R24, desc[UR18][R26.64] ;  /* 0x000000121a188981 */ /* 0x000122000c1e1100 */
[----:B------:R-:W-:Y:S01]  /*bc60*/  ISETP.GE.U32.AND P0, PT, R3, 0x7fffff01, PT ;  /* 0x7fffff010300780c */ /* 0x000fe20003f06070 */
[----:B------:R-:W-:Y:S02]  /*bc70*/  IMAD R3, R4, 0x7f, RZ ;  /* 0x0000007f04037824 */ /* 0x000fe400078e02ff */
[----:B------:R1:W-:Y:S03]  /*bc80*/  STS.U8 [R32+UR9+0xd80], R29 ;  /* 0x000d801d20007988 */ /* 0x0003e60008000009 */
[C---:B------:R-:W-:Y:S01]  /*bc90*/  IADD3 R25, P1, PT, R3.reuse, R0, RZ ;  /* 0x0000000003197210 */ /* 0x040fe20007f3e0ff */
[----:B------:R2:W-:Y:S04]  /*bca0*/  STS.U8 [R32+UR9+0x1180], R30 ;  /* 0x0011801e20007988 */ /* 0x0005e80008000009 */
[----:B------:R3:W-:Y:S04]  /*bcb0*/  STS.U8 [R32+UR9+0x1580], R31 ;  /* 0x0015801f20007988 */ /* 0x0007e80008000009 */
[----:B-1----:R-:W4:Y:S01]  /*bcc0*/  LDL.LU R29, [R1+0x228] ;  /* 0x00022800011d7983 */ /* 0x002f220000300800 */
[----:B0-----:R-:W-:-:S03]  /*bcd0*/  LEA.HI.X.SX32 R26, R3, R2, 0x1, P1 ;  /* 0x00000002031a7211 */ /* 0x001fc600008f0eff */
[----:B--2---:R-:W2:Y:S04]  /*bce0*/  LDL.LU R30, [R1+0x220] ;  /* 0x00022000011e7983 */ /* 0x004ea80000300800 */
[----:B------:R0:W-:Y:S04]  /*bcf0*/  STS.U8 [R32+UR9+0x1980], R35 ;  /* 0x0019802320007988 */ /* 0x0001e80008000009 */
[----:B---3--:R-:W3:Y:S04]  /*bd00*/  LDL.LU R31, [R1+0x218] ;  /* 0x00021800011f7983 */ /* 0x008ee80000300800 */
[----:B0-----:R-:W3:Y:S04]  /*bd10*/  LDL.LU R35, [R1+0x1dc] ;  /* 0x0001dc0001237983 */ /* 0x001ee80000300800 */
[----:B------:R0:W-:Y:S04]  /*bd20*/  STL [R1+0x808], R4 ;  /* 0x0008080401007387 */ /* 0x0001e80000100800 */
[----:B------:R1:W-:Y:S04]  /*bd30*/  STS.U8 [R32+UR9+0x1d80], R36 ;  /* 0x001d802420007988 */ /* 0x0003e80008000009 */
[----:B0-----:R-:W3:Y:S04]  /*bd40*/  LDL.LU R4, [R1+0x1f4] ;  /* 0x0001f40001047983 */ /* 0x001ee80000300800 */
[----:B------:R-:W-:Y:S04]  /*bd50*/  STL [R1+0x80c], R0 ;  /* 0x00080c0001007387 */ /* 0x000fe80000100800 */
[----:B------:R-:W-:Y:S04]  /*bd60*/  STL [R1+0x810], R2 ;  /* 0x0008100201007387 */ /* 0x000fe80000100800 */
[----:B------:R-:W-:Y:S04]  /*bd70*/  STL [R1+0x1d4], R25 ;  /* 0x0001d41901007387 */ /* 0x000fe80000100800 */
[----:B------:R0:W-:Y:S04]  /*bd80*/  STL [R1+0x1d0], R26 ;  /* 0x0001d01a01007387 */ /* 0x0001e80000100800 */
[----:B-1----:R-:W3:Y:S01]  /*bd90*/  LDL.LU R36, [R1+0x1e4] ;  /* 0x0001e40001247983 */ /* 0x002ee20000300800 */
[----:B------:R-:W-:-:S02]  /*bda0*/  @!P0 IMAD.MOV.U32 R27, RZ, RZ, R26 ;  /* 0x000000ffff1b8224 */ /* 0x000fc400078e001a */
[----:B0-----:R-:W-:Y:S01]  /*bdb0*/  @!P0 IMAD.MOV.U32 R26, RZ, RZ, R25 ;  /* 0x000000ffff1a8224 */ /* 0x001fe200078e0019 */
[----:B----4-:R0:W-:Y:S04]  /*bdc0*/  STS.U8 [R32+UR9+0x2180], R38 ;  /* 0x0021802620007988 */ /* 0x0101e80008000009 */
[----:B0-----:R-:W4:Y:S04]  /*bdd0*/  LDL.LU R38, [R1+0xe4] ;  /* 0x0000e40001267983 */ /* 0x001f280000300800 */
[----:B------:R0:W-:Y:S04]  /*bde0*/  STS.U8 [R32+UR9+0x2580], R39 ;  /* 0x0025802720007988 */ /* 0x0001e80008000009 */
[----:B0-----:R-:W4:Y:S04]  /*bdf0*/  LDL.LU R39, [R1+0xbc] ;  /* 0x0000bc0001277983 */ /* 0x001f280000300800 */
[----:B------:R-:W4:Y:S04]  /*be00*/  LDL.LU R40, [R1+0xa8] ;  /* 0x0000a80001287983 */ /* 0x000f280000300800 */
[----:B------:R-:W4:Y:S04]  /*be10*/  LDL.LU R25, [R1+0xa4] ;  /* 0x0000a40001197983 */ /* 0x000f280000300800 */
[----:B------:R0:W-:Y:S04]  /*be20*/  STS.U8 [R32+UR9+0x2980], R6 ;  /* 0x0029800620007988 */ /* 0x0001e80008000009 */
[----:B0-----:R-:W4:Y:S01]  /*be30*/  LDL.LU R6, [R1+0x9c] ;  /* 0x00009c0001067983 */ /* 0x001f220000300800 */
[----:B------:R-:W-:-:S03]  /*be40*/  LOP3.LUT R0, R41, 0x40, RZ, 0x3c, !PT ;  /* 0x0000004029007812 */ /* 0x000fc600078e3cff */
[----:B------:R0:W-:Y:S04]  /*be50*/  STS.U8 [R32+UR9+0x2d80], R29 ;  /* 0x002d801d20007988 */ /* 0x0001e80008000009 */
[----:B--2---:R1:W-:Y:S04]  /*be60*/  STS.U8 [R32+UR9+0x3180], R30 ;  /* 0x0031801e20007988 */ /* 0x0043e80008000009 */
[----:B0-----:R-:W2:Y:S04]  /*be70*/  LDL.LU R29, [R1+0x90] ;  /* 0x00009000011d7983 */ /* 0x001ea80000300800 */
[----:B---3--:R0:W-:Y:S04]  /*be80*/  STS.U8 [R32+UR9+0x3580], R31 ;  /* 0x0035801f20007988 */ /* 0x0081e80008000009 */
[----:B-1----:R-:W3:Y:S04]  /*be90*/  LDL.LU R30, [R1+0x8c] ;  /* 0x00008c00011e7983 */ /* 0x002ee80000300800 */
[----:B0-----:R-:W3:Y:S04]  /*bea0*/  LDL.LU R31, [R1+0x84] ;  /* 0x00008400011f7983 */ /* 0x001ee80000300800 */
[----:B------:R-:W-:Y:S04]  /*beb0*/  STS.U8 [R32+UR9+0x3980], R4 ;  /* 0x0039800420007988 */ /* 0x000fe80008000009 */
[----:B------:R0:W-:Y:S04]  /*bec0*/  STS.U8 [R32+UR9+0x3d80], R35 ;  /* 0x003d802320007988 */ /* 0x0001e80008000009 */
[----:B0-----:R-:W3:Y:S04]  /*bed0*/  LDL.LU R32, [R1+0x80] ;  /* 0x0000800001207983 */ /* 0x001ee80000300800 */
[----:B------:R-:W3:Y:S04]  /*bee0*/  LDL.LU R35, [R1+0x7c] ;  /* 0x00007c0001237983 */ /* 0x000ee80000300800 */
[----:B------:R0:W-:Y:S04]  /*bef0*/  STS.U8 [R0+UR9+0x200], R36 ;  /* 0x0002002400007988 */ /* 0x0001e80008000009 */
[----:B0-----:R-:W3:Y:S04]  /*bf00*/  LDL.LU R36, [R1+0x70] ;  /* 0x0000700001247983 */ /* 0x001ee80000300800 */
[----:B----4-:R0:W-:Y:S04]  /*bf10*/  STS.U8 [R0+UR9+0x600], R38 ;  /* 0x0006002600007988 */ /* 0x0101e80008000009 */
[----:B0-----:R-:W4:Y:S04]  /*bf20*/  LDL.LU R38, [R1+0x6c] ;  /* 0x00006c0001267983 */ /* 0x001f280000300800 */
[----:B------:R0:W-:Y:S04]  /*bf30*/  STS.U8 [R0+UR9+0xa00], R39 ;  /* 0x000a002700007988 */ /* 0x0001e80008000009 */
[----:B------:R1:W-:Y:S04]  /*bf40*/  STS.U8 [R0+UR9+0xe00], R40 ;  /* 0x000e002800007988 */ /* 0x0003e80008000009 */
[----:B0-----:R-:W4:Y:S04]  /*bf50*/  LDL.LU R39, [R1+0x68] ;  /* 0x0000680001277983 */ /* 0x001f280000300800 */
[----:B-1----:R-:W4:Y:S04]  /*bf60*/  LDL.LU R40, [R1+0x5c] ;  /* 0x00005c0001287983 */ /* 0x002f280000300800 */
[----:B------:R0:W-:Y:S04]  /*bf70*/  STS.U8 [R0+UR9+0x1200], R25 ;  /* 0x0012001900007988 */ /* 0x0001e80008000009 */
[----:B------:R-:W4:Y:S04]  /*bf80*/  LDL.LU R4, [R1+0x50] ;  /* 0x0000500001047983 */ /* 0x000f280000300800 */
[----:B0-----:R-:W4:Y:S04]  /*bf90*/  LDL.LU R25, [R1+0x54] ;  /* 0x0000540001197983 */ /* 0x001f280000300800 */
[----:B------:R0:W-:Y:S04]  /*bfa0*/  STS.U8 [R0+UR9+0x1600], R6 ;  /* 0x0016000600007988 */ /* 0x0001e80008000009 */
[----:B0-----:R-:W4:Y:S01]  /*bfb0*/  LDL.LU R6, [R1+0x4c] ;  /* 0x00004c0001067983 */ /* 0x001f220000300800 */
[----:B------:R-:W-:-:S03]  /*bfc0*/  LOP3.LUT R2, R41, 0x50, RZ, 0x3c, !PT ;  /* 0x0000005029027812 */ /* 0x000fc600078e3cff */
[----:B--2---:R0:W-:Y:S04]  /*bfd0*/  STS.U8 [R0+UR9+0x1a00], R29 ;  /* 0x001a001d00007988 */ /* 0x0041e80008000009 */
[----:B---3--:R1:W-:Y:S04]  /*bfe0*/  STS.U8 [R0+UR9+0x1e00], R30 ;  /* 0x001e001e00007988 */ /* 0x0083e80008000009 */
[----:B0-----:R-:W2:Y:S04]  /*bff0*/  LDL.LU R29, [R1+0x40] ;  /* 0x00004000011d7983 */ /* 0x001ea80000300800 */
[----:B------:R0:W-:Y:S04]  /*c000*/  STS.U8 [R0+UR9+0x2200], R31 ;  /* 0x0022001f00007988 */ /* 0x0001e80008000009 */
[----:B-1----:R-:W3:Y:S04]  /*c010*/  LDL.LU R30, [R1+0x34] ;  /* 0x00003400011e7983 */ /* 0x002ee80000300800 */
[----:B0-----:R-:W3:Y:S04]  /*c020*/  LDL.LU R31, [R1+0x2c] ;  /* 0x00002c00011f7983 */ /* 0x001ee80000300800 */
[----:B------:R0:W-:Y:S04]  /*c030*/  STS.U8 [R0+UR9+0x2600], R32 ;  /* 0x0026002000007988 */ /* 0x0001e80008000009 */
[----:B------:R1:W-:Y:S04]  /*c040*/  STS.U8 [R0+UR9+0x2a00], R35 ;  /* 0x002a002300007988 */ /* 0x0003e80008000009 */
[----:B0-----:R-:W3:Y:S04]  /*c050*/  LDL.LU R32, [R1+0x28] ;  /* 0x0000280001207983 */ /* 0x001ee80000300800 */
[----:B-1----:R-:W3:Y:S04]  /*c060*/  LDL.LU R35, [R1+0x20] ;  /* 0x0000200001237983 */ /* 0x002ee80000300800 */
        /* <DEDUP_REMOVED lines=8> */
[----:B------:R-:W-:Y:S04]  /*c0f0*/  STS.U8 [R0+UR9+0x3e00], R4 ;  /* 0x003e000400007988 */ /* 0x000fe80008000009 */
[----:B------:R-:W-:Y:S04]  /*c100*/  STS.U8 [R2+UR9+0x280], R25 ;  /* 0x0002801902007988 */ /* 0x000fe80008000009 */
[----:B------:R-:W-:Y:S04]  /*c110*/  STS.U8 [R2+UR9+0x680], R6 ;  /* 0x0006800602007988 */ /* 0x000fe80008000009 */
[----:B------:R0:W-:Y:S04]  /*c120*/  STS.U8 [R2+UR9+0xa80], R5 ;  /* 0x000a800502007988 */ /* 0x0001e80008000009 */
[----:B0-----:R-:W4:Y:S01]  /*c130*/  LDL.LU R5, [R1+0x884] ;  /* 0x0008840001057983 */ /* 0x001f220000300800 */
[----:B------:R-:W-:-:S03]  /*c140*/  LOP3.LUT R0, R41, 0x60, RZ, 0x3c, !PT ;  /* 0x0000006029007812 */ /* 0x000fc600078e3cff */
[----:B--2---:R-:W-:Y:S04]  /*c150*/  STS.U8 [R2+UR9+0xe80], R29 ;  /* 0x000e801d02007988 */ /* 0x004fe80008000009 */
[----:B---3--:R-:W-:Y:S04]  /*c160*/  STS.U8 [R2+UR9+0x1280], R30 ;  /* 0x0012801e02007988 */ /* 0x008fe80008000009 */
[----:B------:R-:W-:Y:S01]  /*c170*/  STS.U8 [R2+UR9+0x1680], R31 ;  /* 0x0016801f02007988 */ /* 0x000fe20008000009 */
[----:B------:R-:W-:-:S06]  /*c180*/  PRMT R23, RZ, 0x7610, R23 ;  /* 0x00007610ff177816 */ /* 0x000fcc0000000017 */
[----:B------:R0:W2:Y:S04]  /*c190*/  @!P0 LDG.E.U8 R23, desc[UR18][R26.64] ;  /* 0x000000121a178981 */ /* 0x0000a8000c1e1100 */
[----:B------:R-:W-:Y:S04]  /*c1a0*/  STS.U8 [R2+UR9+0x1a80], R32 ;  /* 0x001a802002007988 */ /* 0x000fe80008000009 */
[----:B------:R-:W-:Y:S04]  /*c1b0*/  STS.U8 [R2+UR9+0x1e80], R35 ;  /* 0x001e802302007988 */ /* 0x000fe80008000009 */
[----:B------:R-:W-:Y:S04]  /*c1c0*/  STS.U8 [R2+UR9+0x2280], R36 ;  /* 0x0022802402007988 */ /* 0x000fe80008000009 */
[----:B----4-:R-:W-:Y:S04]  /*c1d0*/  STS.U8 [R2+UR9+0x2680], R38 ;  /* 0x0026802602007988 */ /* 0x010fe80008000009 */
[----:B------:R-:W-:Y:S04]  /*c1e0*/  STS.U8 [R2+UR9+0x2a80], R39 ;  /* 0x002a802702007988 */ /* 0x000fe80008000009 */
        /* <DEDUP_REMOVED lines=10> */
[----:B------:R1:W-:Y:S04]  /*c290*/  STS.U8 [R0+UR9+0x1700], R81 ;  /* 0x0017005100007988 */ /* 0x0003e80008000009 */
[----:B------:R-:W-:Y:S04]  /*c2a0*/  STS.U8 [R0+UR9+0x1b00], R80 ;  /* 0x001b005000007988 */ /* 0x000fe80008000009 */
[----:B------:R-:W-:Y:S04]  /*c2b0*/  STS.U8 [R0+UR9+0x1f00], R79 ;  /* 0x001f004f00007988 */ /* 0x000fe80008000009 */
[----:B------:R-:W-:Y:S04]  /*c2c0*/  STS.U8 [R0+UR9+0x2300], R78 ;  /* 0x0023004e00007988 */ /* 0x000fe80008000009 */
[----:B------:R-:W-:Y:S04]  /*c2d0*/  STS.U8 [R0+UR9+0x2700], R77 ;  /* 0x0027004d00007988 */ /* 0x000fe80008000009 */
[----:B------:R-:W-:Y:S04]  /*c2e0*/  STS.U8 [R0+UR9+0x2b00], R76 ;  /* 0x002b004c00007988 */ /* 0x000fe80008000009 */
[----:B------:R-:W-:Y:S04]  /*c2f0*/  STS.U8 [R0+UR9+0x2f00], R75 ;  /* 0x002f004b00007988 */ /* 0x000fe80008000009 */
[----:B------:R-:W-:Y:S04]  /*c300*/  STS.U8 [R0+UR9+0x3300], R74 ;  /* 0x0033004a00007988 */ /* 0x000fe80008000009 */
[----:B------:R3:W-:Y:S04]  /*c310*/  STL [R1+0x814], R5 ;  /* 0x0008140501007387 */ /* 0x0007e80000100800 */
[----:B-1----:R-:W4:Y:S04]  /*c320*/  LDL.LU R81, [R1+0x210] ;  /* 0x0002100001517983 */ /* 0x002f280000300800 */
[----:B------:R-:W2:Y:S04]  /*c330*/  LDL.LU R83, [R1+0x20c] ;  /* 0x00020c0001537983 */ /* 0x000ea80000300800 */
[----:B------:R-:W2:Y:S04]  /*c340*/  LDL.LU R85, [R1+0x208] ;  /* 0x0002080001557983 */ /* 0x000ea80000300800 */
[----:B------:R-:W2:Y:S04]  /*c350*/  LDL.LU R87, [R1+0x204] ;  /* 0x0002040001577983 */ /* 0x000ea80000300800 */
[----:B------:R-:W2:Y:S01]  /*c360*/  LDL.LU R88, [R1+0x200] ;  /* 0x0002000001587983 */ /* 0x000ea20000300800 */
[----:B------:R-:W-:-:S03]  /*c370*/  IMAD R3, R41, R5, RZ ;  /* 0x0000000529037224 */ /* 0x000fc600078e02ff */
[----:B------:R-:W2:Y:S04]  /*c380*/  LDL.LU R90, [R1+0x1fc] ;  /* 0x0001fc00015a7983 */ /* 0x000ea80000300800 */
[----:B------:R-:W2:Y:S04]  /*c390*/  LDL.LU R89, [R1+0x1f8] ;  /* 0x0001f80001597983 */ /* 0x000ea80000300800 */
[----:B------:R-:W2:Y:S04]  /*c3a0*/  LDL.LU R91, [R1+0x1f0] ;  /* 0x0001f000015b7983 */ /* 0x000ea80000300800 */
[----:B------:R-:W2:Y:S04]  /*c3b0*/  LDL.LU R92, [R1+0x1ec] ;  /* 0x0001ec00015c7983 */ /* 0x000ea80000300800 */
[----:B---3--:R-:W3:Y:S04]  /*c3c0*/  LDL.LU R5, [R1+0x1e8] ;  /* 0x0001e80001057983 */ /* 0x008ee80000300800 */
[----:B------:R-:W-:Y:S04]  /*c3d0*/  STS.U8 [R0+UR9+0x3700], R9 ;  /* 0x0037000900007988 */ /* 0x000fe80008000009 */
[----:B------:R-:W3:Y:S04]  /*c3e0*/  LDL.LU R26, [R1+0x1e0] ;  /* 0x0001e000011a7983 */ /* 0x000ee80000300800 */
[----:B------:R-:W-:Y:S04]  /*c3f0*/  STS.U8 [R0+UR9+0x3b00], R8 ;  /* 0x003b000800007988 */ /* 0x000fe80008000009 */
[----:B------:R-:W3:Y:S04]  /*c400*/  LDL.LU R27, [R1+0x1d8] ;  /* 0x0001d800011b7983 */ /* 0x000ee80000300800 */
[----:B------:R1:W-:Y:S04]  /*c410*/  STS.U8 [R0+UR9+0x3f00], R7 ;  /* 0x003f000700007988 */ /* 0x0003e80008000009 */
[----:B------:R-:W3:Y:S04]  /*c420*/  LDL.LU R2, [R1+0x11c] ;  /* 0x00011c0001027983 */ /* 0x000ee80000300800 */
[----:B-1----:R-:W3:Y:S04]  /*c430*/  LDL.LU R0, [R1+0x118] ;  /* 0x0001180001007983 */ /* 0x002ee80000300800 */
[----:B------:R-:W3:Y:S04]  /*c440*/  LDL.LU R4, [R1+0x114] ;  /* 0x0001140001047983 */ /* 0x000ee80000300800 */
[----:B------:R-:W3:Y:S04]  /*c450*/  LDL.LU R25, [R1+0x110] ;  /* 0x0001100001197983 */ /* 0x000ee80000300800 */
[----:B------:R-:W3:Y:S04]  /*c460*/  LDL.LU R29, [R1+0x100] ;  /* 0x00010000011d7983 */ /* 0x000ee80000300800 */
[----:B------:R-:W0:Y:S04]  /*c470*/  LDL.LU R30, [R1+0xfc] ;  /* 0x0000fc00011e7983 */ /* 0x000e280000300800 */
[----:B------:R-:W3:Y:S04]  /*c480*/  LDL.LU R31, [R1+0xf8] ;  /* 0x0000f800011f7983 */ /* 0x000ee80000300800 */
[----:B------:R-:W3:Y:S04]  /*c490*/  LDL.LU R32, [R1+0xf4] ;  /* 0x0000f40001207983 */ /* 0x000ee80000300800 */
[----:B------:R-:W3:Y:S04]  /*c4a0*/  LDL.LU R35, [R1+0xe0] ;  /* 0x0000e00001237983 */ /* 0x000ee80000300800 */
[----:B------:R-:W3:Y:S04]  /*c4b0*/  LDL.LU R36, [R1+0xdc] ;  /* 0x0000dc0001247983 */ /* 0x000ee80000300800 */
[----:B------:R-:W3:Y:S04]  /*c4c0*/  LDL.LU R38, [R1+0xd8] ;  /* 0x0000d80001267983 */ /* 0x000ee80000300800 */
[----:B------:R-:W3:Y:S04]  /*c4d0*/  LDL.LU R39, [R1+0xc8] ;  /* 0x0000c80001277983 */ /* 0x000ee80000300800 */
[----:B------:R-:W3:Y:S01]  /*c4e0*/  LDL.LU R40, [R1+0xc4] ;  /* 0x0000c40001287983 */ /* 0x000ee20000300800 */
[----:B------:R-:W-:-:S03]  /*c4f0*/  LOP3.LUT R93, R41, 0x70, RZ, 0x3c, !PT ;  /* 0x00000070295d7812 */ /* 0x000fc600078e3cff */
[----:B------:R-:W3:Y:S01]  /*c500*/  LDL.LU R41, [R1+0xc0] ;  /* 0x0000c00001297983 */ /* 0x000ee20000300800 */
[C---:B------:R-:W-:Y:S01]  /*c510*/  IADD3 R6, P0, PT, R3.reuse, UR14, RZ ;  /* 0x0000000e03067c10 */ /* 0x040fe2000ff1e0ff */
[----:B------:R-:W-:Y:S01]  /*c520*/  IMAD R74, R68, UR61, RZ ;  /* 0x0000003d444a7c24 */ /* 0x000fe2000f8e02ff */
[----:B------:R-:W1:Y:S01]  /*c530*/  LDCU UR14, c[0x0][0x3b0] ;  /* 0x00007600ff0e77ac */ /* 0x000e620008000800 */
[----:B------:R-:W-:Y:S04]  /*c540*/  STS.U8 [R93+UR9+0x380], R22 ;  /* 0x000380165d007988 */ /* 0x000fe80008000009 */
[----:B------:R-:W-:Y:S04]  /*c550*/  STS.U8 [R93+UR9+0x780], R21 ;  /* 0x000780155d007988 */ /* 0x000fe80008000009 */
[----:B------:R-:W-:Y:S04]  /*c560*/  STS.U8 [R93+UR9+0xb80], R20 ;  /* 0x000b80145d007988 */ /* 0x000fe80008000009 */
[----:B------:R-:W-:Y:S01]  /*c570*/  STS.U8 [R93+UR9+0xf80], R19 ;  /* 0x000f80135d007988 */ /* 0x000fe20008000009 */
[----:B------:R-:W-:Y:S01]  /*c580*/  LEA.HI.X.SX32 R3, R3, UR15, 0x1, P0 ;  /* 0x0000000f03037c11 */ /* 0x000fe200080f0eff */
[----:B------:R-:W-:Y:S01]  /*c590*/  IMAD R42, R42, UR29, RZ ;  /* 0x0000001d2a2a7c24 */ /* 0x000fe2000f8e02ff */
[----:B------:R-:W0:Y:S01]  /*c5a0*/  LDCU UR15, c[0x0][0x3b0] ;  /* 0x00007600ff0f77ac */ /* 0x000e220008000800 */
        /* <DEDUP_REMOVED lines=8> */
[----:B------:R1:W-:Y:S01]  /*c630*/  STS.U8 [R93+UR9+0x3380], R10 ;  /* 0x0033800a5d007988 */ /* 0x0003e20008000009 */
[----:B------:R-:W-:-:S02]  /*c640*/  IMAD R43, R43, UR30, RZ ;  /* 0x0000001e2b2b7c24 */ /* 0x000fc4000f8e02ff */
[----:B------:R-:W-:Y:S02]  /*c650*/  IMAD R44, R44, UR31, RZ ;  /* 0x0000001f2c2c7c24 */ /* 0x000fe4000f8e02ff */
[----:B------:R-:W-:Y:S02]  /*c660*/  IMAD R45, R45, UR32, RZ ;  /* 0x000000202d2d7c24 */ /* 0x000fe4000f8e02ff */
[----:B----4-:R-:W-:Y:S02]  /*c670*/  IMAD R7, R81, UR4, RZ ;  /* 0x0000000451077c24 */ /* 0x010fe4000f8e02ff */
[----:B--2---:R-:W-:Y:S02]  /*c680*/  IMAD R8, R83, UR4, RZ ;  /* 0x0000000453087c24 */ /* 0x004fe4000f8e02ff */
[----:B------:R-:W-:Y:S02]  /*c690*/  IMAD R9, R85, UR4, RZ ;  /* 0x0000000455097c24 */ /* 0x000fe4000f8e02ff */
[----:B-1----:R-:W-:-:S02]  /*c6a0*/  IMAD R10, R87, UR4, RZ ;  /* 0x00000004570a7c24 */ /* 0x002fc4000f8e02ff */
[----:B------:R-:W-:Y:S02]  /*c6b0*/  IMAD R11, R88, UR4, RZ ;  /* 0x00000004580b7c24 */ /* 0x000fe4000f8e02ff */
[----:B------:R-:W-:Y:S02]  /*c6c0*/  IMAD R12, R90, UR4, RZ ;  /* 0x000000045a0c7c24 */ /* 0x000fe4000f8e02ff */
[----:B------:R-:W-:Y:S02]  /*c6d0*/  IMAD R13, R89, UR4, RZ ;  /* 0x00000004590d7c24 */ /* 0x000fe4000f8e02ff */
[----:B------:R-:W-:Y:S02]  /*c6e0*/  IMAD R14, R91, UR4, RZ ;  /* 0x000000045b0e7c24 */ /* 0x000fe4000f8e02ff */
[----:B------:R-:W-:Y:S02]  /*c6f0*/  IMAD R15, R92, UR4, RZ ;  /* 0x000000045c0f7c24 */ /* 0x000fe4000f8e02ff */
[----:B---3--:R-:W-:-:S02]  /*c700*/  IMAD R17, R26, UR4, RZ ;  /* 0x000000041a117c24 */ /* 0x008fc4000f8e02ff */
[----:B------:R-:W-:Y:S02]  /*c710*/  IMAD R19, R2, UR4, RZ ;  /* 0x0000000402137c24 */ /* 0x000fe4000f8e02ff */
[----:B------:R-:W-:Y:S01]  /*c720*/  IMAD R20, R0, UR4, RZ ;  /* 0x0000000400147c24 */ /* 0x000fe2000f8e02ff */
[----:B------:R-:W-:Y:S01]  /*c730*/  IADD3 R0, P0, PT, R7, R6, RZ ;  /* 0x0000000607007210 */ /* 0x000fe20007f1e0ff */
[----:B------:R-:W-:-:S03]  /*c740*/  IMAD R21, R4, UR5, RZ ;  /* 0x0000000504157c24 */ /* 0x000fc6000f8e02ff */
[----:B------:R-:W-:Y:S02]  /*c750*/  LEA.HI.X.SX32 R4, R7, R3, 0x1, P0 ;  /* 0x0000000307047211 */ /* 0x000fe400000f0eff */
[-C--:B------:R-:W-:Y:S01]  /*c760*/  IADD3 R2, P2, PT, R8, R6.reuse, RZ ;  /* 0x0000000608027210 */ /* 0x080fe20007f5e0ff */
[----:B------:R1:W-:Y:S04]  /*c770*/  STL [R1+0x1dc], R0 ;  /* 0x0001dc0001007387 */ /* 0x0003e80000100800 */
[----:B------:R2:W-:Y:S04]  /*c780*/  STL [R1+0x1d8], R4 ;  /* 0x0001d80401007387 */ /* 0x0005e80000100800 */
[----:B------:R3:W-:Y:S01]  /*c790*/  STL [R1+0x1e4], R2 ;  /* 0x0001e40201007387 */ /* 0x0007e20000100800 */
[----:B-1----:R-:W-:-:S02]  /*c7a0*/  IADD3 R0, P6, PT, R9, R6, RZ ;  /* 0x0000000609007210 */ /* 0x002fc40007fde0ff */
[----:B--2---:R-:W-:-:S03]  /*c7b0*/  IADD3 R4, P5, PT, R10, R6, RZ ;  /* 0x000000060a047210 */ /* 0x004fc60007fbe0ff */
[----:B------:R1:W-:Y:S01]  /*c7c0*/  STL [R1+0x1ec], R0 ;  /* 0x0001ec0001007387 */ /* 0x0003e20000100800 */
[-C--:B---3--:R-:W-:Y:S01]  /*c7d0*/  IADD3 R2, P1, PT, R11, R6.reuse, RZ ;  /* 0x000000060b027210 */ /* 0x088fe20007f3e0ff */
[----:B0-----:R-:W-:Y:S02]  /*c7e0*/  IMAD R26, R30, UR13, RZ ;  /* 0x0000000d1e1a7c24 */ /* 0x001fe4000f8e02ff */
[----:B------:R-:W-:Y:S01]  /*c7f0*/  STL [R1+0x210], R4 ;  /* 0x0002100401007387 */ /* 0x000fe20000100800 */
[----:B------:R-:W-:Y:S01]  /*c800*/  IMAD R30, R35, UR20, RZ ;  /* 0x00000014231e7c24 */ /* 0x000fe2000f8e02ff */
[-C--:B-1----:R-:W-:Y:S02]  /*c810*/  IADD3 R0, P0, PT, R12, R6.reuse, RZ ;  /* 0x000000060c007210 */ /* 0x082fe40007f1e0ff */
[----:B------:R0:W-:Y:S01]  /*c820*/  STL [R1+0x218], R2 ;  /* 0x0002180201007387 */ /* 0x0001e20000100800 */
[----:B------:R-:W-:Y:S02]  /*c830*/  IMAD R35, R39, UR23, RZ ;  /* 0x0000001727237c24 */ /* 0x000fe4000f8e02ff */
[----:B------:R-:W-:Y:S01]  /*c840*/  IMAD R39, R86, UR26, RZ ;  /* 0x0000001a56277c24 */ /* 0x000fe2000f8e02ff */
[----:B------:R-:W-:-:S02]  /*c850*/  IADD3 R86, P4, PT, R13, R6, RZ ;  /* 0x000000060d567210 */ /* 0x000fc40007f9e0ff */
[-C--:B0-----:R-:W-:Y:S01]  /*c860*/  LEA.HI.X.SX32 R2, R8, R3.reuse, 0x1, P2 ;  /* 0x0000000308027211 */ /* 0x081fe200010f0eff */
[----:B------:R0:W-:Y:S01]  /*c870*/  STL [R1+0x220], R0 ;  /* 0x0002200001007387 */ /* 0x0001e20000100800 */
[----:B------:R-:W-:Y:S01]  /*c880*/  IADD3 R91, P2, PT, R14, R6, RZ ;  /* 0x000000060e5b7210 */ /* 0x000fe20007f5e0ff */
[----:B------:R-:W-:Y:S02]  /*c890*/  IMAD R16, R5, UR4, RZ ;  /* 0x0000000405107c24 */ /* 0x000fe4000f8e02ff */
[----:B------:R1:W-:Y:S01]  /*c8a0*/  STL [R1+0x1e0], R2 ;  /* 0x0001e00201007387 */ /* 0x0003e20000100800 */
[----:B0-----:R-:W-:-:S03]  /*c8b0*/  LEA.HI.X.SX32 R0, R9, R3, 0x1, P6 ;  /* 0x0000000309007211 */ /* 0x001fc600030f0eff */
[----:B------:R-:W-:Y:S01]  /*c8c0*/  STL [R1+0x228], R86 ;  /* 0x0002285601007387 */ /* 0x000fe20000100800 */
[----:B-1----:R-:W-:-:S03]  /*c8d0*/  IADD3 R2, P6, PT, R15, R6, RZ ;  /* 0x000000060f027210 */ /* 0x002fc60007fde0ff */
[----:B------:R-:W-:Y:S04]  /*c8e0*/  STL [R1+0x818], R86 ;  /* 0x0008185601007387 */ /* 0x000fe80000100800 */
[----:B------:R0:W-:Y:S01]  /*c8f0*/  STL [R1+0x1e8], R0 ;  /* 0x0001e80001007387 */ /* 0x0001e20000100800 */
[----:B------:R-:W-:-:S03]  /*c900*/  IMAD R18, R27, UR4, RZ ;  /* 0x000000041b127c24 */ /* 0x000fc6000f8e02ff */
[----:B------:R-:W-:Y:S04]  /*c910*/  STL [R1+0x230], R91 ;  /* 0x0002305b01007387 */ /* 0x000fe80000100800 */
[----:B------:R1:W-:Y:S01]  /*c920*/  STL [R1+0x238], R2 ;  /* 0x0002380201007387 */ /* 0x0003e20000100800 */
[-C--:B0-----:R-:W-:Y:S02]  /*c930*/  LEA.HI.X.SX32 R0, R10, R3.reuse, 0x1, P5 ;  /* 0x000000030a007211 */ /* 0x081fe400028f0eff */
[----:B------:R-:W-:Y:S01]  /*c940*/  IADD3 R4, P5, PT, R16, R6, RZ ;  /* 0x0000000610047210 */ /* 0x000fe20007fbe0ff */
[----:B------:R0:W-:Y:S01]  /*c950*/  STL [R1+0x81c], R91 ;  /* 0x00081c5b01007387 */ /* 0x0001e20000100800 */
[----:B-1----:R-:W-:-:S03]  /*c960*/  LEA.HI.X.SX32 R2, R11, R3, 0x1, P1 ;  /* 0x000000030b027211 */ /* 0x002fc600008f0eff */
[----:B------:R1:W-:Y:S04]  /*c970*/  STL [R1+0x1f0], R0 ;  /* 0x0001f00001007387 */ /* 0x0003e80000100800 */
[----:B------:R-:W-:Y:S01]  /*c980*/  STL [R1+0x240], R4 ;  /* 0x0002400401007387 */ /* 0x000fe20000100800 */
[----:B0-----:R-:W-:-:S03]  /*c990*/  LEA.HI.X.SX32 R91, R12, R3, 0x1, P0 ;  /* 0x000000030c5b7211 */ /* 0x001fc600000f0eff */
[----:B------:R0:W-:Y:S01]  /*c9a0*/  STL [R1+0x214], R2 ;  /* 0x0002140201007387 */ /* 0x0001e20000100800 */
[----:B-1----:R-:W-:Y:S02]  /*c9b0*/  IADD3 R0, P1, PT, R17, R6, RZ ;  /* 0x0000000611007210 */ /* 0x002fe40007f3e0ff */
[----:B------:R-:W-:-:S03]  /*c9c0*/  LEA.HI.X.SX32 R68, R13, R3, 0x1, P4 ;  /* 0x000000030d447211 */ /* 0x000fc600020f0eff */
[----:B------:R1:W-:Y:S01]  /*c9d0*/  STL [R1+0x248], R0 ;  /* 0x0002480001007387 */ /* 0x0003e20000100800 */
[----:B0-----:R-:W-:Y:S02]  /*c9e0*/  IADD3 R2, P0, PT, R18, R6, RZ ;  /* 0x0000000612027210 */ /* 0x001fe40007f1e0ff */
[----:B------:R-:W-:-:S03]  /*c9f0*/  LEA.HI.X.SX32 R92, R14, R3, 0x1, P2 ;  /* 0x000000030e5c7211 */ /* 0x000fc600010f0eff */
[----:B------:R-:W-:Y:S01]  /*ca00*/  STL [R1+0x250], R2 ;  /* 0x0002500201007387 */ /* 0x000fe20000100800 */
[----:B-1----:R-:W-:-:S03]  /*ca10*/  IADD3 R0, P4, PT, R19, R6, RZ ;  /* 0x0000000613007210 */ /* 0x002fc60007f9e0ff */
[----:B------:R-:W-:Y:S01]  /*ca20*/  STL [R1+0x21c], R91 ;  /* 0x00021c5b01007387 */ /* 0x000fe20000100800 */
[----:B------:R-:W-:Y:S01]  /*ca30*/  IADD3 R5, P2, PT, R20, R6, RZ ;  /* 0x0000000614057210 */ /* 0x000fe20007f5e0ff */
[----:B------:R-:W-:Y:S02]  /*ca40*/  IMAD R27, R31, UR16, RZ ;  /* 0x000000101f1b7c24 */ /* 0x000fe4000f8e02ff */
[----:B------:R-:W-:Y:S01]  /*ca50*/  STL [R1+0x820], R91 ;  /* 0x0008205b01007387 */ /* 0x000fe20000100800 */
[----:B------:R-:W-:-:S03]  /*ca60*/  IMAD R31, R36, UR21, RZ ;  /* 0x00000015241f7c24 */ /* 0x000fc6000f8e02ff */
[----:B------:R0:W-:Y:S01]  /*ca70*/  STL [R1+0x258], R0 ;  /* 0x0002580001007387 */ /* 0x0001e20000100800 */
[----:B------:R-:W-:Y:S02]  /*ca80*/  IMAD R36, R40, UR24, RZ ;  /* 0x0000001828247c24 */ /* 0x000fe4000f8e02ff */
[----:B------:R-:W-:Y:S01]  /*ca90*/  IMAD R40, R73, UR27, RZ ;  /* 0x0000001b49287c24 */ /* 0x000fe2000f8e02ff */
[----:B------:R-:W-:Y:S01]  /*caa0*/  STL [R1+0x224], R68 ;  /* 0x0002244401007387 */ /* 0x000fe20000100800 */
[----:B------:R-:W-:Y:S01]  /*cab0*/  IMAD R22, R25, UR7, RZ ;  /* 0x0000000719167c24 */ /* 0x000fe2000f8e02ff */
[-C--:B0-----:R-:W-:Y:S02]  /*cac0*/  LEA.HI.X.SX32 R0, R15, R3.reuse, 0x1, P6 ;  /* 0x000000030f007211 */ /* 0x081fe400030f0eff */
[----:B------:R-:W-:Y:S01]  /*cad0*/  STL [R1+0x824], R68 ;  /* 0x0008244401007387 */ /* 0x000fe20000100800 */
[----:B------:R-:W-:Y:S01]  /*cae0*/  IMAD R73, R82, UR60, RZ ;  /* 0x0000003c52497c24 */ /* 0x000fe2000f8e02ff */
[----:B------:R-:W-:Y:S01]  /*caf0*/  IADD3 R82, P6, PT, R21, R6, RZ ;  /* 0x0000000615527210 */ /* 0x000fe20007fde0ff */
[----:B------:R-:W-:Y:S01]  /*cb00*/  IMAD R25, R29, UR12, RZ ;  /* 0x0000000c1d197c24 */ /* 0x000fe2000f8e02ff */
[----:B------:R-:W-:Y:S01]  /*cb10*/  STL [R1+0x260], R5 ;  /* 0x0002600501007387 */ /* 0x000fe20000100800 */
[----:B------:R-:W-:-:S03]  /*cb20*/  LEA.HI.X.SX32 R4, R17, R3, 0x1, P1 ;  /* 0x0000000311047211 */ /* 0x000fc600008f0eff */
[----:B------:R0:W-:Y:S01]  /*cb30*/  STL [R1+0x234], R0 ;  /* 0x0002340001007387 */ /* 0x0001e20000100800 */
[----:B------:R-:W-:-:S03]  /*cb40*/  IADD3 R2, P1, PT, R25, R6, RZ ;  /* 0x0000000619027210 */ /* 0x000fc60007f3e0ff */
[----:B------:R-:W-:Y:S04]  /*cb50*/  STL [R1+0x828], R5 ;  /* 0x0008280501007387 */ /* 0x000fe80000100800 */
[----:B------:R-:W-:Y:S01]  /*cb60*/  STL [R1+0x22c], R92 ;  /* 0x00022c5c01007387 */ /* 0x000fe20000100800 */
[----:B0-----:R-:W-:-:S03]  /*cb70*/  LEA.HI.X.SX32 R0, R16, R3, 0x1, P5 ;  /* 0x0000000310007211 */ /* 0x001fc600028f0eff */
[----:B------:R-:W-:Y:S01]  /*cb80*/  STL [R1+0x82c], R92 ;  /* 0x00082c5c01007387 */ /* 0x000fe20000100800 */
[----:B------:R-:W-:-:S03]  /*cb90*/  IADD3 R89, P5, PT, R22, R6, RZ ;  /* 0x0000000616597210 */ /* 0x000fc60007fbe0ff */
[----:B------:R-:W-:Y:S04]  /*cba0*/  STL [R1+0x268], R82 ;  /* 0x0002685201007387 */ /* 0x000fe80000100800 */
[----:B------:R0:W-:Y:S04]  /*cbb0*/  STL [R1+0x23c], R0 ;  /* 0x00023c0001007387 */ /* 0x0001e80000100800 */
[----:B------:R1:W-:Y:S04]  /*cbc0*/  STL [R1+0x830], R82 ;  /* 0x0008305201007387 */ /* 0x0003e80000100800 */
[----:B------:R-:W-:Y:S01]  /*cbd0*/  STL [R1+0x244], R4 ;  /* 0x0002440401007387 */ /* 0x000fe20000100800 */
[----:B0-----:R-:W-:-:S03]  /*cbe0*/  LEA.HI.X.SX32 R0, R18, R3, 0x1, P0 ;  /* 0x0000000312007211 */ /* 0x001fc600000f0eff */
[----:B------:R-:W-:Y:S04]  /*cbf0*/  STL [R1+0x270], R89 ;  /* 0x0002705901007387 */ /* 0x000fe80000100800 */
[----:B------:R0:W-:Y:S01]  /*cc00*/  STL [R1+0x278], R2 ;  /* 0x0002780201007387 */ /* 0x0001e20000100800 */
[----:B------:R-:W-:-:S03]  /*cc10*/  IMAD R29, R32, UR17, RZ ;  /* 0x00000011201d7c24 */ /* 0x000fc6000f8e02ff */
[----:B------:R-:W-:Y:S01]  /*cc20*/  STL [R1+0x834], R89 ;  /* 0x0008345901007387 */ /* 0x000fe20000100800 */
[----:B-1----:R-:W-:-:S03]  /*cc30*/  LEA.HI.X.SX32 R82, R19, R3, 0x1, P4 ;  /* 0x0000000313527211 */ /* 0x002fc600020f0eff */
[----:B------:R1:W-:Y:S01]  /*cc40*/  STL [R1+0x24c], R0 ;  /* 0x00024c0001007387 */ /* 0x0003e20000100800 */
[----:B------:R-:W-:Y:S01]  /*cc50*/  IMAD R32, R38, UR22, RZ ;  /* 0x0000001626207c24 */ /* 0x000fe2000f8e02ff */
[-C--:B0-----:R-:W-:Y:S01]  /*cc60*/  IADD3 R2, P4, PT, R27, R6.reuse, RZ ;  /* 0x000000061b027210 */ /* 0x081fe20007f9e0ff */
[----:B------:R-:W-:Y:S01]  /*cc70*/  IMAD R38, R41, UR25, RZ ;  /* 0x0000001929267c24 */ /* 0x000fe2000f8e02ff */
[-C--:B------:R-:W-:Y:S02]  /*cc80*/  LEA.HI.X.SX32 R86, R20, R3.reuse, 0x1, P2 ;  /* 0x0000000314567211 */ /* 0x080fe400010f0eff */
[----:B-1----:R-:W-:Y:S01]  /*cc90*/  IADD3 R0, P0, PT, R26, R6, RZ ;  /* 0x000000061a007210 */ /* 0x002fe20007f1e0ff */
[----:B------:R-:W-:Y:S02]  /*cca0*/  IMAD R41, R72, UR28, RZ ;  /* 0x0000001c48297c24 */ /* 0x000fe4000f8e02ff */
[----:B------:R-:W-:Y:S02]  /*ccb0*/  IMAD R72, R84, UR59, RZ ;  /* 0x0000003b54487c24 */ /* 0x000fe4000f8e02ff */
[----:B------:R0:W-:Y:S01]  /*ccc0*/  STL [R1+0x280], R0 ;  /* 0x0002800001007387 */ /* 0x0001e20000100800 */
[----:B------:R-:W-:-:S02]  /*ccd0*/  LEA.HI.X.SX32 R84, R21, R3, 0x1, P6 ;  /* 0x0000000315547211 */ /* 0x000fc400030f0eff */
[-C--:B------:R-:W-:Y:S01]  /*cce0*/  IADD3 R5, P6, PT, R30, R6.reuse, RZ ;  /* 0x000000061e057210 */ /* 0x080fe20007fde0ff */
[----:B------:R1:W-:Y:S01]  /*ccf0*/  STL [R1+0x288], R2 ;  /* 0x0002880201007387 */ /* 0x0003e20000100800 */
[----:B0-----:R-:W-:-:S03]  /*cd00*/  IADD3 R0, P2, PT, R29, R6, RZ ;  /* 0x000000061d007210 */ /* 0x001fc60007f5e0ff */
[----:B------:R-:W-:Y:S01]  /*cd10*/  STL [R1+0x254], R82 ;  /* 0x0002545201007387 */ /* 0x000fe20000100800 */
[----:B------:R-:W-:-:S03]  /*cd20*/  LEA.HI.X.SX32 R90, R22, R3, 0x1, P5 ;  /* 0x00000003165a7211 */ /* 0x000fc600028f0eff */
[----:B------:R-:W-:Y:S01]  /*cd30*/  STL [R1+0x838], R82 ;  /* 0x0008385201007387 */ /* 0x000fe20000100800 */
[----:B-1----:R-:W-:-:S03]  /*cd40*/  LEA.HI.X.SX32 R2, R25, R3, 0x1, P1 ;  /* 0x0000000319027211 */ /* 0x002fc600008f0eff */
[----:B------:R0:W-:Y:S04]  /*cd50*/  STL [R1+0x290], R0 ;  /* 0x0002900001007387 */ /* 0x0001e80000100800 */
[----:B------:R-:W-:Y:S04]  /*cd60*/  STL [R1+0x25c], R86 ;  /* 0x00025c5601007387 */ /* 0x000fe80000100800 */
[----:B------:R-:W-:Y:S01]  /*cd70*/  STL [R1+0x83c], R86 ;  /* 0x00083c5601007387 */ /* 0x000fe20000100800 */
[----:B0-----:R-:W-:-:S03]  /*cd80*/  IADD3 R0, P5, PT, R31, R6, RZ ;  /* 0x000000061f007210 */ /* 0x001fc60007fbe0ff */
[----:B------:R-:W-:Y:S04]  /*cd90*/  STL [R1+0x298], R5 ;  /* 0x0002980501007387 */ /* 0x000fe80000100800 */
[----:B------:R-:W-:Y:S04]  /*cda0*/  STL [R1+0x840], R5 ;  /* 0x0008400501007387 */ /* 0x000fe80000100800 */
[----:B------:R-:W-:Y:S01]  /*cdb0*/  STL [R1+0x264], R84 ;  /* 0x0002645401007387 */ /* 0x000fe20000100800 */
[----:B------:R-:W-:-:S03]  /*cdc0*/  IADD3 R21, P1, PT, R32, R6, RZ ;  /* 0x0000000620157210 */ /* 0x000fc60007f3e0ff */
[----:B------:R-:W-:Y:S04]  /*cdd0*/  STL [R1+0x844], R84 ;  /* 0x0008445401007387 */ /* 0x000fe80000100800 */
[----:B------:R-:W-:Y:S04]  /*cde0*/  STL [R1+0x2a0], R0 ;  /* 0x0002a00001007387 */ /* 0x000fe80000100800 */
[----:B------:R0:W-:Y:S04]  /*cdf0*/  STL [R1+0x274], R2 ;  /* 0x0002740201007387 */ /* 0x0001e80000100800 */
[----:B------:R1:W-:Y:S04]  /*ce00*/  STL [R1+0x848], R0 ;  /* 0x0008480001007387 */ /* 0x0003e80000100800 */
[----:B------:R-:W-:Y:S01]  /*ce10*/  STL [R1+0x26c], R90 ;  /* 0x00026c5a01007387 */ /* 0x000fe20000100800 */
[----:B0-----:R-:W-:-:S02]  /*ce20*/  LEA.HI.X.SX32 R2, R27, R3, 0x1, P4 ;  /* 0x000000031b027211 */ /* 0x001fc400020f0eff */
[----:B-1----:R-:W-:Y:S01]  /*ce30*/  LEA.HI.X.SX32 R0, R26, R3, 0x1, P0 ;  /* 0x000000031a007211 */ /* 0x002fe200000f0eff */
[----:B------:R-:W-:Y:S01]  /*ce40*/  STL [R1+0x84c], R90 ;  /* 0x00084c5a01007387 */ /* 0x000fe20000100800 */
[----:B------:R-:W-:-:S03]  /*ce50*/  IADD3 R87, P0, PT, R35, R6, RZ ;  /* 0x0000000623577210 */ /* 0x000fc60007f1e0ff */
[----:B------:R-:W-:Y:S04]  /*ce60*/  STL [R1+0x2a8], R21 ;  /* 0x0002a81501007387 */ /* 0x000fe80000100800 */
[----:B------:R0:W-:Y:S01]  /*ce70*/  STL [R1+0x27c], R0 ;  /* 0x00027c0001007387 */ /* 0x0001e20000100800 */
[----:B------:R-:W-:-:S03]  /*ce80*/  LEA.HI.X.SX32 R84, R29, R3, 0x1, P2 ;  /* 0x000000031d547211 */ /* 0x000fc600010f0eff */
[----:B------:R-:W-:Y:S01]  /*ce90*/  STL [R1+0x850], R21 ;  /* 0x0008501501007387 */ /* 0x000fe20000100800 */
[----:B0-----:R-:W-:-:S03]  /*cea0*/  IADD3 R0, P4, PT, R36, R6, RZ ;  /* 0x0000000624007210 */ /* 0x001fc60007f9e0ff */
[----:B------:R-:W-:Y:S04]  /*ceb0*/  STL [R1+0x284], R2 ;  /* 0x0002840201007387 */ /* 0x000fe80000100800 */
[----:B------:R-:W-:Y:S04]  /*cec0*/  STL [R1+0x2b0], R87 ;  /* 0x0002b05701007387 */ /* 0x000fe80000100800 */
[----:B------:R0:W-:Y:S01]  /*ced0*/  STL [R1+0x2b8], R0 ;  /* 0x0002b80001007387 */ /* 0x0001e20000100800 */
[----:B------:R-:W-:-:S03]  /*cee0*/  LEA.HI.X.SX32 R92, R30, R3, 0x1, P6 ;  /* 0x000000031e5c7211 */ /* 0x000fc600030f0eff */
[----:B------:R-:W-:Y:S01]  /*cef0*/  STL [R1+0x854], R87 ;  /* 0x0008545701007387 */ /* 0x000fe20000100800 */
[----:B0-----:R-:W-:-:S03]  /*cf00*/  IADD3 R0, P2, PT, R38, R6, RZ ;  /* 0x0000000626007210 */ /* 0x001fc60007f5e0ff */
[----:B------:R-:W-:Y:S01]  /*cf10*/  STL [R1+0x28c], R84 ;  /* 0x00028c5401007387 */ /* 0x000fe20000100800 */
[----:B------:R-:W-:-:S03]  /*cf20*/  LEA.HI.X.SX32 R2, R31, R3, 0x1, P5 ;  /* 0x000000031f027211 */ /* 0x000fc600028f0eff */
[----:B------:R0:W-:Y:S01]  /*cf30*/  STL [R1+0x2c0], R0 ;  /* 0x0002c00001007387 */ /* 0x0001e20000100800 */
[----:B------:R-:W-:-:S03]  /*cf40*/  IADD3 R86, P5, PT, R40, R6, RZ ;  /* 0x0000000628567210 */ /* 0x000fc60007fbe0ff */
[----:B------:R-:W-:Y:S01]  /*cf50*/  STL [R1+0x858], R84 ;  /* 0x0008585401007387 */ /* 0x000fe20000100800 */
[----:B0-----:R-:W-:Y:S02]  /*cf60*/  IADD3 R0, P6, PT, R39, R6, RZ ;  /* 0x0000000627007210 */ /* 0x001fe40007fde0ff */
[----:B------:R-:W-:-:S03]  /*cf70*/  LEA.HI.X.SX32 R22, R32, R3, 0x1, P1 ;  /* 0x0000000320167211 */ /* 0x000fc600008f0eff */
[----:B------:R0:W-:Y:S01]  /*cf80*/  STL [R1+0x2c8], R0 ;  /* 0x0002c80001007387 */ /* 0x0001e20000100800 */
[----:B------:R-:W-:-:S03]  /*cf90*/  IADD3 R91, P1, PT, R41, R6, RZ ;  /* 0x00000006295b7210 */ /* 0x000fc60007f3e0ff */
[----:B------:R-:W-:Y:S01]  /*cfa0*/  STL [R1+0x294], R92 ;  /* 0x0002945c01007387 */ /* 0x000fe20000100800 */
[----:B------:R-:W-:-:S03]  /*cfb0*/  LEA.HI.X.SX32 R88, R35, R3, 0x1, P0 ;  /* 0x0000000323587211 */ /* 0x000fc600000f0eff */
[----:B------:R-:W-:Y:S01]  /*cfc0*/  STL [R1+0x85c], R92 ;  /* 0x00085c5c01007387 */ /* 0x000fe20000100800 */
[----:B------:R-:W-:-:S03]  /*cfd0*/  IADD3 R4, P0, PT, R42, R6, RZ ;  /* 0x000000062a047210 */ /* 0x000fc60007f1e0ff */
[----:B------:R-:W-:Y:S01]  /*cfe0*/  STL [R1+0x2d0], R86 ;  /* 0x0002d05601007387 */ /* 0x000fe20000100800 */
[----:B0-----:R-:W-:-:S03]  /*cff0*/  LEA.HI.X.SX32 R0, R36, R3, 0x1, P4 ;  /* 0x0000000324007211 */ /* 0x001fc600020f0eff */
[----:B------:R-:W-:Y:S04]  /*d000*/  STL [R1+0x860], R86 ;  /* 0x0008605601007387 */ /* 0x000fe80000100800 */
[----:B------:R-:W-:Y:S04]  /*d010*/  STL [R1+0x29c], R2 ;  /* 0x00029c0201007387 */ /* 0x000fe80000100800 */
[----:B------:R-:W-:Y:S04]  /*d020*/  STL [R1+0x864], R2 ;  /* 0x0008640201007387 */ /* 0x000fe80000100800 */
[----:B------:R-:W-:Y:S04]  /*d030*/  STL [R1+0x2d8], R91 ;  /* 0x0002d85b01007387 */ /* 0x000fe80000100800 */
[----:B------:R-:W-:Y:S01]  /*d040*/  STL [R1+0x868], R91 ;  /* 0x0008685b01007387 */ /* 0x000fe20000100800 */
[----:B------:R-:W-:-:S03]  /*d050*/  IADD3 R19, P4, PT, R43, R6, RZ ;  /* 0x000000062b137210 */ /* 0x000fc60007f9e0ff */
[----:B------:R-:W-:Y:S04]  /*d060*/  STL [R1+0x2a4], R22 ;  /* 0x0002a41601007387 */ /* 0x000fe80000100800 */
[----:B------:R-:W-:Y:S04]  /*d070*/  STL [R1+0x86c], R22 ;  /* 0x00086c1601007387 */ /* 0x000fe80000100800 */
[----:B------:R-:W-:Y:S04]  /*d080*/  STL [R1+0x2e0], R4 ;  /* 0x0002e00401007387 */ /* 0x000fe80000100800 */
[----:B------:R0:W-:Y:S04]  /*d090*/  STL [R1+0x2b4], R0 ;  /* 0x0002b40001007387 */ /* 0x0001e80000100800 */
[----:B------:R-:W-:Y:S01]  /*d0a0*/  STL [R1+0x870], R4 ;  /* 0x0008700401007387 */ /* 0x000fe20000100800 */
[----:B------:R-:W-:-:S03]  /*d0b0*/  LEA.HI.X.SX32 R84, R39, R3, 0x1, P6 ;  /* 0x0000000327547211 */ /* 0x000fc600030f0eff */
[----:B------:R-:W-:Y:S01]  /*d0c0*/  STL [R1+0x2ac], R88 ;  /* 0x0002ac5801007387 */ /* 0x000fe20000100800 */
[----:B0-----:R-:W-:-:S03]  /*d0d0*/  LEA.HI.X.SX32 R0, R38, R3, 0x1, P2 ;  /* 0x0000000326007211 */ /* 0x001fc600010f0eff */
[----:B------:R-:W-:Y:S01]  /*d0e0*/  STL [R1+0x874], R88 ;  /* 0x0008745801007387 */ /* 0x000fe20000100800 */
[----:B------:R-:W-:-:S03]  /*d0f0*/  IADD3 R83, P2, PT, R44, R6, RZ ;  /* 0x000000062c537210 */ /* 0x000fc60007f5e0ff */
[----:B------:R-:W-:Y:S01]  /*d100*/  STL [R1+0x2e8], R19 ;  /* 0x0002e81301007387 */ /* 0x000fe20000100800 */
[----:B------:R-:W-:-:S03]  /*d110*/  IMAD R46, R46, UR33, RZ ;  /* 0x000000212e2e7c24 */ /* 0x000fc6000f8e02ff */
[----:B------:R0:W-:Y:S01]  /*d120*/  STL [R1+0x2bc], R0 ;  /* 0x0002bc0001007387 */ /* 0x0001e20000100800 */
[----:B------:R-:W-:-:S03]  /*d130*/  LEA.HI.X.SX32 R5, R40, R3, 0x1, P5 ;  /* 0x0000000328057211 */ /* 0x000fc600028f0eff */
[----:B------:R-:W-:Y:S01]  /*d140*/  STL [R1+0x878], R19 ;  /* 0x0008781301007387 */ /* 0x000fe20000100800 */
[-C--:B------:R-:W-:Y:S02]  /*d150*/  LEA.HI.X.SX32 R68, R41, R3.reuse, 0x1, P1 ;  /* 0x0000000329447211 */ /* 0x080fe400008f0eff */
[-C--:B0-----:R-:W-:Y:S01]  /*d160*/  IADD3 R0, P6, PT, R45, R6.reuse, RZ ;  /* 0x000000062d007210 */ /* 0x081fe20007fde0ff */
[----:B------:R-:W-:Y:S01]  /*d170*/  STL [R1+0x2f0], R83 ;  /* 0x0002f05301007387 */ /* 0x000fe20000100800 */
[-C--:B------:R-:W-:Y:S01]  /*d180*/  LEA.HI.X.SX32 R42, R42, R3.reuse, 0x1, P0 ;  /* 0x000000032a2a7211 */ /* 0x080fe200000f0eff */
[----:B------:R-:W-:Y:S01]  /*d190*/  IMAD R48, R48, UR34, RZ ;  /* 0x0000002230307c24 */ /* 0x000fe2000f8e02ff */
[----:B------:R-:W-:Y:S01]  /*d1a0*/  IADD3 R91, P0, PT, R46, R6, RZ ;  /* 0x000000062e5b7210 */ /* 0x000fe20007f1e0ff */
[----:B------:R0:W-:Y:S01]  /*d1b0*/  STL [R1+0x2f8], R0 ;  /* 0x0002f80001007387 */ /* 0x0001e20000100800 */
[----:B------:R-:W-:Y:S01]  /*d1c0*/  IMAD R49, R49, UR35, RZ ;  /* 0x0000002331317c24 */ /* 0x000fe2000f8e02ff */
[----:B------:R-:W-:-:S02]  /*d1d0*/  LEA.HI.X.SX32 R20, R43, R3, 0x1, P4 ;  /* 0x000000032b147211 */ /* 0x000fc400020f0eff */
[----:B------:R1:W-:Y:S01]  /*d1e0*/  STL [R1+0x87c], R83 ;  /* 0x00087c5301007387 */ /* 0x0003e20000100800 */
[----:B------:R-:W-:-:S03]  /*d1f0*/  IMAD R51, R51, UR36, RZ ;  /* 0x0000002433337c24 */ /* 0x000fc6000f8e02ff */
[----:B------:R-:W-:Y:S01]  /*d200*/  STL [R1+0x2c4], R84 ;  /* 0x0002c45401007387 */ /* 0x000fe20000100800 */
[-C--:B------:R-:W-:Y:S02]  /*d210*/  LEA.HI.X.SX32 R85, R44, R3.reuse, 0x1, P2 ;  /* 0x000000032c557211 */ /* 0x080fe400010f0eff */
[-C--:B0-----:R-:W-:Y:S01]  /*d220*/  LEA.HI.X.SX32 R0, R45, R3.reuse, 0x1, P6 ;  /* 0x000000032d007211 */ /* 0x081fe200030f0eff */
[----:B------:R-:W-:Y:S01]  /*d230*/  STL [R1+0x880], R84 ;  /* 0x0008805401007387 */ /* 0x000fe20000100800 */
[----:B------:R-:W-:-:S03]  /*d240*/  LEA.HI.X.SX32 R22, R46, R3, 0x1, P0 ;  /* 0x000000032e167211 */ /* 0x000fc600000f0eff */
[----:B------:R-:W-:Y:S01]  /*d250*/  STL [R1+0x2cc], R5 ;  /* 0x0002cc0501007387 */ /* 0x000fe20000100800 */
[----:B------:R-:W-:-:S03]  /*d260*/  IADD3 R21, P0, PT, R48, R6, RZ ;  /* 0x0000000630157210 */ /* 0x000fc60007f1e0ff */
[----:B------:R-:W-:Y:S01]  /*d270*/  STL [R1+0x2d4], R68 ;  /* 0x0002d44401007387 */ /* 0x000fe20000100800 */
[----:B------:R-:W-:Y:S01]  /*d280*/  IMAD R53, R53, UR37, RZ ;  /* 0x0000002535357c24 */ /* 0x000fe2000f8e02ff */
[-C--:B------:R-:W-:Y:S02]  /*d290*/  IADD3 R89, P1, PT, R49, R6.reuse, RZ ;  /* 0x0000000631597210 */ /* 0x080fe40007f3e0ff */
[----:B------:R-:W-:Y:S01]  /*d2a0*/  STL [R1+0x300], R91 ;  /* 0x0003005b01007387 */ /* 0x000fe20000100800 */
[----:B------:R-:W-:-:S03]  /*d2b0*/  IADD3 R46, P2, PT, R51, R6, RZ ;  /* 0x00000006332e7210 */ /* 0x000fc60007f5e0ff */
[----:B------:R-:W-:Y:S01]  /*d2c0*/  STL [R1+0x2dc], R42 ;  /* 0x0002dc2a01007387 */ /* 0x000fe20000100800 */
[----:B------:R-:W-:Y:S01]  /*d2d0*/  IMAD R54, R54, UR38, RZ ;  /* 0x0000002636367c24 */ /* 0x000fe2000f8e02ff */
[----:B------:R-:W-:Y:S02]  /*d2e0*/  LEA.HI.X.SX32 R87, R48, R3, 0x1, P0 ;  /* 0x0000000330577211 */ /* 0x000fe400000f0eff */
[----:B------:R-:W-:Y:S01]  /*d2f0*/  STL [R1+0x2e4], R20 ;  /* 0x0002e41401007387 */ /* 0x000fe20000100800 */
[----:B------:R-:W-:-:S03]  /*d300*/  IMAD R55, R55, UR39, RZ ;  /* 0x0000002737377c24 */ /* 0x000fc6000f8e02ff */
[----:B------:R0:W-:Y:S01]  /*d310*/  STL [R1+0x2f4], R0 ;  /* 0x0002f40001007387 */ /* 0x0001e20000100800 */
[----:B------:R-:W-:-:S03]  /*d320*/  LEA.HI.X.SX32 R82, R49, R3, 0x1, P1 ;  /* 0x0000000331527211 */ /* 0x000fc600008f0eff */
[----:B------:R-:W-:Y:S01]  /*d330*/  STL [R1+0x2ec], R85 ;  /* 0x0002ec5501007387 */ /* 0x000fe20000100800 */
[----:B------:R-:W-:-:S03]  /*d340*/  LEA.HI.X.SX32 R51, R51, R3, 0x1, P2 ;  /* 0x0000000333337211 */ /* 0x000fc600010f0eff */
[----:B------:R-:W-:Y:S01]  /*d350*/  STL [R1+0x2fc], R22 ;  /* 0x0002fc1601007387 */ /* 0x000fe20000100800 */
[-C--:B------:R-:W-:Y:S01]  /*d360*/  IADD3 R35, P0, PT, R53, R6.reuse, RZ ;  /* 0x0000000635237210 */ /* 0x080fe20007f1e0ff */
[----:B------:R-:W-:Y:S02]  /*d370*/  IMAD R57, R57, UR40, RZ ;  /* 0x0000002839397c24 */ /* 0x000fe4000f8e02ff */
[----:B------:R-:W-:Y:S01]  /*d380*/  STL [R1+0x308], R21 ;  /* 0x0003081501007387 */ /* 0x000fe20000100800 */
[----:B------:R-:W-:-:S03]  /*d390*/  IADD3 R17, P1, PT, R54, R6, RZ ;  /* 0x0000000636117210 */ /* 0x000fc60007f3e0ff */
[----:B------:R-:W2:Y:S01]  /*d3a0*/  LDL R48, [R1+0x2f8] ;  /* 0x0002f80001307983 */ /* 0x000ea20000100800 */
[----:B------:R-:W-:-:S03]  /*d3b0*/  IMAD R60, R60, UR41, RZ ;  /* 0x000000293c3c7c24 */ /* 0x000fc6000f8e02ff */
[----:B------:R-:W3:Y:S01]  /*d3c0*/  LDL R49, [R1+0x2b8] ;  /* 0x0002b80001317983 */ /* 0x000ee20000100800 */
[----:B------:R-:W-:-:S03]  /*d3d0*/  IADD3 R80, P2, PT, R55, R6, RZ ;  /* 0x0000000637507210 */ /* 0x000fc60007f5e0ff */
[----:B------:R-:W-:Y:S01]  /*d3e0*/  STL [R1+0x310], R89 ;  /* 0x0003105901007387 */ /* 0x000fe20000100800 */
[----:B------:R-:W-:Y:S01]  /*d3f0*/  IMAD R61, R61, UR42, RZ ;  /* 0x0000002a3d3d7c24 */ /* 0x000fe2000f8e02ff */
[-C--:B------:R-:W-:Y:S02]  /*d400*/  LEA.HI.X.SX32 R36, R53, R3.reuse, 0x1, P0 ;  /* 0x0000000335247211 */ /* 0x080fe400000f0eff */
[----:B------:R-:W-:Y:S01]  /*d410*/  STL [R1+0x304], R87 ;  /* 0x0003045701007387 */ /* 0x000fe20000100800 */
[----:B------:R-:W-:-:S03]  /*d420*/  LEA.HI.X.SX32 R18, R54, R3, 0x1, P1 ;  /* 0x0000000336127211 */ /* 0x000fc600008f0eff */
[----:B------:R-:W-:Y:S01]  /*d430*/  STL [R1+0x318], R46 ;  /* 0x0003182e01007387 */ /* 0x000fe20000100800 */
[----:B-1----:R-:W-:-:S03]  /*d440*/  IADD3 R83, P0, PT, R57, R6, RZ ;  /* 0x0000000639537210 */ /* 0x002fc60007f1e0ff */
[----:B------:R-:W-:Y:S01]  /*d450*/  STL [R1+0x30c], R82 ;  /* 0x00030c5201007387 */ /* 0x000fe20000100800 */
[----:B------:R-:W-:-:S03]  /*d460*/  LEA.HI.X.SX32 R81, R55, R3, 0x1, P2 ;  /* 0x0000000337517211 */ /* 0x000fc600010f0eff */
[----:B------:R-:W-:Y:S01]  /*d470*/  STL [R1+0x314], R51 ;  /* 0x0003143301007387 */ /* 0x000fe20000100800 */
[----:B------:R-:W-:-:S03]  /*d480*/  IADD3 R86, P1, PT, R60, R6, RZ ;  /* 0x000000063c567210 */ /* 0x000fc60007f3e0ff */
[----:B------:R-:W4:Y:S01]  /*d490*/  LDL R53, [R1+0x2b4] ;  /* 0x0002b40001357983 */ /* 0x000f220000100800 */
[----:B------:R-:W-:Y:S01]  /*d4a0*/  IMAD R64, R64, UR43, RZ ;  /* 0x0000002b40407c24 */ /* 0x000fe2000f8e02ff */
[----:B0-----:R-:W-:Y:S02]  /*d4b0*/  IADD3 R0, P2, PT, R61, R6, RZ ;  /* 0x000000063d007210 */ /* 0x001fe40007f5e0ff */
[----:B------:R-:W-:Y:S01]  /*d4c0*/  STL [R1+0x320], R35 ;  /* 0x0003202301007387 */ /* 0x000fe20000100800 */
[----:B------:R-:W-:-:S03]  /*d4d0*/  LEA.HI.X.SX32 R84, R57, R3, 0x1, P0 ;  /* 0x0000000339547211 */ /* 0x000fc600000f0eff */
[----:B------:R-:W-:Y:S01]  /*d4e0*/  STL [R1+0x328], R17 ;  /* 0x0003281101007387 */ /* 0x000fe20000100800 */
[----:B------:R-:W-:-:S03]  /*d4f0*/  IMAD R65, R65, UR44, RZ ;  /* 0x0000002c41417c24 */ /* 0x000fc6000f8e02ff */
[----:B------:R-:W-:Y:S01]  /*d500*/  STL [R1+0x31c], R36 ;  /* 0x00031c2401007387 */ /* 0x000fe20000100800 */
[----:B------:R-:W-:Y:S01]  /*d510*/  IMAD R67, R67, UR45, RZ ;  /* 0x0000002d43437c24 */ /* 0x000fe2000f8e02ff */
[-C--:B------:R-:W-:Y:S02]  /*d520*/  LEA.HI.X.SX32 R2, R60, R3.reuse, 0x1, P1 ;  /* 0x000000033c027211 */ /* 0x080fe400008f0eff */
[----:B------:R-:W-:Y:S01]  /*d530*/  STL [R1+0x330], R80 ;  /* 0x0003305001007387 */ /* 0x000fe20000100800 */
[----:B------:R-:W-:-:S03]  /*d540*/  LEA.HI.X.SX32 R90, R61, R3, 0x1, P2 ;  /* 0x000000033d5a7211 */ /* 0x000fc600010f0eff */
[----:B------:R-:W-:Y:S01]  /*d550*/  STL [R1+0x324], R18 ;  /* 0x0003241201007387 */ /* 0x000fe20000100800 */
[----:B------:R-:W-:-:S03]  /*d560*/  IADD3 R60, P0, PT, R64, R6, RZ ;  /* 0x00000006403c7210 */ /* 0x000fc60007f1e0ff */
[----:B------:R-:W-:Y:S01]  /*d570*/  STL [R1+0x32c], R81 ;  /* 0x00032c5101007387 */ /* 0x000fe20000100800 */
[----:B------:R-:W-:-:S03]  /*d580*/  IMAD R71, R71, UR46, RZ ;  /* 0x0000002e47477c24 */ /* 0x000fc6000f8e02ff */
[----:B------:R-:W-:Y:S01]  /*d590*/  STL [R1+0x338], R83 ;  /* 0x0003385301007387 */ /* 0x000fe20000100800 */
[----:B------:R-:W-:-:S03]  /*d5a0*/  IADD3 R44, P1, PT, R65, R6, RZ ;  /* 0x00000006412c7210 */ /* 0x000fc60007f3e0ff */
[----:B------:R-:W-:Y:S01]  /*d5b0*/  STL [R1+0x340], R86 ;  /* 0x0003405601007387 */ /* 0x000fe20000100800 */
[----:B------:R-:W-:Y:S01]  /*d5c0*/  IMAD R70, R70, UR47, RZ ;  /* 0x0000002f46467c24 */ /* 0x000fe2000f8e02ff */
[----:B------:R-:W-:Y:S02]  /*d5d0*/  IADD3 R31, P2, PT, R67, R6, RZ ;  /* 0x00000006431f7210 */ /* 0x000fe40007f5e0ff */
[----:B------:R-:W-:Y:S01]  /*d5e0*/  STL [R1+0x334], R84 ;  /* 0x0003345401007387 */ /* 0x000fe20000100800 */
[----:B------:R-:W-:Y:S01]  /*d5f0*/  IMAD R69, R69, UR48, RZ ;  /* 0x0000003045457c24 */ /* 0x000fe2000f8e02ff */
[-C--:B------:R-:W-:Y:S02]  /*d600*/  LEA.HI.X.SX32 R61, R64, R3.reuse, 0x1, P0 ;  /* 0x00000003403d7211 */ /* 0x080fe400000f0eff */
[----:B------:R-:W-:Y:S01]  /*d610*/  STL [R1+0x348], R0 ;  /* 0x0003480001007387 */ /* 0x000fe20000100800 */
[----:B------:R-:W-:-:S03]  /*d620*/  LEA.HI.X.SX32 R45, R65, R3, 0x1, P1 ;  /* 0x00000003412d7211 */ /* 0x000fc600008f0eff */
[----:B------:R-:W-:Y:S01]  /*d630*/  STL [R1+0x33c], R2 ;  /* 0x00033c0201007387 */ /* 0x000fe20000100800 */
[----:B------:R-:W-:-:S03]  /*d640*/  LEA.HI.X.SX32 R32, R67, R3, 0x1, P2 ;  /* 0x0000000343207211 */ /* 0x000fc600010f0eff */
[----:B------:R-:W-:Y:S01]  /*d650*/  STL [R1+0x344], R90 ;  /* 0x0003445a01007387 */ /* 0x000fe20000100800 */
[----:B------:R-:W-:-:S03]  /*d660*/  IADD3 R15, P0, PT, R71, R6, RZ ;  /* 0x00000006470f7210 */ /* 0x000fc60007f1e0ff */
[----:B------:R-:W2:Y:S01]  /*d670*/  LDL R64, [R1+0x2f4] ;  /* 0x0002f40001407983 */ /* 0x000ea20000100800 */
[----:B------:R-:W-:-:S03]  /*d680*/  IADD3 R78, P1, PT, R70, R6, RZ ;  /* 0x00000006464e7210 */ /* 0x000fc60007f3e0ff */
[----:B------:R-:W-:Y:S01]  /*d690*/  STL [R1+0x350], R60 ;  /* 0x0003503c01007387 */ /* 0x000fe20000100800 */
[----:B------:R-:W-:Y:S01]  /*d6a0*/  IMAD R66, R66, UR49, RZ ;  /* 0x0000003142427c24 */ /* 0x000fe2000f8e02ff */
[----:B------:R-:W-:Y:S02]  /*d6b0*/  IADD3 R88, P2, PT, R69, R6, RZ ;  /* 0x0000000645587210 */ /* 0x000fe40007f5e0ff */
[----:B------:R-:W2:Y:S01]  /*d6c0*/  LDL R65, [R1+0x278] ;  /* 0x0002780001417983 */ /* 0x000ea20000100800 */
[----:B------:R-:W-:-:S03]  /*d6d0*/  IMAD R63, R63, UR14, RZ ;  /* 0x0000000e3f3f7c24 */ /* 0x000fc6000f8e02ff */
[----:B------:R-:W-:Y:S01]  /*d6e0*/  STL [R1+0x358], R44 ;  /* 0x0003582c01007387 */ /* 0x000fe20000100800 */
[----:B------:R-:W-:-:S03]  /*d6f0*/  LEA.HI.X.SX32 R16, R71, R3, 0x1, P0 ;  /* 0x0000000347107211 */ /* 0x000fc600000f0eff */
        /* <DEDUP_REMOVED lines=13> */
[----:B------:R-:W-:-:S03]  /*d7d0*/  IMAD R58, R58, UR51, RZ ;  /* 0x000000333a3a7c24 */ /* 0x000fc6000f8e02ff */
[----:B------:R-:W-:Y:S01]  /*d7e0*/  STL [R1+0x370], R78 ;  /* 0x0003704e01007387 */ /* 0x000fe20000100800 */
[----:B------:R-:W-:-:S03]  /*d7f0*/  LEA.HI.X.SX32 R92, R66, R3, 0x1, P0 ;  /* 0x00000003425c7211 */ /* 0x000fc600000f0eff */
[----:B------:R-:W-:Y:S01]  /*d800*/  STL [R1+0x364], R16 ;  /* 0x0003641001007387 */ /* 0x000fe20000100800 */
[----:B------:R-:W-:Y:S01]  /*d810*/  IMAD R56, R56, UR52, RZ ;  /* 0x0000003438387c24 */ /* 0x000fe2000f8e02ff */
[----:B------:R-:W-:Y:S02]  /*d820*/  LEA.HI.X.SX32 R69, R63, R3, 0x1, P1 ;  /* 0x000000033f457211 */ /* 0x000fe400008f0eff */
[----:B------:R-:W-:Y:S01]  /*d830*/  STL [R1+0x36c], R79 ;  /* 0x00036c4f01007387 */ /* 0x000fe20000100800 */
[----:B------:R-:W-:-:S03]  /*d840*/  IADD3 R25, P0, PT, R59, R6, RZ ;  /* 0x000000063b197210 */ /* 0x000fc60007f1e0ff */
[----:B------:R-:W-:Y:S01]  /*d850*/  STL [R1+0x374], R19 ;  /* 0x0003741301007387 */ /* 0x000fe20000100800 */
[----:B------:R-:W-:-:S03]  /*d860*/  LEA.HI.X.SX32 R57, R62, R3, 0x1, P2 ;  /* 0x000000033e397211 */ /* 0x000fc600010f0eff */
[----:B------:R-:W-:Y:S01]  /*d870*/  STL [R1+0x380], R67 ;  /* 0x0003804301007387 */ /* 0x000fe20000100800 */
[----:B------:R-:W-:-:S03]  /*d880*/  IADD3 R29, P1, PT, R58, R6, RZ ;  /* 0x000000063a1d7210 */ /* 0x000fc60007f3e0ff */
[----:B------:R-:W2:Y:S04]  /*d890*/  LDL R66, [R1+0x274] ;  /* 0x0002740001427983 */ /* 0x000ea80000100800 */
[----:B------:R-:W2:Y:S01]  /*d8a0*/  LDL R63, [R1+0x238] ;  /* 0x00023800013f7983 */ /* 0x000ea20000100800 */
[----:B------:R-:W-:-:S03]  /*d8b0*/  IMAD R52, R52, UR53, RZ ;  /* 0x0000003534347c24 */ /* 0x000fc6000f8e02ff */
[----:B------:R-:W-:Y:S01]  /*d8c0*/  STL [R1+0x388], R70 ;  /* 0x0003884601007387 */ /* 0x000fe20000100800 */
[----:B------:R-:W-:-:S03]  /*d8d0*/  IADD3 R13, P2, PT, R56, R6, RZ ;  /* 0x00000006380d7210 */ /* 0x000fc60007f5e0ff */
[----:B------:R-:W2:Y:S01]  /*d8e0*/  LDL R62, [R1+0x234] ;  /* 0x00023400013e7983 */ /* 0x000ea20000100800 */
[----:B------:R-:W-:-:S03]  /*d8f0*/  LEA.HI.X.SX32 R43, R59, R3, 0x1, P0 ;  /* 0x000000033b2b7211 */ /* 0x000fc600000f0eff */
[----:B------:R-:W-:Y:S01]  /*d900*/  STL [R1+0x37c], R92 ;  /* 0x00037c5c01007387 */ /* 0x000fe20000100800 */
[----:B------:R-:W-:-:S03]  /*d910*/  LEA.HI.X.SX32 R30, R58, R3, 0x1, P1 ;  /* 0x000000033a1e7211 */ /* 0x000fc600008f0eff */
[----:B------:R-:W-:Y:S01]  /*d920*/  STL [R1+0x390], R55 ;  /* 0x0003903701007387 */ /* 0x000fe20000100800 */
[----:B------:R-:W-:-:S03]  /*d930*/  LEA.HI.X.SX32 R14, R56, R3, 0x1, P2 ;  /* 0x00000003380e7211 */ /* 0x000fc600010f0eff */
[----:B------:R-:W-:Y:S01]  /*d940*/  STL [R1+0x384], R69 ;  /* 0x0003844501007387 */ /* 0x000fe20000100800 */
[----:B------:R-:W-:-:S03]  /*d950*/  IADD3 R76, P0, PT, R52, R6, RZ ;  /* 0x00000006344c7210 */ /* 0x000fc60007f1e0ff */
[----:B------:R-:W-:Y:S04]  /*d960*/  STL [R1+0x38c], R57 ;  /* 0x00038c3901007387 */ /* 0x000fe80000100800 */
[----:B------:R-:W-:Y:S04]  /*d970*/  STL [R1+0x398], R25 ;  /* 0x0003981901007387 */ /* 0x000fe80000100800 */
[----:B------:R-:W-:Y:S04]  /*d980*/  STL [R1+0x3a0], R29 ;  /* 0x0003a01d01007387 */ /* 0x000fe80000100800 */
[----:B------:R-:W-:Y:S01]  /*d990*/  STL [R1+0x394], R43 ;  /* 0x0003942b01007387 */ /* 0x000fe20000100800 */
[----:B------:R-:W-:-:S03]  /*d9a0*/  LEA.HI.X.SX32 R77, R52, R3, 0x1, P0 ;  /* 0x00000003344d7211 */ /* 0x000fc600000f0eff */
[----:B------:R-:W2:Y:S04]  /*d9b0*/  LDL R56, [R1+0x1dc] ;  /* 0x0001dc0001387983 */ /* 0x000ea80000100800 */
[----:B------:R-:W-:Y:S04]  /*d9c0*/  STL [R1+0x3a8], R13 ;  /* 0x0003a80d01007387 */ /* 0x000fe80000100800 */
[----:B------:R-:W-:Y:S04]  /*d9d0*/  STL [R1+0x39c], R30 ;  /* 0x00039c1e01007387 */ /* 0x000fe80000100800 */
[----:B------:R-:W-:Y:S04]  /*d9e0*/  STL [R1+0x3a4], R14 ;  /* 0x0003a40e01007387 */ /* 0x000fe80000100800 */
[----:B------:R-:W3:Y:S01]  /*d9f0*/  LDL R52, [R1+0x1d8] ;  /* 0x0001d80001347983 */ /* 0x000ee20000100800 */
[----:B------:R-:W-:Y:S01]  /*da00*/  IMAD R47, R47, UR55, RZ ;  /* 0x000000372f2f7c24 */ /* 0x000fe2000f8e02ff */
[----:B------:R-:W0:Y:S04]  /*da10*/  S2R R10, SR_TID.X ;  /* 0x00000000000a7919 */ /* 0x000e280000002100 */
[----:B------:R-:W-:-:S04]  /*da20*/  IADD3 R59, P2, PT, R47, R6, RZ ;  /* 0x000000062f3b7210 */ /* 0x000fc80007f5e0ff */
[----:B------:R-:W-:Y:S02]  /*da30*/  LEA.HI.X.SX32 R58, R47, R3, 0x1, P2 ;  /* 0x000000032f3a7211 */ /* 0x000fe400010f0eff */
[----:B------:R-:W1:Y:S01]  /*da40*/  LDC R47, c[0x0][0x3a0] ;  /* 0x0000e800ff2f7b82 */ /* 0x000e620000000800 */
[----:B------:R-:W-:Y:S02]  /*da50*/  IMAD R37, R37, UR56, RZ ;  /* 0x0000003825257c24 */ /* 0x000fe4000f8e02ff */
[----:B------:R-:W-:-:S03]  /*da60*/  IMAD R50, R50, UR54, RZ ;  /* 0x0000003632327c24 */ /* 0x000fc6000f8e02ff */
[CC--:B------:R-:W-:Y:S02]  /*da70*/  IADD3 R38, P0, PT, R37.reuse, R6.reuse, RZ ;  /* 0x0000000625267210 */ /* 0x0c0fe40007f1e0ff */
[-C--:B------:R-:W-:Y:S01]  /*da80*/  IADD3 R4, P1, PT, R50, R6.reuse, RZ ;  /* 0x0000000632047210 */ /* 0x080fe20007f3e0ff */
[----:B------:R-:W-:Y:S01]  /*da90*/  IMAD R34, R34, UR57, RZ ;  /* 0x0000003922227c24 */ /* 0x000fe2000f8e02ff */
[-C--:B------:R-:W-:Y:S01]  /*daa0*/  LEA.HI.X.SX32 R71, R37, R3.reuse, 0x1, P0 ;  /* 0x0000000325477211 */ /* 0x080fe200000f0eff */
[----:B------:R-:W-:Y:S01]  /*dab0*/  IMAD R33, R33, UR58, RZ ;  /* 0x0000003a21217c24 */ /* 0x000fe2000f8e02ff */
[----:B------:R-:W-:Y:S01]  /*dac0*/  LEA.HI.X.SX32 R50, R50, R3, 0x1, P1 ;  /* 0x0000000332327211 */ /* 0x000fe200008f0eff */
[----:B------:R-:W-:Y:S01]  /*dad0*/  STL [R1+0x3b8], R4 ;  /* 0x0003b80401007387 */ /* 0x000fe20000100800 */
[----:B------:R-:W-:-:S03]  /*dae0*/  IADD3 R39, P1, PT, R34, R6, RZ ;  /* 0x0000000622277210 */ /* 0x000fc60007f3e0ff */
[----:B------:R-:W-:Y:S01]  /*daf0*/  STL [R1+0x3b0], R76 ;  /* 0x0003b04c01007387 */ /* 0x000fe20000100800 */
[----:B-1----:R-:W-:Y:S01]  /*db00*/  VIADD R75, R47, 0x7f ;  /* 0x0000007f2f4b7836 */ /* 0x002fe20000000000 */
[----:B0-----:R-:W-:Y:S02]  /*db10*/  LOP3.LUT R10, R10, 0x7f, RZ, 0xc0, !PT ;  /* 0x0000007f0a0a7812 */ /* 0x001fe400078ec0ff */
[----:B------:R-:W-:Y:S02]  /*db20*/  STL [R1+0x3c0], R59 ;  /* 0x0003c03b01007387 */ /* 0x000fe40000100800 */
[----:B------:R-:W-:Y:S02]  /*db30*/  ISETP.GT.AND P0, PT, R75, 0x7f, PT ;  /* 0x0000007f4b00780c */ /* 0x000fe40003f04270 */
[----:B------:R-:W-:Y:S01]  /*db40*/  STL [R1+0x3ac], R77 ;  /* 0x0003ac4d01007387 */ /* 0x000fe20000100800 */
[-C--:B------:R-:W-:Y:S02]  /*db50*/  IADD3 R40, P2, PT, R33, R6.reuse, RZ ;  /* 0x0000000621287210 */ /* 0x080fe40007f5e0ff */
[----:B------:R-:W-:Y:S01]  /*db60*/  ISETP.LT.AND P0, PT, R10, R47, P0 ;  /* 0x0000002f0a00720c */ /* 0x000fe20000701270 */
[----:B------:R-:W-:Y:S01]  /*db70*/  STL [R1+0x3b4], R50 ;  /* 0x0003b43201007387 */ /* 0x000fe20000100800 */
[----:B------:R-:W-:-:S02]  /*db80*/  IADD3 R26, P4, PT, R72, R6, RZ ;  /* 0x00000006481a7210 */ /* 0x000fc40007f9e0ff */
[-C--:B------:R-:W-:Y:S01]  /*db90*/  IADD3 R8, P6, PT, R74, R6.reuse, RZ ;  /* 0x000000064a087210 */ /* 0x080fe20007fde0ff */
[----:B------:R-:W-:Y:S01]  /*dba0*/  STL [R1+0x3bc], R58 ;  /* 0x0003bc3a01007387 */ /* 0x000fe20000100800 */
[----:B------:R-:W-:-:S03]  /*dbb0*/  IADD3 R11, P5, PT, R73, R6, RZ ;  /* 0x00000006490b7210 */ /* 0x000fc60007fbe0ff */
[----:B------:R-:W-:Y:S01]  /*dbc0*/  STL [R1+0x3c4], R38 ;  /* 0x0003c42601007387 */ /* 0x000fe20000100800 */
[----:B------:R-:W-:-:S03]  /*dbd0*/  LEA.HI.X.SX32 R54, R34, R3, 0x1, P1 ;  /* 0x0000000322367211 */ /* 0x000fc600008f0eff */
[----:B------:R-:W-:Y:S01]  /*dbe0*/  STL [R1+0x3c8], R39 ;  /* 0x0003c82701007387 */ /* 0x000fe20000100800 */
[----:B------:R-:W-:-:S03]  /*dbf0*/  LEA.HI.X.SX32 R41, R33, R3, 0x1, P2 ;  /* 0x0000000321297211 */ /* 0x000fc600010f0eff */
[----:B------:R-:W-:Y:S01]  /*dc00*/  STL [R1+0x3cc], R40 ;  /* 0x0003cc2801007387 */ /* 0x000fe20000100800 */
[-C--:B------:R-:W-:Y:S02]  /*dc10*/  LEA.HI.X.SX32 R27, R72, R3.reuse, 0x1, P4 ;  /* 0x00000003481b7211 */ /* 0x080fe400020f0eff */
[----:B------:R-:W-:Y:S01]  /*dc20*/  PRMT R7, RZ, 0x7610, R7 ;  /* 0x00007610ff077816 */ /* 0x000fe20000000007 */
[----:B------:R-:W-:Y:S01]  /*dc30*/  STL [R1+0x3d0], R26 ;  /* 0x0003d01a01007387 */ /* 0x000fe20000100800 */
[----:B------:R-:W-:-:S03]  /*dc40*/  LEA.HI.X.SX32 R9, R74, R3, 0x1, P6 ;  /* 0x000000034a097211 */ /* 0x000fc600030f0eff */
[----:B------:R2:W-:Y:S04]  /*dc50*/  STL [R1+0x20c], R8 ;  /* 0x00020c0801007387 */ /* 0x0005e80000100800 */
[----:B------:R-:W-:Y:S01]  /*dc60*/  STL [R1+0x3d4], R11 ;  /* 0x0003d40b01007387 */ /* 0x000fe20000100800 */
[----:B------:R-:W-:-:S03]  /*dc70*/  LEA.HI.X.SX32 R12, R73, R3, 0x1, P5 ;  /* 0x00000003490c7211 */ /* 0x000fc600028f0eff */
[----:B------:R-:W-:Y:S01]  /*dc80*/  STL [R1+0x1f4], R71 ;  /* 0x0001f44701007387 */ /* 0x000fe20000100800 */
[----:B------:R-:W-:-:S03]  /*dc90*/  PRMT R3, RZ, 0x7610, R3 ;  /* 0x00007610ff037816 */ /* 0x000fc60000000003 */
[----:B------:R-:W-:Y:S04]  /*dca0*/  STL [R1+0x1fc], R54 ;  /* 0x0001fc3601007387 */ /* 0x000fe80000100800 */
[----:B------:R-:W-:Y:S04]  /*dcb0*/  STL [R1+0x200], R41 ;  /* 0x0002002901007387 */ /* 0x000fe80000100800 */
[----:B------:R-:W-:Y:S04]  /*dcc0*/  STL [R1+0x204], R27 ;  /* 0x0002041b01007387 */ /* 0x000fe80000100800 */
[----:B------:R3:W-:Y:S04]  /*dcd0*/  STL [R1+0x1f8], R9 ;  /* 0x0001f80901007387 */ /* 0x0007e80000100800 */
[----:B------:R2:W4:Y:S02]  /*dce0*/  @P0 LDG.E.U8 R7, desc[UR18][R8.64] ;  /* 0x0000001208070981 */ /* 0x000524000c1e1100 */
[----:B--2---:R-:W-:-:S02]  /*dcf0*/  @P0 IMAD.MOV.U32 R8, RZ, RZ, R56 ;  /* 0x000000ffff080224 */ /* 0x004fc400078e0038 */
[----:B---3--:R-:W-:-:S05]  /*dd00*/  @P0 IMAD.MOV.U32 R9, RZ, RZ, R52 ;  /* 0x000000ffff090224 */ /* 0x008fca00078e0034 */
[----:B------:R0:W2:Y:S04]  /*dd10*/  @P0 LDG.E.U8 R3, desc[UR18][R8.64] ;  /* 0x0000001208030981 */ /* 0x0000a8000c1e1100 */
[----:B------:R-:W-:Y:S04]  /*dd20*/  STS.U8 [R93+UR9+0x3780], R28 ;  /* 0x0037801c5d007988 */ /* 0x000fe80008000009 */
[----:B------:R-:W-:Y:S04]  /*dd30*/  STS.U8 [R93+UR9+0x3b80], R24 ;  /* 0x003b80185d007988 */ /* 0x000fe80008000009 */
[----:B------:R-:W-:Y:S01]  /*dd40*/  STS.U8 [R93+UR9+0x3f80], R23 ;  /* 0x003f80175d007988 */ /* 0x000fe20008000009 */
[----:B0-----:R-:W-:-:S02]  /*dd50*/  @P0 IMAD.MOV.U32 R8, RZ, RZ, R63 ;  /* 0x000000ffff080224 */ /* 0x001fc400078e003f */
[----:B------:R-:W-:Y:S01]  /*dd60*/  @P0 IMAD.MOV.U32 R9, RZ, RZ, R62 ;  /* 0x000000ffff090224 */ /* 0x000fe200078e003e */
[----:B--2---:R0:W-:Y:S02]  /*dd70*/  STS.U8 [R10+UR9+0x8000], R3 ;  /* 0x008000030a007988 */ /* 0x0041e40008000009 */
[----:B0-----:R-:W-:-:S06]  /*dd80*/  PRMT R3, RZ, 0x7610, R3 ;  /* 0x00007610ff037816 */ /* 0x001fcc0000000003 */
[----:B------:R0:W2:Y:S02]  /*dd90*/  @P0 LDG.E.U8 R3, desc[UR18][R8.64] ;  /* 0x0000001208030981 */ /* 0x0000a4000c1e1100 */
[----:B0-----:R-:W-:Y:S02]  /*dda0*/  @P0 IMAD.MOV.U32 R8, RZ, RZ, R65 ;  /* 0x000000ffff080224 */ /* 0x001fe400078e0041 */
[----:B------:R-:W-:Y:S01]  /*ddb0*/  @P0 IMAD.MOV.U32 R9, RZ, RZ, R66 ;  /* 0x000000ffff090224 */ /* 0x000fe200078e0042 */
[----:B--2---:R0:W-:Y:S02]  /*ddc0*/  STS.U8 [R10+UR9+0x8400], R3 ;  /* 0x008400030a007988 */ /* 0x0041e40008000009 */
[----:B0-----:R-:W-:-:S06]  /*ddd0*/  PRMT R3, RZ, 0x7610, R3 ;  /* 0x00007610ff037816 */ /* 0x001fcc0000000003 */
[----:B------:R0:W2:Y:S02]  /*dde0*/  @P0 LDG.E.U8 R3, desc[UR18][R8.64] ;  /* 0x0000001208030981 */ /* 0x0000a4000c1e1100 */
[----:B0-----:R-:W-:Y:S02]  /*ddf0*/  @P0 IMAD.MOV.U32 R8, RZ, RZ, R49 ;  /* 0x000000ffff080224 */ /* 0x001fe400078e0031 */
[----:B----4-:R-:W-:Y:S01]  /*de00*/  @P0 IMAD.MOV.U32 R9, RZ, RZ, R53 ;  /* 0x000000ffff090224 */ /* 0x010fe200078e0035 */
        /* <DEDUP_REMOVED lines=17> */
[----:B------:R0:W2:Y:S04]  /*df20*/  @P0 LDG.E.U8 R3, desc[UR18][R8.64] ;  /* 0x0000001208030981 */ /* 0x0000a8000c1e1100 */
[----:B------:R-:W-:Y:S04]  /*df30*/  STL [R1+0x208], R12 ;  /* 0x0002080c01007387 */ /* 0x000fe80000100800 */
[----:B------:R-:W3:Y:S01]  /*df40*/  LDL R56, [R1+0x1e0] ;  /* 0x0001e00001387983 */ /* 0x000ee20000100800 */
[----:B0-----:R-:W-:Y:S02]  /*df50*/  @P0 IMAD.MOV.U32 R8, RZ, RZ, R4 ;  /* 0x000000ffff080224 */ /* 0x001fe400078e0004 */
[----:B------:R-:W-:Y:S01]  /*df60*/  @P0 IMAD.MOV.U32 R9, RZ, RZ, R50 ;  /* 0x000000ffff090224 */ /* 0x000fe200078e0032 */
[----:B------:R-:W4:Y:S04]  /*df70*/  LDL R63, [R1+0x1e4] ;  /* 0x0001e400013f7983 */ /* 0x000f280000100800 */
[----:B------:R-:W3:Y:S04]  /*df80*/  LDL R66, [R1+0x23c] ;  /* 0x00023c0001427983 */ /* 0x000ee80000100800 */
[----:B------:R-:W3:Y:S01]  /*df90*/  LDL R65, [R1+0x240] ;  /* 0x0002400001417983 */ /* 0x000ee20000100800 */
[----:B------:R-:W-:-:S03]  /*dfa0*/  PRMT R6, RZ, 0x7610, R6 ;  /* 0x00007610ff067816 */ /* 0x000fc60000000006 */
[----:B------:R-:W3:Y:S04]  /*dfb0*/  LDL R53, [R1+0x27c] ;  /* 0x00027c0001357983 */ /* 0x000ee80000100800 */
[----:B------:R-:W3:Y:S01]  /*dfc0*/  LDL R49, [R1+0x280] ;  /* 0x0002800001317983 */ /* 0x000ee20000100800 */
[----:B------:R-:W0:Y:S03]  /*dfd0*/  S2R R62, SR_TID.X ;  /* 0x00000000003e7919 */ /* 0x000e260000002100 */
[----:B------:R-:W3:Y:S04]  /*dfe0*/  LDL R64, [R1+0x2bc] ;  /* 0x0002bc0001407983 */ /* 0x000ee80000100800 */
[----:B------:R-:W3:Y:S04]  /*dff0*/  LDL R48, [R1+0x2c0] ;  /* 0x0002c00001307983 */ /* 0x000ee80000100800 */
[----:B------:R-:W3:Y:S04]  /*e000*/  LDL.LU R84, [R1+0x880] ;  /* 0x0008800001547983 */ /* 0x000ee80000300800 */
[----:B------:R-:W3:Y:S04]  /*e010*/  LDL.LU R83, [R1+0x87c] ;  /* 0x00087c0001537983 */ /* 0x000ee80000300800 */
[----:B------:R-:W3:Y:S04]  /*e020*/  LDL.LU R19, [R1+0x878] ;  /* 0x0008780001137983 */ /* 0x000ee80000300800 */
[----:B------:R-:W3:Y:S04]  /*e030*/  LDL.LU R88, [R1+0x874] ;  /* 0x0008740001587983 */ /* 0x000ee80000300800 */
[----:B------:R-:W3:Y:S04]  /*e040*/  LDL.LU R4, [R1+0x870] ;  /* 0x0008700001047983 */ /* 0x000ee80000300800 */
[----:B--2---:R1:W-:Y:S02]  /*e050*/  STS.U8 [R10+UR9+0x9800], R3 ;  /* 0x009800030a007988 */ /* 0x0043e40008000009 */
[----:B-1----:R-:W-:-:S06]  /*e060*/  PRMT R3, RZ, 0x7610, R3 ;  /* 0x00007610ff037816 */ /* 0x002fcc0000000003 */
[----:B------:R4:W2:Y:S02]  /*e070*/  @P0 LDG.E.U8 R3, desc[UR18][R8.64] ;  /* 0x0000001208030981 */ /* 0x0008a4000c1e1100 */
[----:B----4-:R-:W-:Y:S02]  /*e080*/  @P0 IMAD.MOV.U32 R8, RZ, RZ, R63 ;  /* 0x000000ffff080224 */ /* 0x010fe400078e003f */
[----:B---3--:R-:W-:Y:S01]  /*e090*/  @P0 IMAD.MOV.U32 R9, RZ, RZ, R56 ;  /* 0x000000ffff090224 */ /* 0x008fe200078e0038 */
[----:B0-----:R-:W-:Y:S01]  /*e0a0*/  LOP3.LUT R62, R62, 0x7f, RZ, 0xc0, !PT ;  /* 0x0000007f3e3e7812 */ /* 0x001fe200078ec0ff */
[----:B------:R-:W3:Y:S04]  /*e0b0*/  LDL R63, [R1+0x1e8] ;  /* 0x0001e800013f7983 */ /* 0x000ee80000100800 */
[----:B------:R0:W4:Y:S02]  /*e0c0*/  @P0 LDG.E.U8 R6, desc[UR18][R8.64] ;  /* 0x0000001208060981 */ /* 0x000124000c1e1100 */
[----:B0-----:R-:W-:-:S02]  /*e0d0*/  @P0 IMAD.MOV.U32 R8, RZ, RZ, R65 ;  /* 0x000000ffff080224 */ /* 0x001fc400078e0041 */
[----:B------:R-:W-:Y:S01]  /*e0e0*/  @P0 IMAD.MOV.U32 R9, RZ, RZ, R66 ;  /* 0x000000ffff090224 */ /* 0x000fe200078e0042 */
[----:B--2---:R0:W-:Y:S01]  /*e0f0*/  STS.U8 [R10+UR9+0x9c00], R3 ;  /* 0x009c00030a007988 */ /* 0x0041e20008000009 */
[----:B------:R-:W-:-:S03]  /*e100*/  LOP3.LUT R62, R62, 0x10, RZ, 0x3c, !PT ;  /* 0x000000103e3e7812 */ /* 0x000fc600078e3cff */
[----:B------:R-:W2:Y:S04]  /*e110*/  LDL R66, [R1+0x1ec] ;  /* 0x0001ec0001427983 */ /* 0x000ea80000100800 */
[----:B------:R-:W2:Y:S01]  /*e120*/  LDL R65, [R1+0x284] ;  /* 0x0002840001417983 */ /* 0x000ea20000100800 */
[----:B0-----:R-:W-:-:S06]  /*e130*/  PRMT R3, RZ, 0x7610, R3 ;  /* 0x00007610ff037816 */ /* 0x001fcc0000000003 */
[----:B------:R0:W2:Y:S04]  /*e140*/  @P0 LDG.E.U8 R3, desc[UR18][R8.64] ;  /* 0x0000001208030981 */ /* 0x0000a8000c1e1100 */
[----:B----4-:R-:W-:Y:S01]  /*e150*/  STS.U8 [R62+UR9+0x8080], R6 ;  /* 0x008080063e007988 */ /* 0x010fe20008000009 */
[----:B0-----:R-:W-:Y:S02]  /*e160*/  @P0 IMAD.MOV.U32 R8, RZ, RZ, R49 ;  /* 0x000000ffff080224 */ /* 0x001fe400078e0031 */
[----:B------:R-:W-:Y:S01]  /*e170*/  @P0 IMAD.MOV.U32 R9, RZ, RZ, R53 ;  /* 0x000000ffff090224 */ /* 0x000fe200078e0035 */
[----:B------:R-:W4:Y:S04]  /*e180*/  LDL R49, [R1+0x248] ;  /* 0x0002480001317983 */ /* 0x000f280000100800 */
[----:B------:R-:W3:Y:S04]  /*e190*/  LDL R53, [R1+0x244] ;  /* 0x0002440001357983 */ /* 0x000ee80000100800 */
[----:B--2---:R0:W-:Y:S02]  /*e1a0*/  STS.U8 [R62+UR9+0x8480], R3 ;  /* 0x008480033e007988 */ /* 0x0041e40008000009 */
[----:B0-----:R-:W-:-:S06]  /*e1b0*/  PRMT R3, RZ, 0x7610, R3 ;  /* 0x00007610ff037816 */ /* 0x001fcc0000000003 */
[----:B------:R0:W2:Y:S02]  /*e1c0*/  @P0 LDG.E.U8 R3, desc[UR18][R8.64] ;  /* 0x0000001208030981 */ /* 0x0000a4000c1e1100 */
[----:B0-----:R-:W-:Y:S02]  /*e1d0*/  @P0 IMAD.MOV.U32 R8, RZ, RZ, R48 ;  /* 0x000000ffff080224 */ /* 0x001fe400078e0030 */
[----:B------:R-:W-:Y:S01]  /*e1e0*/  @P0 IMAD.MOV.U32 R9, RZ, RZ, R64 ;  /* 0x000000ffff090224 */ /* 0x000fe200078e0040 */
[----:B------:R-:W-:Y:S01]  /*e1f0*/  PRMT R6, RZ, 0x7610, R6 ;  /* 0x00007610ff067816 */ /* 0x000fe20000000006 */
[----:B------:R-:W3:Y:S04]  /*e200*/  LDL R48, [R1+0x288] ;  /* 0x0002880001307983 */ /* 0x000ee80000100800 */
[----:B--2---:R0:W-:Y:S02]  /*e210*/  STS.U8 [R62+UR9+0x8880], R3 ;  /* 0x008880033e007988 */ /* 0x0041e40008000009 */
[----:B0-----:R-:W-:-:S06]  /*e220*/  PRMT R3, RZ, 0x7610, R3 ;  /* 0x00007610ff037816 */ /* 0x001fcc0000000003 */
[----:B------:R0:W2:Y:S02]  /*e230*/  @P0 LDG.E.U8 R3, desc[UR18][R8.64] ;  /* 0x0000001208030981 */ /* 0x0000a4000c1e1100 */
[----:B0-----:R-:W-:Y:S02]  /*e240*/  @P0 IMAD.MOV.U32 R8, RZ, RZ, R91 ;  /* 0x000000ffff080224 */ /* 0x001fe400078e005b */
[----:B------:R-:W-:Y:S02]  /*e250*/  @P0 IMAD.MOV.U32 R9, RZ, RZ, R22 ;  /* 0x000000ffff090224 */ /* 0x000fe400078e0016 */
[----:B------:R-:W3:Y:S04]  /*e260*/  LDL.LU R22, [R1+0x86c] ;  /* 0x00086c0001167983 */ /* 0x000ee80000300800 */
[----:B------:R-:W3:Y:S04]  /*e270*/  LDL.LU R91, [R1+0x868] ;  /* 0x00086800015b7983 */ /* 0x000ee80000300800 */
        /* <DEDUP_REMOVED lines=8> */
[----:B--2---:R0:W-:Y:S02]  /*e300*/  STS.U8 [R62+UR9+0x9080], R3 ;  /* 0x009080033e007988 */ /* 0x0041e40008000009 */
[----:B0-----:R-:W-:-:S06]  /*e310*/  PRMT R3, RZ, 0x7610, R3 ;  /* 0x00007610ff037816 */ /* 0x001fcc0000000003 */
[----:B------:R0:W2:Y:S02]  /*e320*/  @P0 LDG.E.U8 R3, desc[UR18][R8.64] ;  /* 0x0000001208030981 */ /* 0x0000a4000c1e1100 */
[----:B0-----:R-:W-:Y:S02]  /*e330*/  @P0 IMAD.MOV.U32 R8, RZ, RZ, R67 ;  /* 0x000000ffff080224 */ /* 0x001fe400078e0043 */
[----:B------:R-:W-:Y:S01]  /*e340*/  @P0 IMAD.MOV.U32 R9, RZ, RZ, R92 ;  /* 0x000000ffff090224 */ /* 0x000fe200078e005c */
[----:B--2---:R0:W-:Y:S01]  /*e350*/  STS.U8 [R62+UR9+0x9480], R3 ;  /* 0x009480033e007988 */ /* 0x0041e20008000009 */
[----:B------:R-:W1:Y:S03]  /*e360*/  S2R R67, SR_TID.X ;  /* 0x0000000000437919 */ /* 0x000e660000002100 */
[----:B------:R-:W2:Y:S01]  /*e370*/  LDL.LU R92, [R1+0x85c] ;  /* 0x00085c00015c7983 */ /* 0x000ea20000300800 */
        /* <DEDUP_REMOVED lines=8> */
[----:B---3--:R-:W-:-:S05]  /*e400*/  @P0 IMAD.MOV.U32 R9, RZ, RZ, R63 ;  /* 0x000000ffff090224 */ /* 0x008fca00078e003f */
[----:B------:R4:W3:Y:S02]  /*e410*/  @P0 LDG.E.U8 R6, desc[UR18][R8.64] ;  /* 0x0000001208060981 */ /* 0x0008e4000c1e1100 */
[----:B----4-:R-:W-:Y:S02]  /*e420*/  @P0 IMAD.MOV.U32 R8, RZ, RZ, R49 ;  /* 0x000000ffff080224 */ /* 0x010fe400078e0031 */
[----:B------:R-:W-:Y:S01]  /*e430*/  @P0 IMAD.MOV.U32 R9, RZ, RZ, R53 ;  /* 0x000000ffff090224 */ /* 0x000fe200078e0035 */
[----:B-1----:R-:W-:Y:S01]  /*e440*/  LOP3.LUT R67, R67, 0x7f, RZ, 0xc0, !PT ;  /* 0x0000007f43437812 */ /* 0x002fe200078ec0ff */
[----:B------:R-:W4:Y:S04]  /*e450*/  LDL R53, [R1+0x1f0] ;  /* 0x0001f00001357983 */ /* 0x000f280000100800 */
[----:B--2---:R0:W-:Y:S04]  /*e460*/  STS.U8 [R62+UR9+0x9c80], R3 ;  /* 0x009c80033e007988 */ /* 0x0041e80008000009 */
[----:B------:R-:W2:Y:S01]  /*e470*/  LDL R49, [R1+0x210] ;  /* 0x0002100001317983 */ /* 0x000ea20000100800 */
[----:B0-----:R-:W-:-:S06]  /*e480*/  PRMT R3, RZ, 0x7610, R3 ;  /* 0x00007610ff037816 */ /* 0x001fcc0000000003 */
[----:B------:R0:W2:Y:S01]  /*e490*/  @P0 LDG.E.U8 R3, desc[UR18][R8.64] ;  /* 0x0000001208030981 */ /* 0x0000a2000c1e1100 */
[----:B------:R-:W-:-:S05]  /*e4a0*/  LOP3.LUT R67, R67, 0x20, RZ, 0x3c, !PT ;  /* 0x0000002043437812 */ /* 0x000fca00078e3cff */
[----:B---3--:R-:W-:Y:S01]  /*e4b0*/  STS.U8 [R67+UR9+0x8100], R6 ;  /* 0x0081000643007988 */ /* 0x008fe20008000009 */
[----:B0-----:R-:W-:Y:S02]  /*e4c0*/  @P0 IMAD.MOV.U32 R8, RZ, RZ, R48 ;  /* 0x000000ffff080224 */ /* 0x001fe400078e0030 */
[----:B------:R-:W-:Y:S01]  /*e4d0*/  @P0 IMAD.MOV.U32 R9, RZ, RZ, R65 ;  /* 0x000000ffff090224 */ /* 0x000fe200078e0041 */
[----:B------:R-:W3:Y:S04]  /*e4e0*/  LDL R48, [R1+0x250] ;  /* 0x0002500001307983 */ /* 0x000ee80000100800 */
[----:B------:R-:W3:Y:S04]  /*e4f0*/  LDL R65, [R1+0x24c] ;  /* 0x00024c0001417983 */ /* 0x000ee80000100800 */
[----:B--2---:R0:W-:Y:S02]  /*e500*/  STS.U8 [R67+UR9+0x8500], R3 ;  /* 0x0085000343007988 */ /* 0x0041e40008000009 */
[----:B0-----:R-:W-:-:S06]  /*e510*/  PRMT R3, RZ, 0x7610, R3 ;  /* 0x00007610ff037816 */ /* 0x001fcc0000000003 */
[----:B------:R0:W2:Y:S02]  /*e520*/  @P0 LDG.E.U8 R3, desc[UR18][R8.64] ;  /* 0x0000001208030981 */ /* 0x0000a4000c1e1100 */
[----:B0-----:R-:W-:Y:S02]  /*e530*/  @P0 IMAD.MOV.U32 R8, RZ, RZ, R64 ;  /* 0x000000ffff080224 */ /* 0x001fe400078e0040 */
[----:B------:R-:W-:Y:S01]  /*e540*/  @P0 IMAD.MOV.U32 R9, RZ, RZ, R84 ;  /* 0x000000ffff090224 */ /* 0x000fe200078e0054 */
[----:B------:R-:W-:Y:S01]  /*e550*/  PRMT R6, RZ, 0x7610, R6 ;  /* 0x00007610ff067816 */ /* 0x000fe20000000006 */
        /* <DEDUP_REMOVED lines=31> */
[----:B------:R-:W0:Y:S04]  /*e750*/  S2R R38, SR_TID.X ;  /* 0x0000000000267919 */ /* 0x000e280000002100 */
[----:B------:R3:W4:Y:S04]  /*e760*/  @P0 LDG.E.U8 R6, desc[UR18][R8.64] ;  /* 0x0000001208060981 */ /* 0x000728000c1e1100 */
[----:B------:R-:W4:Y:S01]  /*e770*/  LDL R49, [R1+0x214] ;  /* 0x0002140001317983 */ /* 0x000f220000100800 */
[----:B---3--:R-:W-:-:S02]  /*e780*/  @P0 IMAD.MOV.U32 R8, RZ, RZ, R48 ;  /* 0x000000ffff080224 */ /* 0x008fc400078e0030 */
[----:B------:R-:W-:Y:S01]  /*e790*/  @P0 IMAD.MOV.U32 R9, RZ, RZ, R65 ;  /* 0x000000ffff090224 */ /* 0x000fe200078e0041 */
[----:B------:R-:W3:Y:S04]  /*e7a0*/  LDL R48, [R1+0x258] ;  /* 0x0002580001307983 */ /* 0x000ee80000100800 */
[----:B--2---:R1:W-:Y:S02]  /*e7b0*/  STS.U8 [R67+UR9+0x9d00], R3 ;  /* 0x009d000343007988 */ /* 0x0043e40008000009 */
[----:B-1----:R-:W-:-:S06]  /*e7c0*/  PRMT R3, RZ, 0x7610, R3 ;  /* 0x00007610ff037816 */ /* 0x002fcc0000000003 */
[----:B------:R1:W2:Y:S01]  /*e7d0*/  @P0 LDG.E.U8 R3, desc[UR18][R8.64] ;  /* 0x0000001208030981 */ /* 0x0002a2000c1e1100 */
[----:B0-----:R-:W-:-:S04]  /*e7e0*/  LOP3.LUT R38, R38, 0x7f, RZ, 0xc0, !PT ;  /* 0x0000007f26267812 */ /* 0x001fc800078ec0ff */
[----:B------:R-:W-:Y:S02]  /*e7f0*/  LOP3.LUT R53, R38, 0x30, RZ, 0x3c, !PT ;  /* 0x0000003026357812 */ /* 0x000fe400078e3cff */
[----:B------:R-:W3:Y:S04]  /*e800*/  LDL R38, [R1+0x218] ;  /* 0x0002180001267983 */ /* 0x000ee80000100800 */
[----:B----4-:R-:W-:Y:S01]  /*e810*/  STS.U8 [R53+UR9+0x8180], R6 ;  /* 0x0081800635007988 */ /* 0x010fe20008000009 */
[----:B-1----:R-:W-:Y:S02]  /*e820*/  @P0 IMAD.MOV.U32 R8, RZ, RZ, R64 ;  /* 0x000000ffff080224 */ /* 0x002fe400078e0040 */
[----:B------:R-:W-:Y:S02]  /*e830*/  @P0 IMAD.MOV.U32 R9, RZ, RZ, R84 ;  /* 0x000000ffff090224 */ /* 0x000fe400078e0054 */
[----:B------:R-:W4:Y:S04]  /*e840*/  LDL.LU R84, [R1+0x844] ;  /* 0x0008440001547983 */ /* 0x000f280000300800 */
        /* <DEDUP_REMOVED lines=12> */
[----:B------:R-:W3:Y:S01]  /*e910*/  LDL.LU R82, [R1+0x838] ;  /* 0x0008380001527983 */ /* 0x000ee20000300800 */
[----:B------:R-:W-:-:S03]  /*e920*/  PRMT R6, RZ, 0x7610, R6 ;  /* 0x00007610ff067816 */ /* 0x000fc60000000006 */
        /* <DEDUP_REMOVED lines=19> */
[----:B---3--:R-:W-:Y:S02]  /*ea60*/  @P0 IMAD.MOV.U32 R8, RZ, RZ, R38 ;  /* 0x000000ffff080224 */ /* 0x008fe400078e0026 */
[----:B------:R-:W-:Y:S01]  /*ea70*/  @P0 IMAD.MOV.U32 R9, RZ, RZ, R49 ;  /* 0x000000ffff090224 */ /* 0x000fe200078e0031 */
[----:B------:R-:W0:Y:S04]  /*ea80*/  S2R R39, SR_TID.X ;  /* 0x0000000000277919 */ /* 0x000e280000002100 */
[----:B------:R1:W3:Y:S04]  /*ea90*/  @P0 LDG.E.U8 R6, desc[UR18][R8.64] ;  /* 0x0000001208060981 */ /* 0x0002e8000c1e1100 */
[----:B------:R-:W3:Y:S01]  /*eaa0*/  LDL R38, [R1+0x220] ;  /* 0x0002200001267983 */ /* 0x000ee20000100800 */
[----:B-1----:R-:W-:-:S02]  /*eab0*/  @P0 IMAD.MOV.U32 R8, RZ, RZ, R48 ;  /* 0x000000ffff080224 */ /* 0x002fc400078e0030 */
[----:B------:R-:W-:Y:S02]  /*eac0*/  @P0 IMAD.MOV.U32 R9, RZ, RZ, R82 ;  /* 0x000000ffff090224 */ /* 0x000fe400078e0052 */
[----:B------:R-:W4:Y:S04]  /*ead0*/  LDL.LU R82, [R1+0x830] ;  /* 0x0008300001527983 */ /* 0x000f280000300800 */
[----:B--2---:R1:W-:Y:S02]  /*eae0*/  STS.U8 [R53+UR9+0x9d80], R3 ;  /* 0x009d800335007988 */ /* 0x0043e40008000009 */
[----:B-1----:R-:W-:-:S06]  /*eaf0*/  PRMT R3, RZ, 0x7610, R3 ;  /* 0x00007610ff037816 */ /* 0x002fcc0000000003 */
[----:B------:R1:W2:Y:S01]  /*eb00*/  @P0 LDG.E.U8 R3, desc[UR18][R8.64] ;  /* 0x0000001208030981 */ /* 0x0002a2000c1e1100 */
[----:B0-----:R-:W-:-:S04]  /*eb10*/  LOP3.LUT R39, R39, 0x7f, RZ, 0xc0, !PT ;  /* 0x0000007f27277812 */ /* 0x001fc800078ec0ff */
[----:B------:R-:W-:-:S05]  /*eb20*/  LOP3.LUT R39, R39, 0x40, RZ, 0x3c, !PT ;  /* 0x0000004027277812 */ /* 0x000fca00078e3cff */
[----:B---3--:R-:W-:Y:S01]  /*eb30*/  STS.U8 [R39+UR9+0x8200], R6 ;  /* 0x0082000627007988 */ /* 0x008fe20008000009 */
[----:B-1----:R-:W-:Y:S02]  /*eb40*/  @P0 IMAD.MOV.U32 R8, RZ, RZ, R5 ;  /* 0x000000ffff080224 */ /* 0x002fe400078e0005 */
        /* <DEDUP_REMOVED lines=32> */
[----:B------:R0:W2:Y:S01]  /*ed50*/  @P0 LDG.E.U8 R3, desc[UR18][R8.64] ;  /* 0x0000001208030981 */ /* 0x0000a2000c1e1100 */
[----:B------:R-:W-:Y:S01]  /*ed60*/  PRMT R6, RZ, 0x7610, R6 ;  /* 0x00007610ff067816 */ /* 0x000fe20000000006 */
[----:B0-----:R-:W-:Y:S02]  /*ed70*/  @P0 IMAD.MOV.U32 R8, RZ, RZ, R38 ;  /* 0x000000ffff080224 */ /* 0x001fe400078e0026 */
[----:B---3--:R-:W-:Y:S01]  /*ed80*/  @P0 IMAD.MOV.U32 R9, RZ, RZ, R91 ;  /* 0x000000ffff090224 */ /* 0x008fe200078e005b */
[----:B------:R-:W0:Y:S04]  /*ed90*/  S2R R25, SR_TID.X ;  /* 0x0000000000197919 */ /* 0x000e280000002100 */
[----:B------:R1:W3:Y:S04]  /*eda0*/  @P0 LDG.E.U8 R6, desc[UR18][R8.64] ;  /* 0x0000001208060981 */ /* 0x0002e8000c1e1100 */
[----:B------:R-:W3:Y:S01]  /*edb0*/  LDL.LU R91, [R1+0x81c] ;  /* 0x00081c00015b7983 */ /* 0x000ee20000300800 */
[----:B-1----:R-:W-:-:S02]  /*edc0*/  @P0 IMAD.MOV.U32 R8, RZ, RZ, R5 ;  /* 0x000000ffff080224 */ /* 0x002fc400078e0005 */
[----:B------:R-:W-:Y:S02]  /*edd0*/  @P0 IMAD.MOV.U32 R9, RZ, RZ, R86 ;  /* 0x000000ffff090224 */ /* 0x000fe400078e0056 */
[----:B------:R-:W4:Y:S01]  /*ede0*/  LDL.LU R86, [R1+0x818] ;  /* 0x0008180001567983 */ /* 0x000f220000300800 */
[----:B------:R-:W-:-:S03]  /*edf0*/  LOP3.LUT R10, R10, 0x60, RZ, 0x3c, !PT ;  /* 0x000000600a0a7812 */ /* 0x000fc600078e3cff */
[----:B------:R-:W5:Y:S04]  /*ee00*/  LDL.LU R5, [R1+0x814] ;  /* 0x0008140001057983 */ /* 0x000f680000300800 */
        /* <DEDUP_REMOVED lines=8> */
[----:B------:R-:W5:Y:S04]  /*ee90*/  LDL.LU R2, [R1+0x810] ;  /* 0x0008100001027983 */ /* 0x000f680000300800 */
[----:B------:R-:W5:Y:S04]  /*eea0*/  LDL.LU R0, [R1+0x80c] ;  /* 0x00080c0001007983 */ /* 0x000f680000300800 */
[----:B--2---:R0:W-:Y:S02]  /*eeb0*/  STS.U8 [R25+UR9+0x8680], R3 ;  /* 0x0086800319007988 */ /* 0x0041e40008000009 */
[----:B0-----:R-:W-:-:S06]  /*eec0*/  PRMT R3, RZ, 0x7610, R3 ;  /* 0x00007610ff037816 */ /* 0x001fcc0000000003 */
[----:B------:R0:W2:Y:S02]  /*eed0*/  @P0 LDG.E.U8 R3, desc[UR18][R8.64] ;  /* 0x0000001208030981 */ /* 0x0000a4000c1e1100 */
[----:B0-----:R-:W-:Y:S02]  /*eee0*/  @P0 IMAD.MOV.U32 R8, RZ, RZ, R4 ;  /* 0x000000ffff080224 */ /* 0x001fe400078e0004 */
[----:B------:R-:W-:Y:S01]  /*eef0*/  @P0 IMAD.MOV.U32 R9, RZ, RZ, R42 ;  /* 0x000000ffff090224 */ /* 0x000fe200078e002a */
[----:B------:R-:W-:Y:S01]  /*ef00*/  PRMT R6, RZ, 0x7610, R6 ;  /* 0x00007610ff067816 */ /* 0x000fe20000000006 */
[----:B------:R-:W5:Y:S04]  /*ef10*/  LDL.LU R4, [R1+0x808] ;  /* 0x0008080001047983 */ /* 0x000f680000300800 */
        /* <DEDUP_REMOVED lines=23> */
[----:B----4-:R-:W-:Y:S02]  /*f090*/  @P0 IMAD.MOV.U32 R8, RZ, RZ, R86 ;  /* 0x000000ffff080224 */ /* 0x010fe400078e0056 */
[----:B------:R-:W-:Y:S02]  /*f0a0*/  @P0 IMAD.MOV.U32 R9, RZ, RZ, R68 ;  /* 0x000000ffff090224 */ /* 0x000fe400078e0044 */
[----:B------:R-:W5:Y:S04]  /*f0b0*/  LDL.LU R68, [R1+0x804] ;  /* 0x0008040001447983 */ /* 0x000f680000300800 */
[----:B------:R0:W3:Y:S04]  /*f0c0*/  @P0 LDG.E.U8 R6, desc[UR18][R8.64] ;  /* 0x0000001208060981 */ /* 0x0000e8000c1e1100 */
[----:B------:R-:W5:Y:S01]  /*f0d0*/  LDL.LU R86, [R1+0x800] ;  /* 0x0008000001567983 */ /* 0x000f620000300800 */
[----:B0-----:R-:W-:-:S02]  /*f0e0*/  @P0 IMAD.MOV.U32 R8, RZ, RZ, R82 ;  /* 0x000000ffff080224 */ /* 0x001fc400078e0052 */
[----:B------:R-:W-:Y:S02]  /*f0f0*/  @P0 IMAD.MOV.U32 R9, RZ, RZ, R84 ;  /* 0x000000ffff090224 */ /* 0x000fe400078e0054 */
[----:B------:R-:W5:Y:S04]  /*f100*/  LDL.LU R84, [R1+0x7fc] ;  /* 0x0007fc0001547983 */ /* 0x000f680000300800 */
[----:B------:R-:W5:Y:S04]  /*f110*/  LDL.LU R82, [R1+0x7f8] ;  /* 0x0007f80001527983 */ /* 0x000f680000300800 */
[----:B--2---:R0:W-:Y:S02]  /*f120*/  STS.U8 [R25+UR9+0x9e80], R3 ;  /* 0x009e800319007988 */ /* 0x0041e40008000009 */
[----:B0-----:R-:W-:-:S06]  /*f130*/  PRMT R3, RZ, 0x7610, R3 ;  /* 0x00007610ff037816 */ /* 0x001fcc0000000003 */
[----:B------:R0:W2:Y:S04]  /*f140*/  @P0 LDG.E.U8 R3, desc[UR18][R8.64] ;  /* 0x0000001208030981 */ /* 0x0000a8000c1e1100 */
[----:B---3--:R-:W-:Y:S01]  /*f150*/  STS.U8 [R10+UR9+0x8300], R6 ;  /* 0x008300060a007988 */ /* 0x008fe20008000009 */
        /* <DEDUP_REMOVED lines=35> */
[----:B------:R-:W-:-:S03]  /*f390*/  PRMT R6, RZ, 0x7610, R6 ;  /* 0x00007610ff067816 */ /* 0x000fc60000000006 */
[----:B------:R-:W-:Y:S01]  /*f3a0*/  STS.U8 [R93+UR9+0x9f80], R7 ;  /* 0x009f80075d007988 */ /* 0x000fe20008000009 */
[----:B0-----:R-:W-:Y:S02]  /*f3b0*/  @P0 IMAD.MOV.U32 R8, RZ, RZ, R89 ;  /* 0x000000ffff080224 */ /* 0x001fe400078e0059 */
[----:B------:R-:W-:-:S05]  /*f3c0*/  @P0 IMAD.MOV.U32 R9, RZ, RZ, R90 ;  /* 0x000000ffff090224 */ /* 0x000fca00078e005a */
[----:B------:R0:W3:Y:S02]  /*f3d0*/  @P0 LDG.E.U8 R6, desc[UR18][R8.64] ;  /* 0x0000001208060981 */ /* 0x0000e4000c1e1100 */
[----:B0-----:R-:W-:Y:S02]  /*f3e0*/  @P0 IMAD.MOV.U32 R8, RZ, RZ, R87 ;  /* 0x000000ffff080224 */ /* 0x001fe400078e0057 */
[----:B------:R-:W-:Y:S01]  /*f3f0*/  @P0 IMAD.MOV.U32 R9, RZ, RZ, R88 ;  /* 0x000000ffff090224 */ /* 0x000fe200078e0058 */
[----:B--2---:R0:W-:Y:S02]  /*f400*/  STS.U8 [R93+UR9+0x8380], R3 ;  /* 0x008380035d007988 */ /* 0x0041e40008000009 */
[----:B0-----:R-:W-:-:S06]  /*f410*/  PRMT R3, RZ, 0x7610, R3 ;  /* 0x00007610ff037816 */ /* 0x001fcc0000000003 */
[----:B------:R0:W2:Y:S04]  /*f420*/  @P0 LDG.E.U8 R3, desc[UR18][R8.64] ;  /* 0x0000001208030981 */ /* 0x0000a8000c1e1100 */
[----:B---3--:R1:W-:Y:S01]  /*f430*/  STS.U8 [R93+UR9+0x8780], R6 ;  /* 0x008780065d007988 */ /* 0x0083e20008000009 */
[----:B0-----:R-:W-:Y:S02]  /*f440*/  @P0 IMAD.MOV.U32 R8, RZ, RZ, R83 ;  /* 0x000000ffff080224 */ /* 0x001fe400078e0053 */
[----:B------:R-:W-:Y:S01]  /*f450*/  @P0 IMAD.MOV.U32 R9, RZ, RZ, R85 ;  /* 0x000000ffff090224 */ /* 0x000fe200078e0055 */
[----:B-1----:R-:W-:-:S06]  /*f460*/  PRMT R6, RZ, 0x7610, R6 ;  /* 0x00007610ff067816 */ /* 0x002fcc0000000006 */
        /* <DEDUP_REMOVED lines=15> */
[----:B------:R-:W2:Y:S04]  /*f560*/  @P0 LDG.E.U8 R3, desc[UR18][R8.64] ;  /* 0x0000001208030981 */ /* 0x000ea8000c1e1100 */
[----:B---3--:R0:W-:Y:S01]  /*f570*/  STS.U8 [R93+UR9+0x9780], R6 ;  /* 0x009780065d007988 */ /* 0x0081e20008000009 */
[----:B------:R-:W-:-:S04]  /*f580*/  ISETP.NE.U32.AND P0, PT, RZ, UR11, PT ;  /* 0x0000000bff007c0c */ /* 0x000fc8000bf05070 */
[C---:B------:R-:W-:Y:S02]  /*f590*/  ISETP.LT.OR P1, PT, R75.reuse, 0x80, P0 ;  /* 0x000000804b00780c */ /* 0x040fe40000721670 */
[----:B------:R-:W-:Y:S01]  /*f5a0*/  ISETP.GE.AND P2, PT, R75, 0x100, PT ;  /* 0x000001004b00780c */ /* 0x000fe20003f46270 */
[----:B--2---:R0:W-:Y:S01]  /*f5b0*/  STS.U8 [R93+UR9+0x9b80], R3 ;  /* 0x009b80035d007988 */ /* 0x0041e20008000009 */
[----:B------:R1:W-:Y:S06]  /*f5c0*/  MEMBAR.ALL.CTA ;  /* 0x0000000000007992 */ /* 0x0003ec0000008000 */
[----:B-1----:R-:W1:Y:S02]  /*f5d0*/  FENCE.VIEW.ASYNC.S ;  /* 0x00000000000073c6 */ /* 0x002e640000000000 */
[----:B-1----:R-:W-:Y:S06]  /*f5e0*/  BAR.SYNC.DEFER_BLOCKING 0x0 ;  /* 0x0000000000007b1d */ /* 0x002fec0000010000 */
[----:B------:R-:W-:Y:S05]  /*f5f0*/  @P1 BRA `(.L_x_6) ;  /* 0x0000000000841947 */ /* 0x000fea0003800000 */
[----:B------:R-:W-:Y:S02]  /*f600*/  UIADD3 UR4, UPT, UPT, UR9, 0x8000, URZ ;  /* 0x0000800009047890 */ /* 0x000fe4000fffe0ff */
[----:B------:R-:W-:Y:S02]  /*f610*/  USHF.R.U32.HI UR12, URZ, 0x4, UR9 ;  /* 0x00000004ff0c7899 */ /* 0x000fe40008011609 */
[----:B------:R-:W-:Y:S02]  /*f620*/  USHF.R.U32.HI UR4, URZ, 0x4, UR4 ;  /* 0x00000004ff047899 */ /* 0x000fe40008011604 */
[----:B------:R-:W-:Y:S02]  /*f630*/  USGXT.U32 UR12, UR12, 0xe ;  /* 0x0000000e0c0c789a */ /* 0x000fe40008000000 */
[----:B------:R-:W-:Y:S02]  /*f640*/  USGXT.U32 UR14, UR4, 0xe ;  /* 0x0000000e040e789a */ /* 0x000fe40008000000 */
[----:B------:R-:W-:-:S02]  /*f650*/  UIADD3 UR26, UP1, UPT, UR12, 0x100, URZ ;  /* 0x000001000c1a7890 */ /* 0x000fc4000ff3e0ff */
[----:B------:R-:W-:Y:S01]  /*f660*/  UIADD3 UR28, UP2, UPT, UR14, 0x2, URZ ;  /* 0x000000020e1c7890 */ /* 0x000fe2000ff5e0ff */
[----:B------:R-:W-:Y:S01]  /*f670*/  UMOV UR4, URZ ;  /* 0x000000ff00047c82 */ /* 0x000fe20008000000 */
[----:B------:R-:W-:Y:S01]  /*f680*/  UMOV UR30, 0x0 ;  /* 0x00000000001e7882 */ /* 0x000fe20000000000 */
[----:B------:R-:W-:Y:S02]  /*f690*/  UIADD3.X UR27, UPT, UPT, UR4, 0x40004040, URZ, UP1, !UPT ;  /* 0x40004040041b7890 */ /* 0x000fe40008ffe4ff */
[----:B------:R-:W-:Y:S02]  /*f6a0*/  UIADD3.X UR29, UPT, UPT, UR4, 0x40004040, URZ, UP2, !UPT ;  /* 0x40004040041d7890 */ /* 0x000fe400097fe4ff */
[----:B------:R-:W-:Y:S02]  /*f6b0*/  UIADD3.64 UR16, UPT, UPT, UR26, 0x100, URZ ;  /* 0x000001001a107897 */ /* 0x000fe4000fffe0ff */
[----:B------:R-:W-:Y:S02]  /*f6c0*/  UIADD3.64 UR20, UPT, UPT, UR28, 0x2, URZ ;  /* 0x000000021c147897 */ /* 0x000fe4000fffe0ff */
[----:B------:R-:W-:-:S02]  /*f6d0*/  UIADD3.64 UR22, UPT, UPT, UR26, 0x200, URZ ;  /* 0x000002001a167897 */ /* 0x000fc4000fffe0ff */
[----:B------:R-:W-:Y:S01]  /*f6e0*/  UIADD3.64 UR24, UPT, UPT, UR28, 0x4, URZ ;  /* 0x000000041c187897 */ /* 0x000fe2000fffe0ff */
[----:B------:R-:W-:Y:S01]  /*f6f0*/  UMOV UR31, 0x8108010 ;  /* 0x08108010001f7882 */ /* 0x000fe20000000000 */
[----:B------:R-:W-:Y:S01]  /*f700*/  UMOV UR13, 0x40004040 ;  /* 0x40004040000d7882 */ /* 0x000fe20000000000 */
[----:B------:R-:W-:Y:S01]  /*f710*/  UMOV UR15, 0x40004040 ;  /* 0x40004040000f7882 */ /* 0x000fe20000000000 */
[----:B------:R-:W-:Y:S01]  /*f720*/  UMOV UR32, 0x0 ;  /* 0x0000000000207882 */ /* 0x000fe20000000000 */
[----:B------:R-:W-:Y:S01]  /*f730*/  UMOV UR33, 0x8108010 ;  /* 0x0810801000217882 */ /* 0x000fe20000000000 */
[----:B------:R-:W-:Y:S01]  /*f740*/  UMOV UR34, 0x0 ;  /* 0x0000000000227882 */ /* 0x000fe20000000000 */
[----:B------:R-:W-:Y:S01]  /*f750*/  UMOV UR35, 0x8108010 ;  /* 0x0810801000237882 */ /* 0x000fe20000000000 */
[----:B------:R-:W-:Y:S01]  /*f760*/  UMOV UR4, UR6 ;  /* 0x0000000600047c82 */ /* 0x000fe20008000000 */
[----:B------:R-:W-:Y:S01]  /*f770*/  UMOV UR5, URZ ;  /* 0x000000ff00057c82 */ /* 0x000fe20008000000 */
[----:B------:R1:W-:Y:S01]  /*f780*/  UTCQMMA gdesc[UR12], gdesc[UR14], tmem[UR8], tmem[UR30], idesc[UR31], !UPT ;  /* 0x00ff1e0e0c0075ea */ /* 0x0003e2000f800308 */
[----:B------:R-:W-:Y:S01]  /*f790*/  UMOV UR36, 0x0 ;  /* 0x0000000000247882 */ /* 0x000fe20000000000 */
[----:B------:R-:W-:Y:S01]  /*f7a0*/  UMOV UR37, 0x8108010 ;  /* 0x0810801000257882 */ /* 0x000fe20000000000 */
[----:B------:R1:W-:Y:S01]  /*f7b0*/  UTCQMMA gdesc[UR26], gdesc[UR28], tmem[UR8], tmem[UR32], idesc[UR33], UPT ;  /* 0x00ff201c1a0075ea */ /* 0x0003e2000b800308 */
[----:B------:R-:W-:Y:S01]  /*f7c0*/  UMOV UR4, UR4 ;  /* 0x0000000400047c82 */ /* 0x000fe20008000000 */
[----:B------:R1:W-:Y:S01]  /*f7d0*/  UTCQMMA gdesc[UR16], gdesc[UR20], tmem[UR8], tmem[UR34], idesc[UR35], UPT ;  /* 0x00ff2214100075ea */ /* 0x0003e2000b800308 */
[----:B------:R1:W-:Y:S01]  /*f7e0*/  UTCQMMA gdesc[UR22], gdesc[UR24], tmem[UR8], tmem[UR36], idesc[UR37], UPT ;  /* 0x00ff2418160075ea */ /* 0x0003e2000b800308 */
[----:B------:R1:W-:Y:S01]  /*f7f0*/  UTCBAR [UR4], URZ ;  /* 0x000000ff040073e9 */ /* 0x0003e200080000ff */
[----:B------:R-:W-:Y:S01]  /*f800*/  NOP ;  /* 0x0000000000007918 */ /* 0x000fe20000000000 */
.L_x_6:
[----:B-1----:R-:W-:Y:S01]  /*f810*/  UMOV UR4, URZ ;  /* 0x000000ff00047c82 */ /* 0x002fe20008000000 */
[----:B------:R-:W-:Y:S05]  /*f820*/  @!P2 BRA `(.L_x_7) ;  /* 0x000000a000cca947 */ /* 0x000fea0003800000 */
[----:B0-----:R-:W-:Y:S01]  /*f830*/  SHF.R.S32.HI R6, RZ, 0x1f, R75 ;  /* 0x0000001fff067819 */ /* 0x001fe2000001144b */
[----:B-----5:R-:W-:Y:S01]  /*f840*/  IMAD.SHL.U32 R3, R4, 0x80, RZ ;  /* 0x0000008004037824 */ /* 0x020fe200078e00ff */
[----:B------:R-:W-:Y:S02]  /*f850*/  UIADD3 UR4, UPT, UPT, UR9, 0x4000, URZ ;  /* 0x0000400009047890 */ /* 0x000fe4000fffe0ff */
[----:B------:R-:W-:Y:S01]  /*f860*/  LEA.HI R4, R6, R75, RZ, 0x7 ;  /* 0x0000004b06047211 */ /* 0x000fe200078f38ff */
[----:B------:R-:W-:Y:S02]  /*f870*/  UIADD3 UR5, UPT, UPT, UR9, 0xa000, URZ ;  /* 0x0000a00009057890 */ /* 0x000fe4000fffe0ff */
[----:B------:R-:W-:Y:S01]  /*f880*/  USHF.R.U32.HI UR4, URZ, 0x4, UR4 ;  /* 0x00000004ff047899 */ /* 0x000fe20008011604 */
[----:B------:R-:W-:Y:S01]  /*f890*/  SHF.R.S32.HI R4, RZ, 0x7, R4 ;  /* 0x00000007ff047819 */ /* 0x000fe20000011404 */
[----:B------:R-:W-:Y:S02]  /*f8a0*/  USHF.R.U32.HI UR5, URZ, 0x4, UR5 ;  /* 0x00000004ff057899 */ /* 0x000fe40008011605 */
[----:B------:R-:W-:Y:S01]  /*f8b0*/  USGXT.U32 UR12, UR4, 0xe ;  /* 0x0000000e040c789a */ /* 0x000fe20008000000 */
[----:B------:R-:W-:Y:S01]  /*f8c0*/  VIMNMX R6, PT, PT, R4, 0x2, !PT ;  /* 0x0000000204067848 */ /* 0x000fe20007fe0100 */
[----:B------:R-:W-:Y:S01]  /*f8d0*/  IMAD.SHL.U32 R4, R5, 0x80, RZ ;  /* 0x0000008005047824 */ /* 0x000fe200078e00ff */
[----:B------:R-:W-:-:S02]  /*f8e0*/  USGXT.U32 UR14, UR5, 0xe ;  /* 0x0000000e050e789a */ /* 0x000fc40008000000 */
[----:B------:R-:W-:Y:S01]  /*f8f0*/  UIADD3 UR30, UP1, UPT, UR12, 0x100, URZ ;  /* 0x000001000c1e7890 */ /* 0x000fe2000ff3e0ff */
[----:B------:R-:W-:Y:S01]  /*f900*/  VIADD R5, R6, 0xfffffffe ;  /* 0xfffffffe06057836 */ /* 0x000fe20000000000 */
[----:B------:R-:W-:Y:S01]  /*f910*/  UIADD3 UR28, UP2, UPT, UR14, 0x2, URZ ;  /* 0x000000020e1c7890 */ /* 0x000fe2000ff5e0ff */
[----:B------:R-:W-:Y:S01]  /*f920*/  IMAD.MOV.U32 R6, RZ, RZ, RZ ;  /* 0x000000ffff067224 */ /* 0x000fe200078e00ff */
[----:B------:R-:W-:Y:S01]  /*f930*/  UMOV UR4, URZ ;  /* 0x000000ff00047c82 */ /* 0x000fe20008000000 */
[----:B------:R-:W-:Y:S01]  /*f940*/  UMOV UR5, URZ ;  /* 0x000000ff00057c82 */ /* 0x000fe20008000000 */
[----:B------:R0:W-:Y:S01]  /*f950*/  STL [R1+0x6f4], R5 ;  /* 0x0006f40501007387 */ /* 0x0001e20000100800 */
[----:B------:R-:W-:Y:S01]  /*f960*/  UIADD3.X UR31, UPT, UPT, UR4, 0x40004040, URZ, UP1, !UPT ;  /* 0x40004040041f7890 */ /* 0x000fe20008ffe4ff */
[----:B------:R-:W-:Y:S01]  /*f970*/  SHF.R.S32.HI R7, RZ, 0x1f, R4 ;  /* 0x0000001fff077819 */ /* 0x000fe20000011404 */
[----:B------:R-:W-:Y:S01]  /*f980*/  UIADD3.X UR29, UPT, UPT, UR5, 0x40004040, URZ, UP2, !UPT ;  /* 0x40004040051d7890 */ /* 0x000fe200097fe4ff */
[----:B------:R1:W-:Y:S01]  /*f990*/  STL [R1+0x6b8], RZ ;  /* 0x0006b8ff01007387 */ /* 0x0003e20000100800 */
[----:B------:R-:W-:Y:S01]  /*f9a0*/  UMOV UR11, 0x1 ;  /* 0x00000001000b7882 */ /* 0x000fe20000000000 */
[----:B------:R-:W-:-:S02]  /*f9b0*/  UIADD3.64 UR20, UPT, UPT, UR30, 0x100, URZ ;  /* 0x000001001e147897 */ /* 0x000fc4000fffe0ff */
[----:B------:R-:W-:Y:S01]  /*f9c0*/  UIADD3.64 UR22, UPT, UPT, UR28, 0x2, URZ ;  /* 0x000000021c167897 */ /* 0x000fe2000fffe0ff */
[----:B0-----:R-:W-:Y:S01]  /*f9d0*/  SHF.R.S32.HI R5, RZ, 0x1f, R3 ;  /* 0x0000001fff057819 */ /* 0x001fe20000011403 */
[----:B------:R-:W-:Y:S02]  /*f9e0*/  UIADD3.64 UR24, UPT, UPT, UR30, 0x200, URZ ;  /* 0x000002001e187897 */ /* 0x000fe4000fffe0ff */
[----:B-1----:R-:W-:-:S12]  /*f9f0*/  UIADD3.64 UR26, UPT, UPT, UR28, 0x4, URZ ;  /* 0x000000041c1a7897 */ /* 0x002fd8000fffe0ff */
.L_x_10:
[----:B------:R-:W2:Y:S01]  /*fa00*/  LDL R9, [R1+0x6b8] ;  /* 0x0006b80001097983 */ /* 0x000ea20000100800 */
[----:B------:R-:W-:Y:S01]  /*fa10*/  IMAD.U32 R6, R6, -0x80000000, RZ ;  /* 0x8000000006067824 */ /* 0x000fe200078e00ff */
[----:B------:R-:W0:Y:S02]  /*fa20*/  LDC R8, c[0x0][0x3a0] ;  /* 0x0000e800ff087b82 */ /* 0x000e240000000800 */
[----:B-1----:R-:W3:Y:S01]  /*fa30*/  LDL.LU R7, [R1] ;  /* 0x0000000001077983 */ /* 0x002ee20000300800 */
[----:B-----5:R-:W-:Y:S01]  /*fa40*/  IADD3 R84, P4, PT, R3, R84, RZ ;  /* 0x0000005403547210 */ /* 0x020fe20007f9e0ff */
[----:B------:R-:W1:Y:S01]  /*fa50*/  SYNCS.PHASECHK.TRANS64.TRYWAIT P6, [UR6], R6 ;  /* 0x00000006ff0075a7 */ /* 0x000e6200080c1106 */
[----:B--2---:R-:W-:Y:S01]  /*fa60*/  VIADD R9, R9, 0x1 ;  /* 0x0000000109097836 */ /* 0x004fe20000000000 */
[----:B---3--:R-:W-:-:S04]  /*fa70*/  IADD3 R7, P5, PT, R3, R7, RZ ;  /* 0x0000000703077210 */ /* 0x008fc80007fbe0ff */
[----:B------:R2:W-:Y:S01]  /*fa80*/  STL [R1+0x6cc], R9 ;  /* 0x0006cc0901007387 */ /* 0x0005e20000100800 */
[----:B0-----:R-:W-:-:S03]  /*fa90*/  IMAD R8, R9, -0x80, R8 ;  /* 0xffffff8009087824 */ /* 0x001fc600078e0208 */
[----:B------:R2:W-:Y:S02]  /*faa0*/  STL [R1], R7 ;  /* 0x0000000701007387 */ /* 0x0005e40000100800 */
[C---:B------:R-:W-:Y:S02]  /*fab0*/  ISETP.GT.AND P1, PT, R8.reuse, 0x1, PT ;  /* 0x000000010800780c */ /* 0x040fe40003f24270 */
[----:B------:R-:W-:Y:S01]  /*fac0*/  ISETP.GT.AND P2, PT, R8, 0x2, PT ;  /* 0x000000020800780c */ /* 0x000fe20003f44270 */
[----:B-1----:R-:W-:-:S12]  /*fad0*/  @!P6 BRA `(.L_x_8) ;  /* 0x000000c000c0e947 */ /* 0x002fd80003800000 */
.L_x_16:
[----:B------:R0:W-:Y:S04]  /*fae0*/  STL [R1+0x900], R15 ;  /* 0x0009000f01007387 */ /* 0x0001e80000100800 */
[----:B0-----:R-:W3:Y:S04]  /*faf0*/  LDL.LU R15, [R1+0x24] ;  /* 0x00002400010f7983 */ /* 0x001ee80000300800 */
[----:B------:R-:W-:Y:S04]  /*fb00*/  STL [R1+0x8fc], R27 ;  /* 0x0008fc1b01007387 */ /* 0x000fe80000100800 */
[----:B------:R0:W-:Y:S04]  /*fb10*/  STL [R1+0x8f8], R43 ;  /* 0x0008f82b01007387 */ /* 0x0001e80000100800 */
[----:B0-----:R-:W4:Y:S04]  /*fb20*/  LDL R43, [R1] ;  /* 0x00000000012b7983 */ /* 0x001f280000100800 */
[----:B------:R-:W-:Y:S04]  /*fb30*/  STL [R1+0x8f4], R62 ;  /* 0x0008f43e01007387 */ /* 0x000fe80000100800 */
[----:B------:R0:W-:Y:S04]  /*fb40*/  STL [R1+0x8f0], R11 ;  /* 0x0008f00b01007387 */ /* 0x0001e80000100800 */
[----:B0-2---:R-:W2:Y:S04]  /*fb50*/  LDL.LU R11, [R1+0x10] ;  /* 0x00001000010b7983 */ /* 0x005ea80000300800 */
[----:B------:R0:W-:Y:S04]  /*fb60*/  STL [R1+0x8ec], R14 ;  /* 0x0008ec0e01007387 */ /* 0x0001e80000100800 */
[----:B0-----:R-:W2:Y:S04]  /*fb70*/  LDL.LU R14, [R1+0xc] ;  /* 0x00000c00010e7983 */ /* 0x001ea80000300800 */
        /* <DEDUP_REMOVED lines=8> */
[----:B------:R0:W-:Y:S04]  /*fc00*/  STL [R1+0x8c8], R90 ;  /* 0x0008c85a01007387 */ /* 0x0001e80000100800 */
[----:B0-----:R-:W2:Y:S01]  /*fc10*/  LDL.LU R90, [R1+0x38] ;  /* 0x00003800015a7983 */ /* 0x001ea20000300800 */
[C---:B------:R-:W-:Y:S01]  /*fc20*/  IMAD.X R82, R5.reuse, 0x1, R82, P4 ;  /* 0x0000000105527824 */ /* 0x040fe200020e0652 */
[----:B------:R-:W-:Y:S01]  /*fc30*/  PRMT R33, RZ, 0x7610, R33 ;  /* 0x00007610ff217816 */ /* 0x000fe20000000021 */
[----:B------:R-:W-:Y:S01]  /*fc40*/  @P1 IMAD.MOV.U32 R6, RZ, RZ, R84 ;  /* 0x000000ffff061224 */ /* 0x000fe200078e0054 */
[----:B------:R-:W-:Y:S01]  /*fc50*/  STL [R1+0x8c4], R88 ;  /* 0x0008c45801007387 */ /* 0x000fe20000100800 */
[----:B------:R-:W-:Y:S01]  /*fc60*/  @P1 IMAD.MOV.U32 R7, RZ, RZ, R82 ;  /* 0x000000ffff071224 */ /* 0x000fe200078e0052 */
[----:B------:R-:W-:Y:S01]  /*fc70*/  ISETP.GT.AND P4, PT, R8, 0x3, PT ;  /* 0x000000030800780c */ /* 0x000fe20003f84270 */
[----:B------:R-:W-:Y:S01]  /*fc80*/  IMAD.X R86, R5, 0x1, R86, P5 ;  /* 0x0000000105567824 */ /* 0x000fe200028e0656 */
[----:B------:R-:W-:Y:S01]  /*fc90*/  STL [R1+0x8c0], R28 ;  /* 0x0008c01c01007387 */ /* 0x000fe20000100800 */
[----:B------:R-:W-:-:S03]  /*fca0*/  PRMT R59, RZ, 0x7610, R59 ;  /* 0x00007610ff3b7816 */ /* 0x000fc6000000003b */
[----:B------:R-:W-:Y:S04]  /*fcb0*/  STL [R1+0x8bc], R44 ;  /* 0x0008bc2c01007387 */ /* 0x000fe80000100800 */
[----:B------:R-:W-:Y:S04]  /*fcc0*/  STL [R1+0x8b8], R73 ;  /* 0x0008b84901007387 */ /* 0x000fe80000100800 */
[----:B------:R-:W-:Y:S04]  /*fcd0*/  STL [R1+0x8b4], R80 ;  /* 0x0008b45001007387 */ /* 0x000fe80000100800 */
[----:B------:R0:W-:Y:S04]  /*fce0*/  STL [R1+0x8b0], R79 ;  /* 0x0008b04f01007387 */ /* 0x0001e80000100800 */
        /* <DEDUP_REMOVED lines=20> */
[----:B------:R1:W2:Y:S04]  /*fe30*/  @P1 LDG.E.U8 R33, desc[UR18][R6.64] ;  /* 0x0000001206211981 */ /* 0x0002a8000c1e1100 */
[----:B------:R-:W-:Y:S04]  /*fe40*/  STL [R1+0x85c], R61 ;  /* 0x00085c3d01007387 */ /* 0x000fe80000100800 */
[----:B------:R-:W-:Y:S01]  /*fe50*/  STL [R1+0x858], R60 ;  /* 0x0008583c01007387 */ /* 0x000fe20000100800 */
[----:B-1----:R-:W-:-:S03]  /*fe60*/  @P2 IMAD.MOV.U32 R7, RZ, RZ, R86 ;  /* 0x000000ffff072224 */ /* 0x002fc600078e0056 */
[----:B------:R-:W-:Y:S04]  /*fe70*/  STL [R1+0x854], R4 ;  /* 0x0008540401007387 */ /* 0x000fe80000100800 */
[----:B------:R-:W-:Y:S04]  /*fe80*/  STL [R1+0x850], R48 ;  /* 0x0008503001007387 */ /* 0x000fe80000100800 */
[----:B------:R-:W-:Y:S01]  /*fe90*/  STL [R1+0x7f8], R68 ;  /* 0x0007f84401007387 */ /* 0x000fe20000100800 */
[----:B------:R-:W-:-:S03]  /*fea0*/  PRMT R13, RZ, 0x7610, R13 ;  /* 0x00007610ff0d7816 */ /* 0x000fc6000000000d */
[----:B------:R-:W-:Y:S04]  /*feb0*/  STL [R1+0x800], R84 ;  /* 0x0008005401007387 */ /* 0x000fe80000100800 */
[----:B------:R-:W-:Y:S01]  /*fec0*/  STL [R1+0x7fc], R82 ;  /* 0x0007fc5201007387 */ /* 0x000fe20000100800 */
[C---:B---3--:R-:W-:Y:S01]  /*fed0*/  IADD3 R15, P6, PT, R3.reuse, R15, RZ ;  /* 0x0000000f030f7210 */ /* 0x048fe20007fde0ff */
[----:B----4-:R-:W-:Y:S02]  /*fee0*/  @P2 IMAD.MOV.U32 R6, RZ, RZ, R43 ;  /* 0x000000ffff062224 */ /* 0x010fe400078e002b */
[----:B------:R-:W3:Y:S04]  /*fef0*/  LDL.LU R43, [R1+0x30] ;  /* 0x00003000012b7983 */ /* 0x000ee80000300800 */
[----:B0-----:R-:W4:Y:S04]  /*ff00*/  LDL.LU R79, [R1+0x48] ;  /* 0x00004800014f7983 */ /* 0x001f280000300800 */
[----:B------:R0:W3:Y:S01]  /*ff10*/  @P2 LDG.E.U8 R59, desc[UR18][R6.64] ;  /* 0x00000012063b2981 */ /* 0x0000e2000c1e1100 */
[----:B--2---:R-:W-:-:S05]  /*ff20*/  IADD3 R11, P1, PT, R3, R11, RZ ;  /* 0x0000000b030b7210 */ /* 0x004fca0007f3e0ff */
[----:B------:R1:W-:Y:S01]  /*ff30*/  STL [R1+0x10], R11 ;  /* 0x0000100b01007387 */ /* 0x0003e20000100800 */
[----:B0-----:R-:W-:-:S03]  /*ff40*/  @P4 IMAD.MOV.U32 R6, RZ, RZ, R11 ;  /* 0x000000ffff064224 */ /* 0x001fc600078e000b */
[----:B------:R-:W-:Y:S01]  /*ff50*/  STL [R1+0x804], R86 ;  /* 0x0008045601007387 */ /* 0x000fe20000100800 */
[----:B------:R-:W-:-:S04]  /*ff60*/  IMAD.X R14, R5, 0x1, R14, P1 ;  /* 0x00000001050e7824 */ /* 0x000fc800008e060e */
[----:B------:R-:W-:Y:S01]  /*ff70*/  @P4 IMAD.MOV.U32 R7, RZ, RZ, R14 ;  /* 0x000000ffff074224 */ /* 0x000fe200078e000e */
[----:B------:R0:W-:Y:S04]  /*ff80*/  STL [R1+0xc], R14 ;  /* 0x00000c0e01007387 */ /* 0x0001e80000100800 */
[----:B-1----:R-:W2:Y:S04]  /*ff90*/  LDL.LU R11, [R1+0x60] ;  /* 0x00006000010b7983 */ /* 0x002ea80000300800 */
[----:B------:R1:W-:Y:S04]  /*ffa0*/  STL [R1+0x24], R15 ;  /* 0x0000240f01007387 */ /* 0x0003e80000100800 */
[----:B0-----:R-:W2:Y:S04]  /*ffb0*/  LDL.LU R14, [R1+0x74] ;  /* 0x00007400010e7983 */ /* 0x001ea80000300800 */
[----:B------:R0:W2:Y:S02]  /*ffc0*/  @P4 LDG.E.U8 R13, desc[UR18][R6.64] ;  /* 0x00000012060d4981 */ /* 0x0000a4000c1e1100 */
[----:B0-----:R-:W-:Y:S01]  /*ffd0*/  IMAD.MOV.U32 R7, RZ, RZ, R15 ;  /* 0x000000ffff077224 */ /* 0x001fe200078e000f */
[----:B------:R-:W-:-:S05]  /*ffe0*/  IADD3 R90, P2, PT, R3, R90, RZ ;  /* 0x0000005a035a7210 */ /* 0x000fca0007f5e0ff */
[----:B------:R-:W-:Y:S04]  /*fff0*/  STL [R1+0x38], R90 ;  /* 0x0000385a01007387 */ /* 0x000fe80000100800 */
[----:B-1----:R-:W2:Y:S04]  /*10000*/  LDL.LU R15, [R1+0x900] ;  /* 0x00090000010f7983 */ /* 0x002ea80000300800 */
[----:B------:R-:W2:Y:S01]  /*10010*/  LDL.LU R6, [R1+0x1c] ;  /* 0x00001c0001067983 */ /* 0x000ea20000300800 */
[----:B------:R-:W-:Y:S02]  /*10020*/  ISETP.GT.AND P5, PT, R8, 0x4, PT ;  /* 0x000000040800780c */ /* 0x000fe40003fa4270 */
[----:B------:R-:W-:Y:S01]  /*10030*/  PRMT R27, RZ, 0x7610, R27 ;  /* 0x00007610ff1b7816 */ /* 0x000fe2000000001b */
[----:B--2---:R-:W-:-:S10]  /*10040*/  IMAD.X R6, R5, 0x1, R6, P6 ;  /* 0x0000000105067824 */ /* 0x004fd400030e0606 */
[-C--:B------:R-:W-:Y:S01]  /*10050*/  @P5 LOP3.LUT R7, R7, R6.reuse, RZ, 0x3c, !PT ;  /* 0x0000000607075212 */ /* 0x080fe200078e3cff */
[----:B------:R0:W-:Y:S03]  /*10060*/  STL [R1+0x1c], R6 ;  /* 0x00001c0601007387 */ /* 0x0001e60000100800 */
[----:B0-----:R-:W-:-:S04]  /*10070*/  @P5 LOP3.LUT R6, R7, R6, RZ, 0x3c, !PT ;  /* 0x0000000607065212 */ /* 0x001fc800078e3cff */
[----:B------:R-:W-:-:S05]  /*10080*/  @P5 LOP3.LUT R7, R7, R6, RZ, 0x3c, !PT ;  /* 0x0000000607075212 */ /* 0x000fca00078e3cff */
[----:B------:R0:W2:Y:S01]  /*10090*/  @P5 LDG.E.U8 R27, desc[UR18][R6.64] ;  /* 0x00000012061b5981 */ /* 0x0000a2000c1e1100 */
[----:B------:R-:W-:Y:S01]  /*100a0*/  ISETP.GT.AND P1, PT, R8, 0x5, PT ;  /* 0x000000050800780c */ /* 0x000fe20003f24270 */
[----:B---3--:R-:W-:Y:S01]  /*100b0*/  IMAD.X R43, R5, 0x1, R43, P2 ;  /* 0x00000001052b7824 */ /* 0x008fe200010e062b */
[----:B------:R-:W-:-:S04]  /*100c0*/  PRMT R29, RZ, 0x7610, R29 ;  /* 0x00007610ff1d7816 */ /* 0x000fc8000000001d */
[----:B------:R-:W-:Y:S01]  /*100d0*/  STL [R1+0x30], R43 ;  /* 0x0000302b01007387 */ /* 0x000fe20000100800 */
[----:B0-----:R-:W-:-:S06]  /*100e0*/  IMAD.MOV.U32 R7, RZ, RZ, R43 ;  /* 0x000000ffff077224 */ /* 0x001fcc00078e002b */
[----:B------:R-:W-:-:S05]  /*100f0*/  @P1 IMAD.MOV.U32 R6, RZ, RZ, R90 ;  /* 0x000000ffff061224 */ /* 0x000fca00078e005a */
[----:B------:R-:W3:Y:S04]  /*10100*/  @P1 LDG.E.U8 R29, desc[UR18][R6.64] ;  /* 0x00000012061d1981 */ /* 0x000ee8000c1e1100 */
[----:B--2---:R0:W-:Y:S04]  /*10110*/  STL [R1+0x6c8], R27 ;  /* 0x0006c81b01007387 */ /* 0x0041e80000100800 */
[----:B0-----:R-:W2:Y:S04]  /*10120*/  LDL.LU R27, [R1+0x8fc] ;  /* 0x0008fc00011b7983 */ /* 0x001ea80000300800 */
[----:B------:R-:W2:Y:S04]  /*10130*/  LDL.LU R43, [R1+0x8f8] ;  /* 0x0008f800012b7983 */ /* 0x000ea80000300800 */
[----:B------:R-:W2:Y:S01]  /*10140*/  LDL.LU R7, [R1+0x3c] ;  /* 0x00003c0001077983 */ /* 0x000ea20000300800 */
[----:B------:R-:W-:-:S02]  /*10150*/  ISETP.GT.AND P2, PT, R8, 0x6, PT ;  /* 0x000000060800780c */ /* 0x000fc40003f44270 */
[C---:B----4-:R-:W-:Y:S01]  /*10160*/  IADD3 R79, P5, PT, R3.reuse, R79, RZ ;  /* 0x0000004f034f7210 */ /* 0x050fe20007fbe0ff */
[----:B------:R-:W4:Y:S01]  /*10170*/  LDL.LU R90, [R1+0x64] ;  /* 0x00006400015a7983 */ /* 0x000f220000300800 */
[----:B------:R-:W-:Y:S02]  /*10180*/  PRMT R42, RZ, 0x7610, R42 ;  /* 0x00007610ff2a7816 */ /* 0x000fe4000000002a */
[----:B------:R-:W-:Y:S01]  /*10190*/  IADD3 R11, P6, PT, R3, R11, RZ ;  /* 0x0000000b030b7210 */ /* 0x000fe20007fde0ff */
[----:B------:R-:W-:Y:S04]  /*101a0*/  STL [R1+0x48], R79 ;  /* 0x0000484f01007387 */ /* 0x000fe80000100800 */
[----:B---3--:R0:W-:Y:S02]  /*101b0*/  STL [R1+0x6c4], R29 ;  /* 0x0006c41d01007387 */ /* 0x0081e40000100800 */
[----:B------:R-:W-:-:S02]  /*101c0*/  @P2 IMAD.MOV.U32 R6, RZ, RZ, R79 ;  /* 0x000000ffff062224 */ /* 0x000fc400078e004f */
[----:B0-----:R-:W3:Y:S01]  /*101d0*/  LDL.LU R29, [R1+0x88] ;  /* 0x00008800011d7983 */ /* 0x001ee20000300800 */
[----:B--2---:R-:W-:-:S05]  /*101e0*/  IMAD.X R7, R5, 0x1, R7, P5 ;  /* 0x0000000105077824 */ /* 0x004fca00028e0607 */
[----:B------:R0:W-:Y:S04]  /*101f0*/  STL [R1+0x3c], R7 ;  /* 0x00003c0701007387 */ /* 0x0001e80000100800 */
[----:B------:R0:W2:Y:S04]  /*10200*/  @P2 LDG.E.U8 R42, desc[UR18][R6.64] ;  /* 0x00000012062a2981 */ /* 0x0000a8000c1e1100 */
[----:B------:R1:W-:Y:S04]  /*10210*/  STL [R1+0x60], R11 ;  /* 0x0000600b01007387 */ /* 0x0003e80000100800 */
[----:B------:R-:W3:Y:S01]  /*10220*/  LDL.LU R6, [R1+0x58] ;  /* 0x0000580001067983 */ /* 0x000ee20000300800 */
[----:B------:R-:W-:Y:S01]  /*10230*/  ISETP.GT.AND P4, PT, R8, 0x7, PT ;  /* 0x000000070800780c */ /* 0x000fe20003f84270 */
[----:B0-----:R-:W-:Y:S01]  /*10240*/  IMAD.MOV.U32 R7, RZ, RZ, R11 ;  /* 0x000000ffff077224 */ /* 0x001fe200078e000b */
[----:B------:R-:W-:Y:S01]  /*10250*/  IADD3 R14, P5, PT, R3, R14, RZ ;  /* 0x0000000e030e7210 */ /* 0x000fe20007fbe0ff */
[----:B------:R-:W4:Y:S04]  /*10260*/  LDL.LU R79, [R1+0x78] ;  /* 0x00007800014f7983 */ /* 0x000f280000300800 */
[----:B------:R-:W-:Y:S04]  /*10270*/  STL [R1+0x74], R14 ;  /* 0x0000740e01007387 */ /* 0x000fe80000100800 */
[----:B-1----:R-:W4:Y:S01]  /*10280*/  LDL.LU R11, [R1+0x98] ;  /* 0x00009800010b7983 */ /* 0x002f220000300800 */
[----:B------:R-:W-:-:S03]  /*10290*/  PRMT R62, RZ, 0x7610, R62 ;  /* 0x00007610ff3e7816 */ /* 0x000fc6000000003e */
[----:B--2---:R0:W-:Y:S01]  /*102a0*/  STL [R1+0x6c0], R42 ;  /* 0x0006c02a01007387 */ /* 0x0041e20000100800 */
[----:B---3--:R-:W-:-:S03]  /*102b0*/  IMAD.X R6, R5, 0x1, R6, P6 ;  /* 0x0000000105067824 */ /* 0x008fc600030e0606 */
[----:B0-----:R-:W2:Y:S02]  /*102c0*/  LDL.LU R42, [R1+0xb0] ;  /* 0x0000b000012a7983 */ /* 0x001ea40000300800 */
[-C--:B------:R-:W-:Y:S02]  /*102d0*/  @P4 LOP3.LUT R7, R7, R6.reuse, RZ, 0x3c, !PT ;  /* 0x0000000607074212 */ /* 0x080fe400078e3cff */
[----:B------:R0:W-:Y:S02]  /*102e0*/  STL [R1+0x58], R6 ;  /* 0x0000580601007387 */ /* 0x0001e40000100800 */
[----:B0-----:R-:W-:-:S04]  /*102f0*/  @P4 LOP3.LUT R6, R7, R6, RZ, 0x3c, !PT ;  /* 0x0000000607064212 */ /* 0x001fc800078e3cff */
[----:B------:R-:W-:-:S05]  /*10300*/  @P4 LOP3.LUT R7, R7, R6, RZ, 0x3c, !PT ;  /* 0x0000000607074212 */ /* 0x000fca00078e3cff */
[----:B------:R0:W3:Y:S01]  /*10310*/  @P4 LDG.E.U8 R62, desc[UR18][R6.64] ;  /* 0x00000012063e4981 */ /* 0x0000e2000c1e1100 */
[C---:B------:R-:W-:Y:S02]  /*10320*/  ISETP.GT.AND P1, PT, R8.reuse, 0x8, PT ;  /* 0x000000080800780c */ /* 0x040fe40003f24270 */
[----:B------:R-:W-:Y:S01]  /*10330*/  ISETP.GT.AND P2, PT, R8, 0x9, PT ;  /* 0x000000090800780c */ /* 0x000fe20003f44270 */
[----:B----4-:R-:W-:Y:S01]  /*10340*/  IMAD.X R90, R5, 0x1, R90, P5 ;  /* 0x00000001055a7824 */ /* 0x010fe200028e065a */
[----:B------:R-:W-:Y:S02]  /*10350*/  IADD3 R29, P5, PT, R3, R29, RZ ;  /* 0x0000001d031d7210 */ /* 0x000fe40007fbe0ff */
[----:B------:R-:W-:Y:S02]  /*10360*/  PRMT R16, RZ, 0x7610, R16 ;  /* 0x00007610ff107816 */ /* 0x000fe40000000010 */
[----:B------:R-:W-:Y:S01]  /*10370*/  STL [R1+0x64], R90 ;  /* 0x0000645a01007387 */ /* 0x000fe20000100800 */
[----:B------:R-:W-:-:S04]  /*10380*/  IMAD.X R79, R5, 0x1, R79, P5 ;  /* 0x00000001054f7824 */ /* 0x000fc800028e064f */
[----:B0-----:R-:W-:Y:S02]  /*10390*/  @P1 IMAD.MOV.U32 R6, RZ, RZ, R14 ;  /* 0x000000ffff061224 */ /* 0x001fe400078e000e */
[----:B------:R-:W-:Y:S01]  /*103a0*/  @P1 IMAD.MOV.U32 R7, RZ, RZ, R90 ;  /* 0x000000ffff071224 */ /* 0x000fe200078e005a */
[----:B------:R-:W-:Y:S02]  /*103b0*/  PRMT R32, RZ, 0x7610, R32 ;  /* 0x00007610ff207816 */ /* 0x000fe40000000020 */
[----:B------:R-:W-:Y:S02]  /*103c0*/  IADD3 R11, P6, PT, R3, R11, RZ ;  /* 0x0000000b030b7210 */ /* 0x000fe40007fde0ff */
[----:B------:R0:W4:Y:S02]  /*103d0*/  @P1 LDG.E.U8 R16, desc[UR18][R6.64] ;  /* 0x0000001206101981 */ /* 0x000124000c1e1100 */
[----:B0-----:R-:W-:Y:S02]  /*103e0*/  @P2 IMAD.MOV.U32 R6, RZ, RZ, R29 ;  /* 0x000000ffff062224 */ /* 0x001fe400078e001d */
[----:B------:R-:W-:-:S05]  /*103f0*/  @P2 IMAD.MOV.U32 R7, RZ, RZ, R79 ;  /* 0x000000ffff072224 */ /* 0x000fca00078e004f */
[----:B------:R0:W4:Y:S02]  /*10400*/  @P2 LDG.E.U8 R32, desc[UR18][R6.64] ;  /* 0x0000001206202981 */ /* 0x000124000c1e1100 */
[----:B0-----:R-:W-:Y:S01]  /*10410*/  IMAD.MOV.U32 R7, RZ, RZ, R11 ;  /* 0x000000ffff077224 */ /* 0x001fe200078e000b */
[----:B--2---:R-:W-:Y:S01]  /*10420*/  IADD3 R42, P5, PT, R3, R42, RZ ;  /* 0x0000002a032a7210 */ /* 0x004fe20007fbe0ff */
[----:B---3--:R0:W-:Y:S04]  /*10430*/  STL [R1+0x6bc], R62 ;  /* 0x0006bc3e01007387 */ /* 0x0081e80000100800 */
[----:B0-----:R-:W2:Y:S04]  /*10440*/  LDL.LU R62, [R1+0x8f4] ;  /* 0x0008f400013e7983 */ /* 0x001ea80000300800 */
[----:B------:R-:W3:Y:S04]  /*10450*/  LDL.LU R90, [R1+0xa0] ;  /* 0x0000a000015a7983 */ /* 0x000ee80000300800 */
[----:B------:R-:W2:Y:S04]  /*10460*/  LDL.LU R14, [R1+0xb8] ;  /* 0x0000b800010e7983 */ /* 0x000ea80000300800 */
[----:B------:R0:W-:Y:S04]  /*10470*/  STL [R1+0x88], R29 ;  /* 0x0000881d01007387 */ /* 0x0001e80000100800 */
[----:B------:R1:W-:Y:S04]  /*10480*/  STL [R1+0x78], R79 ;  /* 0x0000784f01007387 */ /* 0x0003e80000100800 */
[----:B0-----:R-:W4:Y:S04]  /*10490*/  LDL.LU R29, [R1+0xd0] ;  /* 0x0000d000011d7983 */ /* 0x001f280000300800 */
[----:B------:R0:W-:Y:S04]  /*104a0*/  STL [R1+0x98], R11 ;  /* 0x0000980b01007387 */ /* 0x0001e80000100800 */
[----:B-1----:R-:W4:Y:S04]  /*104b0*/  LDL.LU R79, [R1+0xe8] ;  /* 0x0000e800014f7983 */ /* 0x002f280000300800 */
[----:B------:R-:W-:Y:S04]  /*104c0*/  STL [R1+0xb0], R42 ;  /* 0x0000b02a01007387 */ /* 0x000fe80000100800 */
[----:B0-----:R-:W4:Y:S04]  /*104d0*/  LDL.LU R11, [R1+0x8f0] ;  /* 0x0008f000010b7983 */ /* 0x001f280000300800 */
[----:B------:R-:W4:Y:S01]  /*104e0*/  LDL.LU R6, [R1+0x94] ;  /* 0x0000940001067983 */ /* 0x000f220000300800 */
[----:B------:R-:W-:-:S02]  /*104f0*/  ISETP.GT.AND P4, PT, R8, 0xa, PT ;  /* 0x0000000a0800780c */ /* 0x000fc40003f84270 */
[----:B------:R-:W-:Y:S02]  /*10500*/  ISETP.GT.AND P1, PT, R8, 0xb, PT ;  /* 0x0000000b0800780c */ /* 0x000fe40003f24270 */
[----:B------:R-:W-:Y:S02]  /*10510*/  PRMT R49, RZ, 0x7610, R49 ;  /* 0x00007610ff317816 */ /* 0x000fe40000000031 */
[----:B------:R-:W-:Y:S01]  /*10520*/  PRMT R81, RZ, 0x7610, R81 ;  /* 0x00007610ff517816 */ /* 0x000fe20000000051 */
[----:B---3--:R-:W-:Y:S01]  /*10530*/  IMAD.X R90, R5, 0x1, R90, P5 ;  /* 0x00000001055a7824 */ /* 0x008fe200028e065a */
[----:B--2---:R-:W-:Y:S01]  /*10540*/  IADD3 R14, P5, PT, R3, R14, RZ ;  /* 0x0000000e030e7210 */ /* 0x004fe20007fbe0ff */
[----:B----4-:R-:W-:-:S05]  /*10550*/  IMAD.X R6, R5, 0x1, R6, P6 ;  /* 0x0000000105067824 */ /* 0x010fca00030e0606 */
[-C--:B------:R-:W-:Y:S01]  /*10560*/  @P4 LOP3.LUT R7, R7, R6.reuse, RZ, 0x3c, !PT ;  /* 0x0000000607074212 */ /* 0x080fe200078e3cff */
[----:B------:R0:W-:Y:S03]  /*10570*/  STL [R1+0x94], R6 ;  /* 0x0000940601007387 */ /* 0x0001e60000100800 */
[----:B0-----:R-:W-:-:S04]  /*10580*/  @P4 LOP3.LUT R6, R7, R6, RZ, 0x3c, !PT ;  /* 0x0000000607064212 */ /* 0x001fc800078e3cff */
[----:B------:R-:W-:Y:S01]  /*10590*/  @P4 LOP3.LUT R7, R7, R6, RZ, 0x3c, !PT ;  /* 0x0000000607074212 */ /* 0x000fe200078e3cff */
[----:B------:R0:W-:Y:S04]  /*105a0*/  STL [R1+0xa0], R90 ;  /* 0x0000a05a01007387 */ /* 0x0001e80000100800 */
[----:B------:R1:W2:Y:S02]  /*105b0*/  @P4 LDG.E.U8 R49, desc[UR18][R6.64] ;  /* 0x0000001206314981 */ /* 0x0002a4000c1e1100 */
[----:B-1----:R-:W-:Y:S02]  /*105c0*/  @P1 IMAD.MOV.U32 R6, RZ, RZ, R42 ;  /* 0x000000ffff061224 */ /* 0x002fe400078e002a */
[----:B------:R-:W-:Y:S01]  /*105d0*/  @P1 IMAD.MOV.U32 R7, RZ, RZ, R90 ;  /* 0x000000ffff071224 */ /* 0x000fe200078e005a */
[----:B------:R-:W3:Y:S04]  /*105e0*/  LDL.LU R42, [R1+0xd4] ;  /* 0x0000d400012a7983 */ /* 0x000ee80000300800 */
[----:B0-----:R-:W4:Y:S04]  /*105f0*/  LDL.LU R90, [R1+0xf0] ;  /* 0x0000f000015a7983 */ /* 0x001f280000300800 */
[----:B------:R0:W2:Y:S04]  /*10600*/  @P1 LDG.E.U8 R81, desc[UR18][R6.64] ;  /* 0x0000001206511981 */ /* 0x0000a8000c1e1100 */
[----:B------:R1:W-:Y:S01]  /*10610*/  STL [R1+0xb8], R14 ;  /* 0x0000b80e01007387 */ /* 0x0003e20000100800 */
[----:B0-----:R-:W-:-:S03]  /*10620*/  IMAD.MOV.U32 R7, RZ, RZ, R14 ;  /* 0x000000ffff077224 */ /* 0x001fc600078e000e */
[----:B-1----:R-:W2:Y:S04]  /*10630*/  LDL.LU R14, [R1+0x8ec] ;  /* 0x0008ec00010e7983 */ /* 0x002ea80000300800 */
[----:B------:R-:W2:Y:S01]  /*10640*/  LDL.LU R6, [R1+0xb4] ;  /* 0x0000b40001067983 */ /* 0x000ea20000300800 */
[----:B------:R-:W-:Y:S02]  /*10650*/  ISETP.GT.AND P2, PT, R8, 0xc, PT ;  /* 0x0000000c0800780c */ /* 0x000fe40003f44270 */
[----:B------:R-:W-:Y:S02]  /*10660*/  PRMT R70, RZ, 0x7610, R70 ;  /* 0x00007610ff467816 */ /* 0x000fe40000000046 */
[----:B------:R-:W-:Y:S01]  /*10670*/  IADD3 R29, P6, PT, R3, R29, RZ ;  /* 0x0000001d031d7210 */ /* 0x000fe20007fde0ff */
[----:B--2---:R-:W-:-:S08]  /*10680*/  IMAD.X R6, R5, 0x1, R6, P5 ;  /* 0x0000000105067824 */ /* 0x004fd000028e0606 */
[-C--:B------:R-:W-:Y:S01]  /*10690*/  @P2 LOP3.LUT R7, R7, R6.reuse, RZ, 0x3c, !PT ;  /* 0x0000000607072212 */ /* 0x080fe200078e3cff */
[----:B------:R0:W-:Y:S03]  /*106a0*/  STL [R1+0xb4], R6 ;  /* 0x0000b40601007387 */ /* 0x0001e60000100800 */
[----:B0-----:R-:W-:-:S04]  /*106b0*/  @P2 LOP3.LUT R6, R7, R6, RZ, 0x3c, !PT ;  /* 0x0000000607062212 */ /* 0x001fc800078e3cff */
[----:B------:R-:W-:Y:S01]  /*106c0*/  @P2 LOP3.LUT R7, R7, R6, RZ, 0x3c, !PT ;  /* 0x0000000607072212 */ /* 0x000fe200078e3cff */
[----:B------:R-:W-:Y:S04]  /*106d0*/  STL [R1+0xd0], R29 ;  /* 0x0000d01d01007387 */ /* 0x000fe80000100800 */
[----:B------:R0:W2:Y:S04]  /*106e0*/  @P2 LDG.E.U8 R70, desc[UR18][R6.64] ;  /* 0x0000001206462981 */ /* 0x0000a8000c1e1100 */
[----:B------:R-:W3:Y:S01]  /*106f0*/  LDL.LU R6, [R1+0xcc] ;  /* 0x0000cc0001067983 */ /* 0x000ee20000300800 */
[----:B------:R-:W-:Y:S01]  /*10700*/  ISETP.GT.AND P4, PT, R8, 0xd, PT ;  /* 0x0000000d0800780c */ /* 0x000fe20003f84270 */
[----:B0-----:R-:W-:Y:S01]  /*10710*/  IMAD.MOV.U32 R7, RZ, RZ, R29 ;  /* 0x000000ffff077224 */ /* 0x001fe200078e001d */
[----:B------:R-:W-:-:S02]  /*10720*/  IADD3 R79, P5, PT, R3, R79, RZ ;  /* 0x0000004f034f7210 */ /* 0x000fc40007fbe0ff */
[----:B------:R-:W-:Y:S01]  /*10730*/  PRMT R26, RZ, 0x7610, R26 ;  /* 0x00007610ff1a7816 */ /* 0x000fe2000000001a */
[----:B--2---:R0:W-:Y:S01]  /*10740*/  STL [R1+0x6b4], R70 ;  /* 0x0006b44601007387 */ /* 0x0041e20000100800 */
[----:B---3--:R-:W-:-:S03]  /*10750*/  IMAD.X R6, R5, 0x1, R6, P6 ;  /* 0x0000000105067824 */ /* 0x008fc600030e0606 */
[----:B0-----:R-:W2:Y:S04]  /*10760*/  LDL.LU R70, [R1+0x108] ;  /* 0x0001080001467983 */ /* 0x001ea80000300800 */
[-C--:B------:R-:W-:Y:S01]  /*10770*/  @P4 LOP3.LUT R7, R7, R6.reuse, RZ, 0x3c, !PT ;  /* 0x0000000607074212 */ /* 0x080fe200078e3cff */
[----:B------:R-:W-:Y:S04]  /*10780*/  STL [R1+0xe8], R79 ;  /* 0x0000e84f01007387 */ /* 0x000fe80000100800 */
[----:B------:R-:W3:Y:S04]  /*10790*/  LDL.LU R29, [R1+0x120] ;  /* 0x00012000011d7983 */ /* 0x000ee80000300800 */
[----:B------:R0:W-:Y:S02]  /*107a0*/  STL [R1+0xcc], R6 ;  /* 0x0000cc0601007387 */ /* 0x0001e40000100800 */
[----:B0-----:R-:W-:-:S04]  /*107b0*/  @P4 LOP3.LUT R6, R7, R6, RZ, 0x3c, !PT ;  /* 0x0000000607064212 */ /* 0x001fc800078e3cff */
[----:B------:R-:W-:-:S05]  /*107c0*/  @P4 LOP3.LUT R7, R7, R6, RZ, 0x3c, !PT ;  /* 0x0000000607074212 */ /* 0x000fca00078e3cff */
[----:B------:R0:W2:Y:S01]  /*107d0*/  @P4 LDG.E.U8 R26, desc[UR18][R6.64] ;  /* 0x00000012061a4981 */ /* 0x0000a2000c1e1100 */
[----:B------:R-:W-:Y:S01]  /*107e0*/  ISETP.GT.AND P1, PT, R8, 0xe, PT ;  /* 0x0000000e0800780c */ /* 0x000fe20003f24270 */
[----:B------:R-:W-:Y:S01]  /*107f0*/  IMAD.X R42, R5, 0x1, R42, P5 ;  /* 0x00000001052a7824 */ /* 0x000fe200028e062a */
[----:B------:R-:W-:-:S04]  /*10800*/  PRMT R44, RZ, 0x7610, R44 ;  /* 0x00007610ff2c7816 */ /* 0x000fc8000000002c */
[----:B------:R-:W-:Y:S01]  /*10810*/  STL [R1+0xd4], R42 ;  /* 0x0000d42a01007387 */ /* 0x000fe20000100800 */
[----:B0-----:R-:W-:-:S06]  /*10820*/  IMAD.MOV.U32 R7, RZ, RZ, R42 ;  /* 0x000000ffff077224 */ /* 0x001fcc00078e002a */
[----:B------:R-:W-:-:S05]  /*10830*/  @P1 IMAD.MOV.U32 R6, RZ, RZ, R79 ;  /* 0x000000ffff061224 */ /* 0x000fca00078e004f */
[----:B------:R0:W3:Y:S04]  /*10840*/  @P1 LDG.E.U8 R44, desc[UR18][R6.64] ;  /* 0x00000012062c1981 */ /* 0x0000e8000c1e1100 */
[----:B--2---:R1:W-:Y:S04]  /*10850*/  STL [R1+0x6b0], R26 ;  /* 0x0006b01a01007387 */ /* 0x0043e80000100800 */
[----:B-1----:R-:W2:Y:S04]  /*10860*/  LDL.LU R26, [R1+0x8e8] ;  /* 0x0008e800011a7983 */ /* 0x002ea80000300800 */
[----:B------:R-:W2:Y:S04]  /*10870*/  LDL.LU R42, [R1+0x8e4] ;  /* 0x0008e400012a7983 */ /* 0x000ea80000300800 */
[----:B------:R-:W2:Y:S01]  /*10880*/  LDL.LU R7, [R1+0xec] ;  /* 0x0000ec0001077983 */ /* 0x000ea20000300800 */
[----:B------:R-:W-:-:S02]  /*10890*/  ISETP.GT.AND P2, PT, R8, 0xf, PT ;  /* 0x0000000f0800780c */ /* 0x000fc40003f44270 */
[----:B----4-:R-:W-:Y:S01]  /*108a0*/  IADD3 R90, P5, PT, R3, R90, RZ ;  /* 0x0000005a035a7210 */ /* 0x010fe20007fbe0ff */
[----:B------:R-:W4:Y:S01]  /*108b0*/  LDL.LU R79, [R1+0x10c] ;  /* 0x00010c00014f7983 */ /* 0x000f220000300800 */
[----:B------:R-:W-:-:S09]  /*108c0*/  PRMT R80, RZ, 0x7610, R80 ;  /* 0x00007610ff507816 */ /* 0x000fd20000000050 */
[----:B0-----:R-:W-:Y:S01]  /*108d0*/  @P2 IMAD.MOV.U32 R6, RZ, RZ, R90 ;  /* 0x000000ffff062224 */ /* 0x001fe200078e005a */
[----:B------:R-:W-:Y:S01]  /*108e0*/  IADD3 R70, P6, PT, R3, R70, RZ ;  /* 0x0000004603467210 */ /* 0x000fe20007fde0ff */
[----:B------:R-:W-:Y:S01]  /*108f0*/  STL [R1+0xf0], R90 ;  /* 0x0000f05a01007387 */ /* 0x000fe20000100800 */
[----:B--2---:R-:W-:-:S05]  /*10900*/  IMAD.X R7, R5, 0x1, R7, P5 ;  /* 0x0000000105077824 */ /* 0x004fca00028e0607 */
[----:B------:R0:W2:Y:S04]  /*10910*/  @P2 LDG.E.U8 R80, desc[UR18][R6.64] ;  /* 0x0000001206502981 */ /* 0x0000a8000c1e1100 */
[----:B---3--:R1:W-:Y:S04]  /*10920*/  STL [R1+0x6ac], R44 ;  /* 0x0006ac2c01007387 */ /* 0x0083e80000100800 */
[----:B-1----:R-:W3:Y:S04]  /*10930*/  LDL.LU R44, [R1+0x128] ;  /* 0x00012800012c7983 */ /* 0x002ee80000300800 */
[----:B------:R0:W-:Y:S04]  /*10940*/  STL [R1+0xec], R7 ;  /* 0x0000ec0701007387 */ /* 0x0001e80000100800 */
[----:B------:R-:W-:Y:S04]  /*10950*/  STL [R1+0x108], R70 ;  /* 0x0001084601007387 */ /* 0x000fe80000100800 */
[----:B------:R-:W3:Y:S01]  /*10960*/  LDL.LU R6, [R1+0x104] ;  /* 0x0001040001067983 */ /* 0x000ee20000300800 */
[----:B------:R-:W-:Y:S01]  /*10970*/  IADD3 R29, P5, PT, R3, R29, RZ ;  /* 0x0000001d031d7210 */ /* 0x000fe20007fbe0ff */
[----:B0-----:R-:W-:-:S02]  /*10980*/  IMAD.MOV.U32 R7, RZ, RZ, R70 ;  /* 0x000000ffff077224 */ /* 0x001fc400078e0046 */
[----:B--2---:R0:W-:Y:S04]  /*10990*/  STL [R1+0x6a4], R80 ;  /* 0x0006a45001007387 */ /* 0x0041e80000100800 */
[----:B0-----:R-:W2:Y:S04]  /*109a0*/  LDL.LU R80, [R1+0x124] ;  /* 0x0001240001507983 */ /* 0x001ea80000300800 */
[----:B------:R-:W-:Y:S04]  /*109b0*/  STL [R1+0x120], R29 ;  /* 0x0001201d01007387 */ /* 0x000fe80000100800 */
[----:B------:R-:W2:Y:S04]  /*109c0*/  LDL.LU R70, [R1+0x130] ;  /* 0x0001300001467983 */ /* 0x000ea80000300800 */
[----:B------:R-:W2:Y:S01]  /*109d0*/  LDL.LU R90, [R1+0x138] ;  /* 0x00013800015a7983 */ /* 0x000ea20000300800 */
[C---:B------:R-:W-:Y:S01]  /*109e0*/  ISETP.GT.AND P4, PT, R8.reuse, 0x10, PT ;  /* 0x000000100800780c */ /* 0x040fe20003f84270 */
[----:B---3--:R-:W-:Y:S01]  /*109f0*/  IMAD.X R6, R5, 0x1, R6, P6 ;  /* 0x0000000105067824 */ /* 0x008fe200030e0606 */
[----:B------:R-:W-:-:S04]  /*10a00*/  ISETP.GT.AND P1, PT, R8, 0x11, PT ;  /* 0x000000110800780c */ /* 0x000fc80003f24270 */
[----:B------:R0:W-:Y:S07]  /*10a10*/  STL [R1+0x104], R6 ;  /* 0x0001040601007387 */ /* 0x0001ee0000100800 */
[-C--:B------:R-:W-:Y:S02]  /*10a20*/  @P4 LOP3.LUT R7, R7, R6.reuse, RZ, 0x3c, !PT ;  /* 0x0000000607074212 */ /* 0x080fe400078e3cff */
[----:B------:R-:W-:Y:S02]  /*10a30*/  PRMT R19, RZ, 0x7610, R19 ;  /* 0x00007610ff137816 */ /* 0x000fe40000000013 */
[----:B0-----:R-:W-:-:S02]  /*10a40*/  @P4 LOP3.LUT R6, R7, R6, RZ, 0x3c, !PT ;  /* 0x0000000607064212 */ /* 0x001fc400078e3cff */
[----:B------:R-:W-:Y:S02]  /*10a50*/  ISETP.GT.AND P2, PT, R8, 0x12, PT ;  /* 0x000000120800780c */ /* 0x000fe40003f44270 */
[----:B------:R-:W-:Y:S01]  /*10a60*/  @P4 LOP3.LUT R7, R7, R6, RZ, 0x3c, !PT ;  /* 0x0000000607074212 */ /* 0x000fe200078e3cff */
[----:B----4-:R-:W-:Y:S01]  /*10a70*/  IMAD.X R79, R5, 0x1, R79, P5 ;  /* 0x00000001054f7824 */ /* 0x010fe200028e064f */
[----:B------:R-:W-:Y:S02]  /*10a80*/  IADD3 R44, P5, PT, R3, R44, RZ ;  /* 0x0000002c032c7210 */ /* 0x000fe40007fbe0ff */
[----:B------:R-:W-:Y:S01]  /*10a90*/  PRMT R35, RZ, 0x7610, R35 ;  /* 0x00007610ff237816 */ /* 0x000fe20000000023 */
[----:B------:R0:W3:Y:S01]  /*10aa0*/  @P4 LDG.E.U8 R19, desc[UR18][R6.64] ;  /* 0x0000001206134981 */ /* 0x0000e2000c1e1100 */
[----:B------:R-:W-:-:S03]  /*10ab0*/  PRMT R50, RZ, 0x7610, R50 ;  /* 0x00007610ff327816 */ /* 0x000fc60000000032 */
[----:B------:R1:W-:Y:S01]  /*10ac0*/  STL [R1+0x10c], R79 ;  /* 0x00010c4f01007387 */ /* 0x0003e20000100800 */
[----:B0-----:R-:W-:Y:S02]  /*10ad0*/  @P1 IMAD.MOV.U32 R6, RZ, RZ, R29 ;  /* 0x000000ffff061224 */ /* 0x001fe400078e001d */
[----:B------:R-:W-:Y:S01]  /*10ae0*/  @P1 IMAD.MOV.U32 R7, RZ, RZ, R79 ;  /* 0x000000ffff071224 */ /* 0x000fe200078e004f */
[----:B------:R-:W4:Y:S04]  /*10af0*/  LDL.LU R29, [R1+0x134] ;  /* 0x00013400011d7983 */ /* 0x000f280000300800 */
[----:B------:R0:W3:Y:S04]  /*10b00*/  @P1 LDG.E.U8 R35, desc[UR18][R6.64] ;  /* 0x0000001206231981 */ /* 0x0000e8000c1e1100 */
[----:B-1----:R-:W3:Y:S04]  /*10b10*/  LDL.LU R79, [R1+0x140] ;  /* 0x00014000014f7983 */ /* 0x002ee80000300800 */
[----:B------:R1:W-:Y:S01]  /*10b20*/  STL [R1+0x128], R44 ;  /* 0x0001282c01007387 */ /* 0x0003e20000100800 */
[----:B0-----:R-:W-:-:S02]  /*10b30*/  @P2 IMAD.MOV.U32 R6, RZ, RZ, R44 ;  /* 0x000000ffff062224 */ /* 0x001fc400078e002c */
[----:B--2---:R-:W-:-:S04]  /*10b40*/  IMAD.X R80, R5, 0x1, R80, P5 ;  /* 0x0000000105507824 */ /* 0x004fc800028e0650 */
[----:B------:R-:W-:Y:S01]  /*10b50*/  @P2 IMAD.MOV.U32 R7, RZ, RZ, R80 ;  /* 0x000000ffff072224 */ /* 0x000fe200078e0050 */
[----:B------:R0:W-:Y:S01]  /*10b60*/  STL [R1+0x124], R80 ;  /* 0x0001245001007387 */ /* 0x0001e20000100800 */
[----:B------:R-:W-:-:S03]  /*10b70*/  IADD3 R70, P6, PT, R3, R70, RZ ;  /* 0x0000004603467210 */ /* 0x000fc60007fde0ff */
[----:B-1----:R-:W2:Y:S01]  /*10b80*/  LDL.LU R44, [R1+0x148] ;  /* 0x00014800012c7983 */ /* 0x002ea20000300800 */
[----:B------:R-:W-:-:S03]  /*10b90*/  IADD3 R90, P5, PT, R3, R90, RZ ;  /* 0x0000005a035a7210 */ /* 0x000fc60007fbe0ff */
[----:B------:R1:W-:Y:S04]  /*10ba0*/  STL [R1+0x130], R70 ;  /* 0x0001304601007387 */ /* 0x0003e80000100800 */
[----:B0-----:R-:W2:Y:S04]  /*10bb0*/  LDL.LU R80, [R1+0x150] ;  /* 0x0001500001507983 */ /* 0x001ea80000300800 */
[----:B------:R0:W2:Y:S04]  /*10bc0*/  @P2 LDG.E.U8 R50, desc[UR18][R6.64] ;  /* 0x0000001206322981 */ /* 0x0000a8000c1e1100 */
[----:B------:R-:W-:Y:S01]  /*10bd0*/  STL [R1+0x138], R90 ;  /* 0x0001385a01007387 */ /* 0x000fe20000100800 */
[----:B0-----:R-:W-:-:S03]  /*10be0*/  IMAD.MOV.U32 R7, RZ, RZ, R70 ;  /* 0x000000ffff077224 */ /* 0x001fc600078e0046 */
[----:B-1----:R-:W2:Y:S04]  /*10bf0*/  LDL.LU R70, [R1+0x8e0] ;  /* 0x0008e00001467983 */ /* 0x002ea80000300800 */
[----:B------:R-:W2:Y:S01]  /*10c00*/  LDL.LU R6, [R1+0x12c] ;  /* 0x00012c0001067983 */ /* 0x000ea20000300800 */
[C---:B------:R-:W-:Y:S02]  /*10c10*/  ISETP.GT.AND P4, PT, R8.reuse, 0x13, PT ;  /* 0x000000130800780c */ /* 0x040fe40003f84270 */
[----:B------:R-:W-:Y:S02]  /*10c20*/  ISETP.GT.AND P1, PT, R8, 0x14, PT ;  /* 0x000000140800780c */ /* 0x000fe40003f24270 */
[----:B------:R-:W-:Y:S02]  /*10c30*/  PRMT R83, RZ, 0x7610, R83 ;  /* 0x00007610ff537816 */ /* 0x000fe40000000053 */
[----:B------:R-:W-:Y:S01]  /*10c40*/  PRMT R9, RZ, 0x7610, R9 ;  /* 0x00007610ff097816 */ /* 0x000fe20000000009 */
[----:B----4-:R-:W-:-:S02]  /*10c50*/  IMAD.X R29, R5, 0x1, R29, P5 ;  /* 0x00000001051d7824 */ /* 0x010fc400028e061d */
[----:B--2---:R-:W-:-:S05]  /*10c60*/  IMAD.X R6, R5, 0x1, R6, P6 ;  /* 0x0000000105067824 */ /* 0x004fca00030e0606 */
[-C--:B------:R-:W-:Y:S01]  /*10c70*/  @P4 LOP3.LUT R7, R7, R6.reuse, RZ, 0x3c, !PT ;  /* 0x0000000607074212 */ /* 0x080fe200078e3cff */
[----:B------:R0:W-:Y:S03]  /*10c80*/  STL [R1+0x12c], R6 ;  /* 0x00012c0601007387 */ /* 0x0001e60000100800 */
[----:B0-----:R-:W-:-:S04]  /*10c90*/  @P4 LOP3.LUT R6, R7, R6, RZ, 0x3c, !PT ;  /* 0x0000000607064212 */ /* 0x001fc800078e3cff */
[----:B------:R-:W-:-:S05]  /*10ca0*/  @P4 LOP3.LUT R7, R7, R6, RZ, 0x3c, !PT ;  /* 0x0000000607074212 */ /* 0x000fca00078e3cff */
[----:B------:R0:W2:Y:S04]  /*10cb0*/  @P4 LDG.E.U8 R83, desc[UR18][R6.64] ;  /* 0x0000001206534981 */ /* 0x0000a8000c1e1100 */
[----:B------:R1:W-:Y:S01]  /*10cc0*/  STL [R1+0x134], R29 ;  /* 0x0001341d01007387 */ /* 0x0003e20000100800 */
[----:B0-----:R-:W-:Y:S02]  /*10cd0*/  IMAD.MOV.U32 R7, RZ, RZ, R29 ;  /* 0x000000ffff077224 */ /* 0x001fe400078e001d */
[----:B------:R-:W-:Y:S01]  /*10ce0*/  @P1 IMAD.MOV.U32 R6, RZ, RZ, R90 ;  /* 0x000000ffff061224 */ /* 0x000fe200078e005a */
[----:B-1----:R-:W4:Y:S04]  /*10cf0*/  LDL.LU R29, [R1+0x8dc] ;  /* 0x0008dc00011d7983 */ /* 0x002f280000300800 */
[----:B------:R0:W2:Y:S04]  /*10d00*/  @P1 LDG.E.U8 R9, desc[UR18][R6.64] ;  /* 0x0000001206091981 */ /* 0x0000a8000c1e1100 */
[----:B------:R-:W4:Y:S01]  /*10d10*/  LDL.LU R7, [R1+0x13c] ;  /* 0x00013c0001077983 */ /* 0x000f220000300800 */
[----:B------:R-:W-:-:S02]  /*10d20*/  ISETP.GT.AND P2, PT, R8, 0x15, PT ;  /* 0x000000150800780c */ /* 0x000fc40003f44270 */
[C---:B---3--:R-:W-:Y:S01]  /*10d30*/  IADD3 R79, P5, PT, R3.reuse, R79, RZ ;  /* 0x0000004f034f7210 */ /* 0x048fe20007fbe0ff */
[----:B------:R-:W3:Y:S01]  /*10d40*/  LDL.LU R90, [R1+0x14c] ;  /* 0x00014c00015a7983 */ /* 0x000ee20000300800 */
[----:B------:R-:W-:Y:S02]  /*10d50*/  PRMT R74, RZ, 0x7610, R74 ;  /* 0x00007610ff4a7816 */ /* 0x000fe4000000004a */
[----:B------:R-:W-:Y:S01]  /*10d60*/  IADD3 R44, P6, PT, R3, R44, RZ ;  /* 0x0000002c032c7210 */ /* 0x000fe20007fde0ff */
[----:B------:R-:W-:Y:S06]  /*10d70*/  STL [R1+0x140], R79 ;  /* 0x0001404f01007387 */ /* 0x000fec0000100800 */
[----:B0-----:R-:W-:Y:S01]  /*10d80*/  @P2 IMAD.MOV.U32 R6, RZ, RZ, R79 ;  /* 0x000000ffff062224 */ /* 0x001fe200078e004f */
[----:B--2---:R0:W-:Y:S01]  /*10d90*/  STL [R1+0x6a0], R9 ;  /* 0x0006a00901007387 */ /* 0x0041e20000100800 */
[----:B----4-:R-:W-:-:S03]  /*10da0*/  IMAD.X R7, R5, 0x1, R7, P5 ;  /* 0x0000000105077824 */ /* 0x010fc600028e0607 */
[----:B0-----:R-:W2:Y:S04]  /*10db0*/  LDL.LU R9, [R1+0x3d8] ;  /* 0x0003d80001097983 */ /* 0x001ea80000300800 */
[----:B------:R0:W-:Y:S04]  /*10dc0*/  STL [R1+0x13c], R7 ;  /* 0x00013c0701007387 */ /* 0x0001e80000100800 */
[----:B------:R0:W4:Y:S04]  /*10dd0*/  @P2 LDG.E.U8 R74, desc[UR18][R6.64] ;  /* 0x00000012064a2981 */ /* 0x000128000c1e1100 */
[----:B------:R1:W-:Y:S04]  /*10de0*/  STL [R1+0x148], R44 ;  /* 0x0001482c01007387 */ /* 0x0003e80000100800 */
[----:B------:R-:W2:Y:S01]  /*10df0*/  LDL.LU R6, [R1+0x144] ;  /* 0x0001440001067983 */ /* 0x000ea20000300800 */
[C---:B------:R-:W-:Y:S01]  /*10e00*/  ISETP.GT.AND P4, PT, R8.reuse, 0x16, PT ;  /* 0x000000160800780c */ /* 0x040fe20003f84270 */
[----:B0-----:R-:W-:Y:S01]  /*10e10*/  IMAD.MOV.U32 R7, RZ, RZ, R44 ;  /* 0x000000ffff077224 */ /* 0x001fe200078e002c */
[----:B------:R-:W-:Y:S01]  /*10e20*/  IADD3 R80, P5, PT, R3, R80, RZ ;  /* 0x0000005003507210 */ /* 0x000fe20007fbe0ff */
[----:B-1----:R-:W2:Y:S01]  /*10e30*/  LDL.LU R44, [R1+0x154] ;  /* 0x00015400012c7983 */ /* 0x002ea20000300800 */
[----:B------:R-:W-:-:S03]  /*10e40*/  ISETP.GT.AND P1, PT, R8, 0x17, PT ;  /* 0x000000170800780c */ /* 0x000fc60003f24270 */
[----:B------:R-:W-:Y:S01]  /*10e50*/  STL [R1+0x150], R80 ;  /* 0x0001505001007387 */ /* 0x000fe20000100800 */
[----:B------:R-:W-:Y:S01]  /*10e60*/  PRMT R45, RZ, 0x7610, R45 ;  /* 0x00007610ff2d7816 */ /* 0x000fe2000000002d */
[C---:B---3--:R-:W-:Y:S01]  /*10e70*/  IMAD.X R90, R5.reuse, 0x1, R90, P5 ;  /* 0x00000001055a7824 */ /* 0x048fe200028e065a */
[----:B------:R-:W-:Y:S01]  /*10e80*/  PRMT R28, RZ, 0x7610, R28 ;  /* 0x00007610ff1c7816 */ /* 0x000fe2000000001c */
[----:B----4-:R0:W-:Y:S01]  /*10e90*/  STL [R1+0x69c], R74 ;  /* 0x00069c4a01007387 */ /* 0x0101e20000100800 */
[----:B--2---:R-:W-:-:S03]  /*10ea0*/  IMAD.X R6, R5, 0x1, R6, P6 ;  /* 0x0000000105067824 */ /* 0x004fc600030e0606 */
[----:B0-----:R-:W2:Y:S02]  /*10eb0*/  LDL.LU R74, [R1+0x3e0] ;  /* 0x0003e000014a7983 */ /* 0x001ea40000300800 */
[-C--:B------:R-:W-:Y:S02]  /*10ec0*/  @P4 LOP3.LUT R7, R7, R6.reuse, RZ, 0x3c, !PT ;  /* 0x0000000607074212 */ /* 0x080fe400078e3cff */
[----:B------:R-:W3:Y:S04]  /*10ed0*/  LDL.LU R79, [R1+0x3e8] ;  /* 0x0003e800014f7983 */ /* 0x000ee80000300800 */
[----:B------:R0:W-:Y:S02]  /*10ee0*/  STL [R1+0x144], R6 ;  /* 0x0001440601007387 */ /* 0x0001e40000100800 */
[----:B0-----:R-:W-:-:S04]  /*10ef0*/  @P4 LOP3.LUT R6, R7, R6, RZ, 0x3c, !PT ;  /* 0x0000000607064212 */ /* 0x001fc800078e3cff */
[----:B------:R-:W-:-:S05]  /*10f00*/  @P4 LOP3.LUT R7, R7, R6, RZ, 0x3c, !PT ;  /* 0x0000000607074212 */ /* 0x000fca00078e3cff */
[----:B------:R0:W4:Y:S02]  /*10f10*/  @P4 LDG.E.U8 R45, desc[UR18][R6.64] ;  /* 0x00000012062d4981 */ /* 0x000124000c1e1100 */
[----:B0-----:R-:W-:Y:S02]  /*10f20*/  @P1 IMAD.MOV.U32 R6, RZ, RZ, R80 ;  /* 0x000000ffff061224 */ /* 0x001fe400078e0050 */
[----:B------:R-:W-:-:S05]  /*10f30*/  @P1 IMAD.MOV.U32 R7, RZ, RZ, R90 ;  /* 0x000000ffff071224 */ /* 0x000fca00078e005a */
[----:B------:R0:W4:Y:S01]  /*10f40*/  @P1 LDG.E.U8 R28, desc[UR18][R6.64] ;  /* 0x00000012061c1981 */ /* 0x000122000c1e1100 */
[----:B------:R-:W-:Y:S02]  /*10f50*/  ISETP.GT.AND P2, PT, R8, 0x18, PT ;  /* 0x000000180800780c */ /* 0x000fe40003f44270 */
[----:B------:R-:W-:Y:S01]  /*10f60*/  IADD3 R9, P5, PT, R3, R9, RZ ;  /* 0x0000000903097210 */ /* 0x000fe20007fbe0ff */
[----:B------:R-:W-:Y:S01]  /*10f70*/  STL [R1+0x14c], R90 ;  /* 0x00014c5a01007387 */ /* 0x000fe20000100800 */
[----:B------:R-:W-:-:S03]  /*10f80*/  PRMT R18, RZ, 0x7610, R18 ;  /* 0x00007610ff127816 */ /* 0x000fc60000000012 */
[----:B------:R-:W-:-:S06]  /*10f90*/  IMAD.X R44, R5, 0x1, R44, P5 ;  /* 0x00000001052c7824 */ /* 0x000fcc00028e062c */
[----:B0-----:R-:W-:Y:S02]  /*10fa0*/  @P2 IMAD.MOV.U32 R6, RZ, RZ, R9 ;  /* 0x000000ffff062224 */ /* 0x001fe400078e0009 */
[----:B------:R-:W-:-:S05]  /*10fb0*/  @P2 IMAD.MOV.U32 R7, RZ, RZ, R44 ;  /* 0x000000ffff072224 */ /* 0x000fca00078e002c */
[----:B------:R0:W4:Y:S01]  /*10fc0*/  @P2 LDG.E.U8 R18, desc[UR18][R6.64] ;  /* 0x0000001206122981 */ /* 0x000122000c1e1100 */
[C---:B--2---:R-:W-:Y:S02]  /*10fd0*/  IADD3 R74, P6, PT, R3.reuse, R74, RZ ;  /* 0x0000004a034a7210 */ /* 0x044fe40007fde0ff */
[----:B---3--:R-:W-:-:S03]  /*10fe0*/  IADD3 R79, P5, PT, R3, R79, RZ ;  /* 0x0000004f034f7210 */ /* 0x008fc60007fbe0ff */
[----:B0-----:R-:W-:Y:S01]  /*10ff0*/  IMAD.MOV.U32 R7, RZ, RZ, R74 ;  /* 0x000000ffff077224 */ /* 0x001fe200078e004a */
[----:B----4-:R0:W-:Y:S04]  /*11000*/  STL [R1+0x698], R45 ;  /* 0x0006982d01007387 */ /* 0x0101e80000100800 */
[----:B0-----:R-:W2:Y:S04]  /*11010*/  LDL.LU R45, [R1+0x8d8] ;  /* 0x0008d800012d7983 */ /* 0x001ea80000300800 */
[----:B------:R-:W3:Y:S04]  /*11020*/  LDL.LU R90, [R1+0x3e4] ;  /* 0x0003e400015a7983 */ /* 0x000ee80000300800 */
[----:B------:R-:W-:Y:S04]  /*11030*/  STL [R1+0x3d8], R9 ;  /* 0x0003d80901007387 */ /* 0x000fe80000100800 */
[----:B------:R0:W-:Y:S04]  /*11040*/  STL [R1+0x694], R28 ;  /* 0x0006941c01007387 */ /* 0x0001e80000100800 */
[----:B0-----:R-:W4:Y:S04]  /*11050*/  LDL.LU R28, [R1+0x3f0] ;  /* 0x0003f000011c7983 */ /* 0x001f280000300800 */
[----:B------:R0:W-:Y:S04]  /*11060*/  STL [R1+0x154], R44 ;  /* 0x0001542c01007387 */ /* 0x0001e80000100800 */
[----:B0-----:R-:W2:Y:S04]  /*11070*/  LDL.LU R44, [R1+0x3ec] ;  /* 0x0003ec00012c7983 */ /* 0x001ea80000300800 */
[----:B------:R0:W-:Y:S04]  /*11080*/  STL [R1+0x3e0], R74 ;  /* 0x0003e04a01007387 */ /* 0x0001e80000100800 */
[----:B------:R-:W2:Y:S04]  /*11090*/  LDL.LU R9, [R1+0x3f8] ;  /* 0x0003f80001097983 */ /* 0x000ea80000300800 */
[----:B------:R-:W-:Y:S04]  /*110a0*/  STL [R1+0x3e8], R79 ;  /* 0x0003e84f01007387 */ /* 0x000fe80000100800 */
[----:B------:R-:W2:Y:S04]  /*110b0*/  LDL.LU R80, [R1+0x400] ;  /* 0x0004000001507983 */ /* 0x000ea80000300800 */
[----:B0-----:R-:W2:Y:S04]  /*110c0*/  LDL.LU R74, [R1+0x8d4] ;  /* 0x0008d400014a7983 */ /* 0x001ea80000300800 */
[----:B------:R-:W2:Y:S01]  /*110d0*/  LDL.LU R6, [R1+0x3dc] ;  /* 0x0003dc0001067983 */ /* 0x000ea20000300800 */
[----:B------:R-:W-:-:S02]  /*110e0*/  ISETP.GT.AND P4, PT, R8, 0x19, PT ;  /* 0x000000190800780c */ /* 0x000fc40003f84270 */
[C---:B------:R-:W-:Y:S02]  /*110f0*/  ISETP.GT.AND P1, PT, R8.reuse, 0x1a, PT ;  /* 0x0000001a0800780c */ /* 0x040fe40003f24270 */
[----:B------:R-:W-:Y:S02]  /*11100*/  PRMT R34, RZ, 0x7610, R34 ;  /* 0x00007610ff227816 */ /* 0x000fe40000000022 */
[----:B------:R-:W-:Y:S02]  /*11110*/  ISETP.GT.AND P2, PT, R8, 0x1b, PT ;  /* 0x0000001b0800780c */ /* 0x000fe40003f44270 */
[----:B------:R-:W-:Y:S02]  /*11120*/  PRMT R51, RZ, 0x7610, R51 ;  /* 0x00007610ff337816 */ /* 0x000fe40000000033 */
[----:B------:R-:W-:Y:S01]  /*11130*/  PRMT R85, RZ, 0x7610, R85 ;  /* 0x00007610ff557816 */ /* 0x000fe20000000055 */
[----:B---3--:R-:W-:Y:S01]  /*11140*/  IMAD.X R90, R5, 0x1, R90, P5 ;  /* 0x00000001055a7824 */ /* 0x008fe200028e065a */
[----:B----4-:R-:W-:-:S05]  /*11150*/  IADD3 R28, P5, PT, R3, R28, RZ ;  /* 0x0000001c031c7210 */ /* 0x010fca0007fbe0ff */
[C---:B--2---:R-:W-:Y:S02]  /*11160*/  IMAD.X R44, R5.reuse, 0x1, R44, P5 ;  /* 0x00000001052c7824 */ /* 0x044fe400028e062c */
[----:B------:R-:W-:-:S05]  /*11170*/  IMAD.X R6, R5, 0x1, R6, P6 ;  /* 0x0000000105067824 */ /* 0x000fca00030e0606 */
[-C--:B------:R-:W-:Y:S01]  /*11180*/  @P4 LOP3.LUT R7, R7, R6.reuse, RZ, 0x3c, !PT ;  /* 0x0000000607074212 */ /* 0x080fe200078e3cff */
[----:B------:R0:W-:Y:S03]  /*11190*/  STL [R1+0x3dc], R6 ;  /* 0x0003dc0601007387 */ /* 0x0001e60000100800 */
[----:B0-----:R-:W-:-:S04]  /*111a0*/  @P4 LOP3.LUT R6, R7, R6, RZ, 0x3c, !PT ;  /* 0x0000000607064212 */ /* 0x001fc800078e3cff */
[----:B------:R-:W-:-:S05]  /*111b0*/  @P4 LOP3.LUT R7, R7, R6, RZ, 0x3c, !PT ;  /* 0x0000000607074212 */ /* 0x000fca00078e3cff */
[----:B------:R0:W2:Y:S01]  /*111c0*/  @P4 LDG.E.U8 R34, desc[UR18][R6.64] ;  /* 0x0000001206224981 */ /* 0x0000a2000c1e1100 */
[----:B------:R-:W-:-:S03]  /*111d0*/  IADD3 R9, P6, PT, R3, R9, RZ ;  /* 0x0000000903097210 */ /* 0x000fc60007fde0ff */
[----:B------:R1:W-:Y:S01]  /*111e0*/  STL [R1+0x3e4], R90 ;  /* 0x0003e45a01007387 */ /* 0x0003e20000100800 */
[----:B0-----:R-:W-:Y:S02]  /*111f0*/  @P1 IMAD.MOV.U32 R6, RZ, RZ, R79 ;  /* 0x000000ffff061224 */ /* 0x001fe400078e004f */
[----:B------:R-:W-:Y:S02]  /*11200*/  @P1 IMAD.MOV.U32 R7, RZ, RZ, R90 ;  /* 0x000000ffff071224 */ /* 0x000fe400078e005a */
[----:B-1----:R-:W3:Y:S01]  /*11210*/  LDL.LU R90, [R1+0x3fc] ;  /* 0x0003fc00015a7983 */ /* 0x002ee20000300800 */
[----:B------:R-:W-:-:S03]  /*11220*/  IADD3 R80, P5, PT, R3, R80, RZ ;  /* 0x0000005003507210 */ /* 0x000fc60007fbe0ff */
[----:B------:R0:W4:Y:S04]  /*11230*/  @P1 LDG.E.U8 R51, desc[UR18][R6.64] ;  /* 0x0000001206331981 */ /* 0x000128000c1e1100 */
[----:B------:R-:W2:Y:S04]  /*11240*/  LDL.LU R79, [R1+0x408] ;  /* 0x00040800014f7983 */ /* 0x000ea80000300800 */
[----:B------:R1:W-:Y:S01]  /*11250*/  STL [R1+0x3f0], R28 ;  /* 0x0003f01c01007387 */ /* 0x0003e20000100800 */
[----:B0-----:R-:W-:Y:S02]  /*11260*/  @P2 IMAD.MOV.U32 R6, RZ, RZ, R28 ;  /* 0x000000ffff062224 */ /* 0x001fe400078e001c */
[----:B------:R-:W-:Y:S01]  /*11270*/  @P2 IMAD.MOV.U32 R7, RZ, RZ, R44 ;  /* 0x000000ffff072224 */ /* 0x000fe200078e002c */
[----:B------:R0:W-:Y:S04]  /*11280*/  STL [R1+0x3ec], R44 ;  /* 0x0003ec2c01007387 */ /* 0x0001e80000100800 */
[----:B------:R0:W2:Y:S04]  /*11290*/  @P2 LDG.E.U8 R85, desc[UR18][R6.64] ;  /* 0x0000001206552981 */ /* 0x0000a8000c1e1100 */
[----:B-1----:R-:W2:Y:S04]  /*112a0*/  LDL.LU R28, [R1+0x15c] ;  /* 0x00015c00011c7983 */ /* 0x002ea80000300800 */
[----:B------:R1:W-:Y:S01]  /*112b0*/  STL [R1+0x3f8], R9 ;  /* 0x0003f80901007387 */ /* 0x0003e20000100800 */
[----:B0-----:R-:W-:-:S03]  /*112c0*/  IMAD.MOV.U32 R7, RZ, RZ, R9 ;  /* 0x000000ffff077224 */ /* 0x001fc600078e0009 */
[----:B------:R-:W2:Y:S04]  /*112d0*/  LDL.LU R44, [R1+0x410] ;  /* 0x00041000012c7983 */ /* 0x000ea80000300800 */
[----:B------:R-:W-:Y:S04]  /*112e0*/  STL [R1+0x400], R80 ;  /* 0x0004005001007387 */ /* 0x000fe80000100800 */
[----:B-1----:R-:W2:Y:S04]  /*112f0*/  LDL.LU R9, [R1+0x8d0] ;  /* 0x0008d00001097983 */ /* 0x002ea80000300800 */
[----:B------:R-:W2:Y:S01]  /*11300*/  LDL.LU R6, [R1+0x3f4] ;  /* 0x0003f40001067983 */ /* 0x000ea20000300800 */
[----:B------:R-:W-:-:S02]  /*11310*/  ISETP.GT.AND P4, PT, R8, 0x1c, PT ;  /* 0x0000001c0800780c */ /* 0x000fc40003f84270 */
        /* <DEDUP_REMOVED lines=19> */
[C---:B------:R-:W-:Y:S01]  /*11450*/  IADD3 R79, P5, PT, R3.reuse, R79, RZ ;  /* 0x0000004f034f7210 */ /* 0x040fe20007fbe0ff */
        /* <DEDUP_REMOVED lines=10> */
[----:B------:R-:W-:Y:S04]  /*11500*/  STL [R1+0x15c], R28 ;  /* 0x00015c1c01007387 */ /* 0x000fe80000100800 */
        /* <DEDUP_REMOVED lines=8> */
[----:B------:R-:W-:Y:S01]  /*11590*/  STL [R1+0x410], R44 ;  /* 0x0004102c01007387 */ /* 0x000fe20000100800 */
[----:B------:R-:W-:-:S03]  /*115a0*/  @P4 LOP3.LUT R7, R7, R6, RZ, 0x3c, !PT ;  /* 0x0000000607074212 */ /* 0x000fc600078e3cff */
[----:B------:R-:W3:Y:S04]  /*115b0*/  LDL.LU R28, [R1+0x420] ;  /* 0x00042000011c7983 */ /* 0x000ee80000300800 */
[----:B------:R-:W3:Y:S04]  /*115c0*/  LDL.LU R79, [R1+0x428] ;  /* 0x00042800014f7983 */ /* 0x000ee80000300800 */
        /* <DEDUP_REMOVED lines=9> */
[----:B------:R-:W-:Y:S05]  /*11660*/  STL [R1+0x40c], R80 ;  /* 0x00040c5001007387 */ /* 0x000fea0000100800 */
[----:B0-----:R-:W-:-:S02]  /*11670*/  @P1 IMAD.MOV.U32 R6, RZ, RZ, R44 ;  /* 0x000000ffff061224 */ /* 0x001fc400078e002c */
[----:B------:R-:W-:Y:S01]  /*11680*/  @P1 IMAD.MOV.U32 R7, RZ, RZ, R80 ;  /* 0x000000ffff071224 */ /* 0x000fe200078e0050 */
[----:B------:R-:W-:-:S04]  /*11690*/  PRMT R37, RZ, 0x7610, R37 ;  /* 0x00007610ff257816 */ /* 0x000fc80000000025 */
[----:B------:R0:W4:Y:S02]  /*116a0*/  @P1 LDG.E.U8 R21, desc[UR18][R6.64] ;  /* 0x0000001206151981 */ /* 0x000124000c1e1100 */
[----:B0-----:R-:W-:Y:S02]  /*116b0*/  @P2 IMAD.MOV.U32 R6, RZ, RZ, R71 ;  /* 0x000000ffff062224 */ /* 0x001fe400078e0047 */
[----:B--2---:R-:W-:-:S04]  /*116c0*/  IMAD.X R78, R5, 0x1, R78, P5 ;  /* 0x00000001054e7824 */ /* 0x004fc800028e064e */
[----:B------:R-:W-:Y:S01]  /*116d0*/  @P2 IMAD.MOV.U32 R7, RZ, RZ, R78 ;  /* 0x000000ffff072224 */ /* 0x000fe200078e004e */
[----:B---3--:R-:W-:-:S04]  /*116e0*/  IADD3 R28, P6, PT, R3, R28, RZ ;  /* 0x0000001c031c7210 */ /* 0x008fc80007fde0ff */
[----:B------:R0:W2:Y:S01]  /*116f0*/  @P2 LDG.E.U8 R37, desc[UR18][R6.64] ;  /* 0x0000001206252981 */ /* 0x0000a2000c1e1100 */
[----:B------:R-:W-:Y:S01]  /*11700*/  IADD3 R79, P5, PT, R3, R79, RZ ;  /* 0x0000004f034f7210 */ /* 0x000fe20007fbe0ff */
[----:B0-----:R-:W-:Y:S02]  /*11710*/  IMAD.MOV.U32 R7, RZ, RZ, R28 ;  /* 0x000000ffff077224 */ /* 0x001fe400078e001c */
[----:B------:R0:W-:Y:S04]  /*11720*/  STL [R1+0x110], R88 ;  /* 0x0001105801007387 */ /* 0x0001e80000100800 */
[----:B0-----:R-:W3:Y:S04]  /*11730*/  LDL.LU R88, [R1+0x8c4] ;  /* 0x0008c40001587983 */ /* 0x001ee80000300800 */
[----:B------:R-:W2:Y:S04]  /*11740*/  LDL.LU R80, [R1+0x424] ;  /* 0x0004240001507983 */ /* 0x000ea80000300800 */
[----:B------:R-:W3:Y:S04]  /*11750*/  LDL.LU R44, [R1+0x430] ;  /* 0x00043000012c7983 */ /* 0x000ee80000300800 */
        /* <DEDUP_REMOVED lines=12> */
[----:B--2---:R-:W-:Y:S01]  /*11820*/  IMAD.X R80, R5, 0x1, R80, P5 ;  /* 0x0000000105507824 */ /* 0x004fe200028e0650 */
[----:B---3--:R-:W-:Y:S01]  /*11830*/  IADD3 R44, P5, PT, R3, R44, RZ ;  /* 0x0000002c032c7210 */ /* 0x008fe20007fbe0ff */
        /* <DEDUP_REMOVED lines=8> */
[----:B------:R-:W-:Y:S02]  /*118c0*/  @P1 IMAD.MOV.U32 R7, RZ, RZ, R80 ;  /* 0x000000ffff071224 */ /* 0x000fe400078e0050 */
[----:B0-----:R-:W3:Y:S04]  /*118d0*/  LDL.LU R80, [R1+0x43c] ;  /* 0x00043c0001507983 */ /* 0x001ee80000300800 */
[----:B------:R-:W4:Y:S04]  /*118e0*/  LDL.LU R79, [R1+0x164] ;  /* 0x00016400014f7983 */ /* 0x000f280000300800 */
        /* <DEDUP_REMOVED lines=13> */
[----:B------:R0:W-:Y:S04]  /*119c0*/  STL [R1+0x438], R71 ;  /* 0x0004384701007387 */ /* 0x0001e80000100800 */
[----:B------:R1:W2:Y:S04]  /*119d0*/  @P2 LDG.E.U8 R76, desc[UR18][R6.64] ;  /* 0x00000012064c2981 */ /* 0x0002a8000c1e1100 */
[----:B------:R-:W3:Y:S01]  /*119e0*/  LDL.LU R6, [R1+0x434] ;  /* 0x0004340001067983 */ /* 0x000ee20000300800 */
[----:B------:R-:W-:Y:S01]  /*119f0*/  ISETP.GT.AND P4, PT, R8, 0x25, PT ;  /* 0x000000250800780c */ /* 0x000fe20003f84270 */
[----:B-1----:R-:W-:Y:S01]  /*11a00*/  IMAD.MOV.U32 R7, RZ, RZ, R71 ;  /* 0x000000ffff077224 */ /* 0x002fe200078e0047 */
[----:B------:R-:W-:Y:S01]  /*11a10*/  IADD3 R78, P5, PT, R3, R78, RZ ;  /* 0x0000004e034e7210 */ /* 0x000fe20007fbe0ff */
[----:B0-----:R-:W4:Y:S04]  /*11a20*/  LDL.LU R71, [R1+0x448] ;  /* 0x0004480001477983 */ /* 0x001f280000300800 */
[----:B------:R-:W-:Y:S01]  /*11a30*/  STL [R1+0x440], R78 ;  /* 0x0004404e01007387 */ /* 0x000fe20000100800 */
        /* <DEDUP_REMOVED lines=9> */
[----:B------:R-:W-:Y:S01]  /*11ad0*/  ISETP.GT.AND P1, PT, R8, 0x26, PT ;  /* 0x000000260800780c */ /* 0x000fe20003f24270 */
[----:B------:R-:W-:Y:S01]  /*11ae0*/  IMAD.X R80, R5, 0x1, R80, P5 ;  /* 0x0000000105507824 */ /* 0x000fe200028e0650 */
[----:B------:R-:W-:-:S04]  /*11af0*/  PRMT R0, RZ, 0x7610, R0 ;  /* 0x00007610ff007816 */ /* 0x000fc80000000000 */
[----:B------:R-:W-:Y:S01]  /*11b00*/  STL [R1+0x43c], R80 ;  /* 0x00043c5001007387 */ /* 0x000fe20000100800 */
[----:B0-----:R-:W-:-:S06]  /*11b10*/  IMAD.MOV.U32 R7, RZ, RZ, R80 ;  /* 0x000000ffff077224 */ /* 0x001fcc00078e0050 */
[----:B------:R-:W-:-:S05]  /*11b20*/  @P1 IMAD.MOV.U32 R6, RZ, RZ, R78 ;  /* 0x000000ffff061224 */ /* 0x000fca00078e004e */
[----:B------:R0:W2:Y:S04]  /*11b30*/  @P1 LDG.E.U8 R0, desc[UR18][R6.64] ;  /* 0x0000001206001981 */ /* 0x0000a8000c1e1100 */
[----:B---3--:R1:W-:Y:S04]  /*11b40*/  STL [R1+0xfc], R73 ;  /* 0x0000fc4901007387 */ /* 0x0083e80000100800 */
[----:B-1----:R-:W3:Y:S04]  /*11b50*/  LDL.LU R73, [R1+0x8b8] ;  /* 0x0008b80001497983 */ /* 0x002ee80000300800 */
[----:B------:R-:W3:Y:S04]  /*11b60*/  LDL.LU R80, [R1+0x8b4] ;  /* 0x0008b40001507983 */ /* 0x000ee80000300800 */
[----:B------:R-:W3:Y:S01]  /*11b70*/  LDL.LU R7, [R1+0x160] ;  /* 0x0001600001077983 */ /* 0x000ee20000300800 */
[----:B------:R-:W-:-:S02]  /*11b80*/  ISETP.GT.AND P2, PT, R8, 0x27, PT ;  /* 0x000000270800780c */ /* 0x000fc40003f44270 */
[----:B----4-:R-:W-:Y:S01]  /*11b90*/  IADD3 R79, P5, PT, R3, R79, RZ ;  /* 0x0000004f034f7210 */ /* 0x010fe20007fbe0ff */
[----:B------:R-:W4:Y:S01]  /*11ba0*/  LDL.LU R78, [R1+0x44c] ;  /* 0x00044c00014e7983 */ /* 0x000f220000300800 */
[----:B------:R-:W-:-:S09]  /*11bb0*/  PRMT R72, RZ, 0x7610, R72 ;  /* 0x00007610ff487816 */ /* 0x000fd20000000048 */
[----:B0-----:R-:W-:Y:S01]  /*11bc0*/  @P2 IMAD.MOV.U32 R6, RZ, RZ, R79 ;  /* 0x000000ffff062224 */ /* 0x001fe200078e004f */
[----:B------:R-:W-:Y:S01]  /*11bd0*/  IADD3 R71, P6, PT, R3, R71, RZ ;  /* 0x0000004703477210 */ /* 0x000fe20007fde0ff */
[----:B------:R-:W-:Y:S04]  /*11be0*/  STL [R1+0x164], R79 ;  /* 0x0001644f01007387 */ /* 0x000fe80000100800 */
[----:B--2---:R0:W-:Y:S04]  /*11bf0*/  STL [R1+0xf8], R0 ;  /* 0x0000f80001007387 */ /* 0x0041e80000100800 */
[----:B0-----:R-:W2:Y:S01]  /*11c00*/  LDL.LU R0, [R1+0x458] ;  /* 0x0004580001007983 */ /* 0x001ea20000300800 */
[----:B---3--:R-:W-:-:S05]  /*11c10*/  IMAD.X R7, R5, 0x1, R7, P5 ;  /* 0x0000000105077824 */ /* 0x008fca00028e0607 */
[----:B------:R0:W3:Y:S04]  /*11c20*/  @P2 LDG.E.U8 R72, desc[UR18][R6.64] ;  /* 0x0000001206482981 */ /* 0x0000e8000c1e1100 */
[----:B------:R0:W-:Y:S04]  /*11c30*/  STL [R1+0x160], R7 ;  /* 0x0001600701007387 */ /* 0x0001e80000100800 */
[----:B------:R1:W-:Y:S04]  /*11c40*/  STL [R1+0x448], R71 ;  /* 0x0004484701007387 */ /* 0x0003e80000100800 */
[----:B------:R-:W2:Y:S01]  /*11c50*/  LDL.LU R6, [R1+0x444] ;  /* 0x0004440001067983 */ /* 0x000ea20000300800 */
[----:B------:R-:W-:Y:S01]  /*11c60*/  IADD3 R76, P5, PT, R3, R76, RZ ;  /* 0x0000004c034c7210 */ /* 0x000fe20007fbe0ff */
[----:B0-----:R-:W-:-:S02]  /*11c70*/  IMAD.MOV.U32 R7, RZ, RZ, R71 ;  /* 0x000000ffff077224 */ /* 0x001fc400078e0047 */
[----:B-1----:R-:W4:Y:S04]  /*11c80*/  LDL.LU R71, [R1+0x454] ;  /* 0x0004540001477983 */ /* 0x002f280000300800 */
[----:B------:R-:W-:Y:S04]  /*11c90*/  STL [R1+0x450], R76 ;  /* 0x0004504c01007387 */ /* 0x000fe80000100800 */
[----:B------:R-:W4:Y:S01]  /*11ca0*/  LDL.LU R79, [R1+0x460] ;  /* 0x00046000014f7983 */ /* 0x000f220000300800 */
[----:B------:R-:W-:-:S03]  /*11cb0*/  ISETP.GT.AND P4, PT, R8, 0x28, PT ;  /* 0x000000280800780c */ /* 0x000fc60003f84270 */
[----:B---3--:R0:W-:Y:S04]  /*11cc0*/  STL [R1+0xf4], R72 ;  /* 0x0000f44801007387 */ /* 0x0081e80000100800 */
[----:B0-----:R-:W3:Y:S01]  /*11cd0*/  LDL.LU R72, [R1+0x468] ;  /* 0x0004680001487983 */ /* 0x001ee20000300800 */
[----:B--2---:R-:W-:Y:S01]  /*11ce0*/  IMAD.X R6, R5, 0x1, R6, P6 ;  /* 0x0000000105067824 */ /* 0x004fe200030e0606 */
[----:B------:R-:W-:-:S04]  /*11cf0*/  ISETP.GT.AND P1, PT, R8, 0x29, PT ;  /* 0x000000290800780c */ /* 0x000fc80003f24270 */
[-C--:B------:R-:W-:Y:S01]  /*11d00*/  @P4 LOP3.LUT R7, R7, R6.reuse, RZ, 0x3c, !PT ;  /* 0x0000000607074212 */ /* 0x080fe200078e3cff */
[----:B------:R0:W-:Y:S01]  /*11d10*/  STL [R1+0x444], R6 ;  /* 0x0004440601007387 */ /* 0x0001e20000100800 */
[----:B------:R-:W-:Y:S02]  /*11d20*/  PRMT R20, RZ, 0x7610, R20 ;  /* 0x00007610ff147816 */ /* 0x000fe40000000014 */
[----:B------:R-:W-:Y:S01]  /*11d30*/  ISETP.GT.AND P2, PT, R8, 0x2a, PT ;  /* 0x0000002a0800780c */ /* 0x000fe20003f44270 */
[----:B----4-:R-:W-:Y:S01]  /*11d40*/  IMAD.X R78, R5, 0x1, R78, P5 ;  /* 0x00000001054e7824 */ /* 0x010fe200028e064e */
[----:B0-----:R-:W-:-:S04]  /*11d50*/  @P4 LOP3.LUT R6, R7, R6, RZ, 0x3c, !PT ;  /* 0x0000000607064212 */ /* 0x001fc800078e3cff */
[----:B------:R-:W-:Y:S02]  /*11d60*/  @P4 LOP3.LUT R7, R7, R6, RZ, 0x3c, !PT ;  /* 0x0000000607074212 */ /* 0x000fe400078e3cff */
[----:B------:R-:W-:Y:S02]  /*11d70*/  IADD3 R0, P5, PT, R3, R0, RZ ;  /* 0x0000000003007210 */ /* 0x000fe40007fbe0ff */
[----:B------:R-:W-:Y:S01]  /*11d80*/  PRMT R36, RZ, 0x7610, R36 ;  /* 0x00007610ff247816 */ /* 0x000fe20000000024 */
[----:B------:R0:W2:Y:S02]  /*11d90*/  @P4 LDG.E.U8 R20, desc[UR18][R6.64] ;  /* 0x0000001206144981 */ /* 0x0000a4000c1e1100 */
[----:B------:R-:W-:Y:S01]  /*11da0*/  IMAD.X R71, R5, 0x1, R71, P5 ;  /* 0x0000000105477824 */ /* 0x000fe200028e0647 */
[----:B------:R-:W-:Y:S01]  /*11db0*/  PRMT R53, RZ, 0x7610, R53 ;  /* 0x00007610ff357816 */ /* 0x000fe20000000035 */
[----:B------:R1:W-:Y:S01]  /*11dc0*/  STL [R1+0x44c], R78 ;  /* 0x00044c4e01007387 */ /* 0x0003e20000100800 */
[----:B------:R-:W-:Y:S01]  /*11dd0*/  IADD3 R79, P6, PT, R3, R79, RZ ;  /* 0x0000004f034f7210 */ /* 0x000fe20007fde0ff */
[----:B0-----:R-:W-:-:S02]  /*11de0*/  @P1 IMAD.MOV.U32 R6, RZ, RZ, R76 ;  /* 0x000000ffff061224 */ /* 0x001fc400078e004c */
[----:B------:R-:W-:Y:S02]  /*11df0*/  @P1 IMAD.MOV.U32 R7, RZ, RZ, R78 ;  /* 0x000000ffff071224 */ /* 0x000fe400078e004e */
[----:B-1----:R-:W4:Y:S04]  /*11e00*/  LDL.LU R78, [R1+0x464] ;  /* 0x00046400014e7983 */ /* 0x002f280000300800 */
[----:B------:R0:W2:Y:S04]  /*11e10*/  @P1 LDG.E.U8 R36, desc[UR18][R6.64] ;  /* 0x0000001206241981 */ /* 0x0000a8000c1e1100 */
[----:B------:R-:W2:Y:S04]  /*11e20*/  LDL.LU R76, [R1+0x470] ;  /* 0x00047000014c7983 */ /* 0x000ea80000300800 */
[----:B------:R1:W-:Y:S01]  /*11e30*/  STL [R1+0x458], R0 ;  /* 0x0004580001007387 */ /* 0x0003e20000100800 */
[----:B0-----:R-:W-:-:S02]  /*11e40*/  @P2 IMAD.MOV.U32 R6, RZ, RZ, R0 ;  /* 0x000000ffff062224 */ /* 0x001fc400078e0000 */
[----:B------:R-:W-:Y:S01]  /*11e50*/  @P2 IMAD.MOV.U32 R7, RZ, RZ, R71 ;  /* 0x000000ffff072224 */ /* 0x000fe200078e0047 */
[----:B------:R0:W-:Y:S04]  /*11e60*/  STL [R1+0x454], R71 ;  /* 0x0004544701007387 */ /* 0x0001e80000100800 */
[----:B------:R0:W2:Y:S04]  /*11e70*/  @P2 LDG.E.U8 R53, desc[UR18][R6.64] ;  /* 0x0000001206352981 */ /* 0x0000a8000c1e1100 */
[----:B-1----:R-:W2:Y:S04]  /*11e80*/  LDL.LU R0, [R1+0x478] ;  /* 0x0004780001007983 */ /* 0x002ea80000300800 */
[----:B------:R1:W-:Y:S01]  /*11e90*/  STL [R1+0x460], R79 ;  /* 0x0004604f01007387 */ /* 0x0003e20000100800 */
[----:B0-----:R-:W-:-:S03]  /*11ea0*/  IMAD.MOV.U32 R7, RZ, RZ, R79 ;  /* 0x000000ffff077224 */ /* 0x001fc600078e004f */
[----:B------:R-:W2:Y:S01]  /*11eb0*/  LDL.LU R71, [R1+0x16c] ;  /* 0x00016c0001477983 */ /* 0x000ea20000300800 */
[----:B---3--:R-:W-:-:S05]  /*11ec0*/  IADD3 R72, P5, PT, R3, R72, RZ ;  /* 0x0000004803487210 */ /* 0x008fca0007fbe0ff */
[----:B------:R-:W-:Y:S04]  /*11ed0*/  STL [R1+0x468], R72 ;  /* 0x0004684801007387 */ /* 0x000fe80000100800 */
[----:B-1----:R-:W3:Y:S04]  /*11ee0*/  LDL.LU R79, [R1+0x8b0] ;  /* 0x0008b000014f7983 */ /* 0x002ee80000300800 */
[----:B------:R-:W2:Y:S01]  /*11ef0*/  LDL.LU R6, [R1+0x45c] ;  /* 0x00045c0001067983 */ /* 0x000ea20000300800 */
[C---:B------:R-:W-:Y:S02]  /*11f00*/  ISETP.GT.AND P4, PT, R8.reuse, 0x2b, PT ;  /* 0x0000002b0800780c */ /* 0x040fe40003f84270 */
[----:B------:R-:W-:-:S02]  /*11f10*/  ISETP.GT.AND P1, PT, R8, 0x2c, PT ;  /* 0x0000002c0800780c */ /* 0x000fc40003f24270 */
[----:B------:R-:W-:Y:S02]  /*11f20*/  PRMT R89, RZ, 0x7610, R89 ;  /* 0x00007610ff597816 */ /* 0x000fe40000000059 */
[----:B------:R-:W-:Y:S01]  /*11f30*/  PRMT R31, RZ, 0x7610, R31 ;  /* 0x00007610ff1f7816 */ /* 0x000fe2000000001f */
[C---:B----4-:R-:W-:Y:S02]  /*11f40*/  IMAD.X R78, R5.reuse, 0x1, R78, P5 ;  /* 0x00000001054e7824 */ /* 0x050fe400028e064e */
        /* <DEDUP_REMOVED lines=11> */
[----:B------:R-:W3:Y:S01]  /*12000*/  LDL.LU R7, [R1+0x46c] ;  /* 0x00046c0001077983 */ /* 0x000ee20000300800 */
[----:B------:R-:W-:-:S02]  /*12010*/  ISETP.GT.AND P2, PT, R8, 0x2d, PT ;  /* 0x0000002d0800780c */ /* 0x000fc40003f44270 */
[C---:B------:R-:W-:Y:S01]  /*12020*/  IADD3 R76, P5, PT, R3.reuse, R76, RZ ;  /* 0x0000004c034c7210 */ /* 0x040fe20007fbe0ff */
[----:B------:R-:W4:Y:S01]  /*12030*/  LDL.LU R72, [R1+0x168] ;  /* 0x0001680001487983 */ /* 0x000f220000300800 */
[----:B------:R-:W-:Y:S02]  /*12040*/  PRMT R65, RZ, 0x7610, R65 ;  /* 0x00007610ff417816 */ /* 0x000fe40000000041 */
[----:B------:R-:W-:Y:S01]  /*12050*/  IADD3 R0, P6, PT, R3, R0, RZ ;  /* 0x0000000003007210 */ /* 0x000fe20007fde0ff */
[----:B------:R-:W-:Y:S06]  /*12060*/  STL [R1+0x470], R76 ;  /* 0x0004704c01007387 */ /* 0x000fec0000100800 */
[----:B0-----:R-:W-:Y:S01]  /*12070*/  @P2 IMAD.MOV.U32 R6, RZ, RZ, R76 ;  /* 0x000000ffff062224 */ /* 0x001fe200078e004c */
[----:B--2---:R0:W-:Y:S01]  /*12080*/  STL [R1+0xe4], R31 ;  /* 0x0000e41f01007387 */ /* 0x0041e20000100800 */
[----:B---3--:R-:W-:-:S03]  /*12090*/  IMAD.X R7, R5, 0x1, R7, P5 ;  /* 0x0000000105077824 */ /* 0x008fc600028e0607 */
[----:B0-----:R-:W2:Y:S04]  /*120a0*/  LDL.LU R31, [R1+0x480] ;  /* 0x00048000011f7983 */ /* 0x001ea80000300800 */
[----:B------:R0:W-:Y:S04]  /*120b0*/  STL [R1+0x46c], R7 ;  /* 0x00046c0701007387 */ /* 0x0001e80000100800 */
[----:B------:R0:W3:Y:S04]  /*120c0*/  @P2 LDG.E.U8 R65, desc[UR18][R6.64] ;  /* 0x0000001206412981 */ /* 0x0000e8000c1e1100 */
[----:B------:R-:W-:Y:S04]  /*120d0*/  STL [R1+0x478], R0 ;  /* 0x0004780001007387 */ /* 0x000fe80000100800 */
[----:B------:R-:W2:Y:S01]  /*120e0*/  LDL.LU R6, [R1+0x474] ;  /* 0x0004740001067983 */ /* 0x000ea20000300800 */
[----:B------:R-:W-:Y:S01]  /*120f0*/  ISETP.GT.AND P4, PT, R8, 0x2e, PT ;  /* 0x0000002e0800780c */ /* 0x000fe20003f84270 */
[----:B0-----:R-:W-:Y:S01]  /*12100*/  IMAD.MOV.U32 R7, RZ, RZ, R0 ;  /* 0x000000ffff077224 */ /* 0x001fe200078e0000 */
[----:B------:R-:W-:-:S02]  /*12110*/  IADD3 R71, P5, PT, R3, R71, RZ ;  /* 0x0000004703477210 */ /* 0x000fc40007fbe0ff */
[----:B------:R-:W-:Y:S02]  /*12120*/  ISETP.GT.AND P1, PT, R8, 0x2f, PT ;  /* 0x0000002f0800780c */ /* 0x000fe40003f24270 */
[----:B------:R-:W-:Y:S01]  /*12130*/  PRMT R77, RZ, 0x7610, R77 ;  /* 0x00007610ff4d7816 */ /* 0x000fe2000000004d */
[C---:B----4-:R-:W-:Y:S01]  /*12140*/  IMAD.X R72, R5.reuse, 0x1, R72, P5 ;  /* 0x0000000105487824 */ /* 0x050fe200028e0648 */
[----:B------:R-:W-:Y:S01]  /*12150*/  PRMT R17, RZ, 0x7610, R17 ;  /* 0x00007610ff117816 */ /* 0x000fe20000000011 */
[----:B---3--:R0:W-:Y:S01]  /*12160*/  STL [R1+0xe0], R65 ;  /* 0x0000e04101007387 */ /* 0x0081e20000100800 */
[----:B--2---:R-:W-:-:S03]  /*12170*/  IMAD.X R6, R5, 0x1, R6, P6 ;  /* 0x0000000105067824 */ /* 0x004fc600030e0606 */
[----:B0-----:R-:W2:Y:S04]  /*12180*/  LDL.LU R65, [R1+0x47c] ;  /* 0x00047c0001417983 */ /* 0x001ea80000300800 */
[----:B------:R-:W-:Y:S01]  /*12190*/  STL [R1+0x16c], R71 ;  /* 0x00016c4701007387 */ /* 0x000fe20000100800 */
[----:B------:R-:W-:-:S03]  /*121a0*/  @P4 LOP3.LUT R7, R7, R6, RZ, 0x3c, !PT ;  /* 0x0000000607074212 */ /* 0x000fc600078e3cff */
[----:B------:R-:W3:Y:S04]  /*121b0*/  LDL.LU R76, [R1+0x490] ;  /* 0x00049000014c7983 */ /* 0x000ee80000300800 */
[----:B------:R-:W4:Y:S04]  /*121c0*/  LDL.LU R0, [R1+0x498] ;  /* 0x0004980001007983 */ /* 0x000f280000300800 */
        /* <DEDUP_REMOVED lines=10> */
[----:B------:R-:W-:-:S09]  /*12270*/  PRMT R23, RZ, 0x7610, R23 ;  /* 0x00007610ff177816 */ /* 0x000fd20000000017 */
[----:B0-----:R-:W-:Y:S02]  /*12280*/  @P2 IMAD.MOV.U32 R6, RZ, RZ, R31 ;  /* 0x000000ffff062224 */ /* 0x001fe400078e001f */
[----:B--2---:R-:W-:-:S04]  /*12290*/  IMAD.X R65, R5, 0x1, R65, P5 ;  /* 0x0000000105417824 */ /* 0x004fc800028e0641 */
[----:B------:R-:W-:Y:S01]  /*122a0*/  @P2 IMAD.MOV.U32 R7, RZ, RZ, R65 ;  /* 0x000000ffff072224 */ /* 0x000fe200078e0041 */
[----:B---3--:R-:W-:-:S04]  /*122b0*/  IADD3 R76, P6, PT, R3, R76, RZ ;  /* 0x0000004c034c7210 */ /* 0x008fc80007fde0ff */
[----:B------:R0:W2:Y:S01]  /*122c0*/  @P2 LDG.E.U8 R23, desc[UR18][R6.64] ;  /* 0x0000001206172981 */ /* 0x0000a2000c1e1100 */
[----:B----4-:R-:W-:Y:S01]  /*122d0*/  IADD3 R0, P5, PT, R3, R0, RZ ;  /* 0x0000000003007210 */ /* 0x010fe20007fbe0ff */
[----:B0-----:R-:W-:Y:S02]  /*122e0*/  IMAD.MOV.U32 R7, RZ, RZ, R76 ;  /* 0x000000ffff077224 */ /* 0x001fe400078e004c */
[----:B------:R0:W-:Y:S04]  /*122f0*/  STL [R1+0xdc], R77 ;  /* 0x0000dc4d01007387 */ /* 0x0001e80000100800 */
[----:B0-----:R-:W3:Y:S04]  /*12300*/  LDL.LU R77, [R1+0x8a8] ;  /* 0x0008a800014d7983 */ /* 0x001ee80000300800 */
[----:B------:R-:W4:Y:S04]  /*12310*/  LDL.LU R71, [R1+0x494] ;  /* 0x0004940001477983 */ /* 0x000f280000300800 */
[----:B------:R-:W-:Y:S04]  /*12320*/  STL [R1+0x480], R31 ;  /* 0x0004801f01007387 */ /* 0x000fe80000100800 */
[----:B------:R0:W-:Y:S04]  /*12330*/  STL [R1+0xd8], R17 ;  /* 0x0000d81101007387 */ /* 0x0001e80000100800 */
[----:B0-----:R-:W2:Y:S04]  /*12340*/  LDL.LU R17, [R1+0x4a0] ;  /* 0x0004a00001117983 */ /* 0x001ea80000300800 */
[----:B------:R0:W-:Y:S04]  /*12350*/  STL [R1+0x47c], R65 ;  /* 0x00047c4101007387 */ /* 0x0001e80000100800 */
[----:B0-----:R-:W3:Y:S04]  /*12360*/  LDL.LU R65, [R1+0x49c] ;  /* 0x00049c0001417983 */ /* 0x001ee80000300800 */
[----:B------:R0:W-:Y:S04]  /*12370*/  STL [R1+0x490], R76 ;  /* 0x0004904c01007387 */ /* 0x0001e80000100800 */
[----:B------:R-:W3:Y:S04]  /*12380*/  LDL.LU R31, [R1+0x4a8] ;  /* 0x0004a800011f7983 */ /* 0x000ee80000300800 */
[----:B------:R-:W-:Y:S04]  /*12390*/  STL [R1+0x498], R0 ;  /* 0x0004980001007387 */ /* 0x000fe80000100800 */
[----:B------:R-:W3:Y:S04]  /*123a0*/  LDL.LU R72, [R1+0x4b0] ;  /* 0x0004b00001487983 */ /* 0x000ee80000300800 */
[----:B0-----:R-:W3:Y:S04]  /*123b0*/  LDL.LU R76, [R1+0x8a4] ;  /* 0x0008a400014c7983 */ /* 0x001ee80000300800 */
[----:B------:R-:W3:Y:S01]  /*123c0*/  LDL.LU R6, [R1+0x48c] ;  /* 0x00048c0001067983 */ /* 0x000ee20000300800 */
[----:B------:R-:W-:-:S02]  /*123d0*/  ISETP.GT.AND P4, PT, R8, 0x31, PT ;  /* 0x000000310800780c */ /* 0x000fc40003f84270 */
[C---:B------:R-:W-:Y:S02]  /*123e0*/  ISETP.GT.AND P1, PT, R8.reuse, 0x32, PT ;  /* 0x000000320800780c */ /* 0x040fe40003f24270 */
[----:B------:R-:W-:Y:S02]  /*123f0*/  PRMT R39, RZ, 0x7610, R39 ;  /* 0x00007610ff277816 */ /* 0x000fe40000000027 */
[----:B------:R-:W-:Y:S02]  /*12400*/  ISETP.GT.AND P2, PT, R8, 0x33, PT ;  /* 0x000000330800780c */ /* 0x000fe40003f44270 */
[----:B------:R-:W-:Y:S02]  /*12410*/  PRMT R58, RZ, 0x7610, R58 ;  /* 0x00007610ff3a7816 */ /* 0x000fe4000000003a */
[----:B------:R-:W-:Y:S01]  /*12420*/  PRMT R91, RZ, 0x7610, R91 ;  /* 0x00007610ff5b7816 */ /* 0x000fe2000000005b */
[----:B----4-:R-:W-:Y:S01]  /*12430*/  IMAD.X R71, R5, 0x1, R71, P5 ;  /* 0x0000000105477824 */ /* 0x010fe200028e0647 */
[----:B--2---:R-:W-:-:S05]  /*12440*/  IADD3 R17, P5, PT, R3, R17, RZ ;  /* 0x0000001103117210 */ /* 0x004fca0007fbe0ff */
[C---:B---3--:R-:W-:Y:S02]  /*12450*/  IMAD.X R65, R5.reuse, 0x1, R65, P5 ;  /* 0x0000000105417824 */ /* 0x048fe400028e0641 */
        /* <DEDUP_REMOVED lines=9> */
[----:B------:R-:W-:Y:S01]  /*124f0*/  @P1 IMAD.MOV.U32 R7, RZ, RZ, R71 ;  /* 0x000000ffff071224 */ /* 0x000fe200078e0047 */
[----:B------:R-:W3:Y:S01]  /*12500*/  LDL.LU R0, [R1+0x4ac] ;  /* 0x0004ac0001007983 */ /* 0x000ee20000300800 */
[----:B------:R-:W-:-:S03]  /*12510*/  IADD3 R72, P5, PT, R3, R72, RZ ;  /* 0x0000004803487210 */ /* 0x000fc60007fbe0ff */
[----:B------:R0:W4:Y:S04]  /*12520*/  @P1 LDG.E.U8 R58, desc[UR18][R6.64] ;  /* 0x00000012063a1981 */ /* 0x000128000c1e1100 */
[----:B-1----:R-:W2:Y:S04]  /*12530*/  LDL.LU R71, [R1+0x4b8] ;  /* 0x0004b80001477983 */ /* 0x002ea80000300800 */
        /* <DEDUP_REMOVED lines=269> */
[----:B------:R-:W2:Y:S04]  /*13610*/  LDL.LU R46, [R1+0x548] ;  /* 0x00054800012e7983 */ /* 0x000ea80000300800 */
[----:B------:R0:W-:Y:S04]  /*13620*/  STL [R1+0x530], R10 ;  /* 0x0005300a01007387 */ /* 0x0001e80000100800 */
[----:B------:R-:W-:Y:S04]  /*13630*/  STL [R1+0x808], R86 ;  /* 0x0008085601007387 */ /* 0x000fe80000100800 */
[----:B------:R1:W-:Y:S04]  /*13640*/  STL [R1+0x52c], R63 ;  /* 0x00052c3f01007387 */ /* 0x0003e80000100800 */
[----:B0-----:R-:W3:Y:S04]  /*13650*/  LDL.LU R10, [R1+0x550] ;  /* 0x00055000010a7983 */ /* 0x001ee80000300800 */
[----:B------:R0:W-:Y:S04]  /*13660*/  STL [R1+0x538], R30 ;  /* 0x0005381e01007387 */ /* 0x0001e80000100800 */
[----:B-1----:R-:W3:Y:S04]  /*13670*/  LDL.LU R63, [R1+0x558] ;  /* 0x00055800013f7983 */ /* 0x002ee80000300800 */
[----:B------:R-:W-:Y:S04]  /*13680*/  STL [R1+0x540], R64 ;  /* 0x0005404001007387 */ /* 0x000fe80000100800 */
[----:B0-----:R-:W3:Y:S04]  /*13690*/  LDL.LU R30, [R1+0x874] ;  /* 0x00087400011e7983 */ /* 0x001ee80000300800 */
[----:B------:R-:W3:Y:S01]  /*136a0*/  LDL.LU R6, [R1+0x534] ;  /* 0x0005340001067983 */ /* 0x000ee20000300800 */
[----:B------:R-:W-:-:S02]  /*136b0*/  ISETP.GT.AND P4, PT, R8, 0x49, PT ;  /* 0x000000490800780c */ /* 0x000fc40003f84270 */
[----:B------:R-:W-:Y:S02]  /*136c0*/  ISETP.GT.AND P1, PT, R8, 0x4a, PT ;  /* 0x0000004a0800780c */ /* 0x000fe40003f24270 */
[----:B------:R-:W-:Y:S02]  /*136d0*/  PRMT R40, RZ, 0x7610, R40 ;  /* 0x00007610ff287816 */ /* 0x000fe40000000028 */
[----:B------:R-:W-:Y:S01]  /*136e0*/  PRMT R55, RZ, 0x7610, R55 ;  /* 0x00007610ff377816 */ /* 0x000fe20000000037 */
[----:B----4-:R-:W-:Y:S01]  /*136f0*/  IMAD.X R66, R5, 0x1, R66, P5 ;  /* 0x0000000105427824 */ /* 0x010fe200028e0642 */
[----:B--2---:R-:W-:Y:S01]  /*13700*/  IADD3 R46, P5, PT, R3, R46, RZ ;  /* 0x0000002e032e7210 */ /* 0x004fe20007fbe0ff */
[----:B---3--:R-:W-:-:S05]  /*13710*/  IMAD.X R6, R5, 0x1, R6, P6 ;  /* 0x0000000105067824 */ /* 0x008fca00030e0606 */
        /* <DEDUP_REMOVED lines=46> */
[----:B------:R-:W2:Y:S04]  /*13a00*/  @P1 LDG.E.U8 R4, desc[UR18][R6.64] ;  /* 0x0000001206041981 */ /* 0x000ea8000c1e1100 */
[----:B---3--:R0:W-:Y:S04]  /*13a10*/  STL [R1+0x6c], R54 ;  /* 0x00006c3601007387 */ /* 0x0081e80000100800 */
[----:B0-----:R-:W3:Y:S04]  /*13a20*/  LDL.LU R54, [R1+0x86c] ;  /* 0x00086c0001367983 */ /* 0x001ee80000300800 */
[----:B------:R-:W3:Y:S04]  /*13a30*/  LDL.LU R66, [R1+0x868] ;  /* 0x0008680001427983 */ /* 0x000ee80000300800 */
[----:B------:R-:W3:Y:S01]  /*13a40*/  LDL.LU R7, [R1+0x55c] ;  /* 0x00055c0001077983 */ /* 0x000ee20000300800 */
[----:B------:R-:W-:-:S02]  /*13a50*/  ISETP.GT.AND P2, PT, R8, 0x4e, PT ;  /* 0x0000004e0800780c */ /* 0x000fc40003f44270 */
[C---:B----4-:R-:W-:Y:S01]  /*13a60*/  IADD3 R64, P5, PT, R3.reuse, R64, RZ ;  /* 0x0000004003407210 */ /* 0x050fe20007fbe0ff */
[----:B------:R-:W4:Y:S01]  /*13a70*/  LDL.LU R63, [R1+0x564] ;  /* 0x00056400013f7983 */ /* 0x000f220000300800 */
[----:B------:R-:W-:Y:S02]  /*13a80*/  PRMT R15, RZ, 0x7610, R15 ;  /* 0x00007610ff0f7816 */ /* 0x000fe4000000000f */
[----:B------:R-:W-:Y:S01]  /*13a90*/  IADD3 R10, P6, PT, R3, R10, RZ ;  /* 0x0000000a030a7210 */ /* 0x000fe20007fde0ff */
[----:B------:R-:W-:Y:S04]  /*13aa0*/  STL [R1+0x560], R64 ;  /* 0x0005604001007387 */ /* 0x000fe80000100800 */
[----:B--2---:R0:W-:Y:S02]  /*13ab0*/  STL [R1+0x68], R4 ;  /* 0x0000680401007387 */ /* 0x0041e40000100800 */
[----:B------:R-:W-:-:S02]  /*13ac0*/  @P2 IMAD.MOV.U32 R6, RZ, RZ, R64 ;  /* 0x000000ffff062224 */ /* 0x000fc400078e0040 */
[----:B0-----:R-:W2:Y:S01]  /*13ad0*/  LDL.LU R4, [R1+0x570] ;  /* 0x0005700001047983 */ /* 0x001ea20000300800 */
[----:B---3--:R-:W-:-:S05]  /*13ae0*/  IMAD.X R7, R5, 0x1, R7, P5 ;  /* 0x0000000105077824 */ /* 0x008fca00028e0607 */
[----:B------:R0:W-:Y:S04]  /*13af0*/  STL [R1+0x55c], R7 ;  /* 0x00055c0701007387 */ /* 0x0001e80000100800 */
[----:B------:R0:W3:Y:S04]  /*13b00*/  @P2 LDG.E.U8 R15, desc[UR18][R6.64] ;  /* 0x00000012060f2981 */ /* 0x0000e8000c1e1100 */
[----:B------:R1:W-:Y:S04]  /*13b10*/  STL [R1+0x18c], R10 ;  /* 0x00018c0a01007387 */ /* 0x0003e80000100800 */
[----:B------:R-:W2:Y:S01]  /*13b20*/  LDL.LU R6, [R1+0x188] ;  /* 0x0001880001067983 */ /* 0x000ea20000300800 */
[----:B------:R-:W-:Y:S01]  /*13b30*/  ISETP.GT.AND P4, PT, R8, 0x4f, PT ;  /* 0x0000004f0800780c */ /* 0x000fe20003f84270 */
[----:B0-----:R-:W-:Y:S01]  /*13b40*/  IMAD.MOV.U32 R7, RZ, RZ, R10 ;  /* 0x000000ffff077224 */ /* 0x001fe200078e000a */
[----:B------:R-:W-:Y:S01]  /*13b50*/  IADD3 R61, P5, PT, R3, R61, RZ ;  /* 0x0000003d033d7210 */ /* 0x000fe20007fbe0ff */
[----:B-1----:R-:W4:Y:S04]  /*13b60*/  LDL.LU R10, [R1+0x56c] ;  /* 0x00056c00010a7983 */ /* 0x002f280000300800 */
[----:B------:R-:W-:Y:S04]  /*13b70*/  STL [R1+0x568], R61 ;  /* 0x0005683d01007387 */ /* 0x000fe80000100800 */
[----:B------:R-:W4:Y:S01]  /*13b80*/  LDL.LU R64, [R1+0x578] ;  /* 0x0005780001407983 */ /* 0x000f220000300800 */
[----:B------:R-:W-:-:S03]  /*13b90*/  PRMT R84, RZ, 0x7610, R84 ;  /* 0x00007610ff547816 */ /* 0x000fc60000000054 */
[----:B---3--:R0:W-:Y:S01]  /*13ba0*/  STL [R1+0x5c], R15 ;  /* 0x00005c0f01007387 */ /* 0x0081e20000100800 */
[----:B--2---:R-:W-:-:S03]  /*13bb0*/  IMAD.X R6, R5, 0x1, R6, P6 ;  /* 0x0000000105067824 */ /* 0x004fc600030e0606 */
        /* <DEDUP_REMOVED lines=11> */
[----:B------:R1:W-:Y:S01]  /*13c70*/  STL [R1+0x564], R63 ;  /* 0x0005643f01007387 */ /* 0x0003e20000100800 */
        /* <DEDUP_REMOVED lines=11> */
[----:B---3--:R-:W-:Y:S04]  /*13d30*/  STL [R1+0x80c], R84 ;  /* 0x00080c5401007387 */ /* 0x008fe80000100800 */
[----:B-1----:R-:W2:Y:S04]  /*13d40*/  LDL.LU R63, [R1+0x57c] ;  /* 0x00057c00013f7983 */ /* 0x002ea80000300800 */
[----:B------:R-:W3:Y:S04]  /*13d50*/  LDL.LU R61, [R1+0x588] ;  /* 0x00058800013d7983 */ /* 0x000ee80000300800 */
[----:B------:R0:W-:Y:S04]  /*13d60*/  STL [R1+0x570], R4 ;  /* 0x0005700401007387 */ /* 0x0001e80000100800 */
        /* <DEDUP_REMOVED lines=11> */
[C---:B--2---:R-:W-:Y:S02]  /*13e20*/  IMAD.X R63, R5.reuse, 0x1, R63, P5 ;  /* 0x00000001053f7824 */ /* 0x044fe400028e063f */
[----:B---3--:R-:W-:-:S05]  /*13e30*/  IMAD.X R6, R5, 0x1, R6, P6 ;  /* 0x0000000105067824 */ /* 0x008fca00030e0606 */
        /* <DEDUP_REMOVED lines=8> */
[----:B-1----:R-:W3:Y:S04]  /*13ec0*/  LDL.LU R63, [R1+0x860] ;  /* 0x00086000013f7983 */ /* 0x002ee80000300800 */
        /* <DEDUP_REMOVED lines=39> */
[----:B------:R1:W-:Y:S01]  /*14140*/  STL [R1+0x594], R15 ;  /* 0x0005940f01007387 */ /* 0x0003e20000100800 */
[----:B------:R-:W-:-:S03]  /*14150*/  PRMT R82, RZ, 0x7610, R82 ;  /* 0x00007610ff527816 */ /* 0x000fc60000000052 */
[----:B-1----:R-:W4:Y:S06]  /*14160*/  LDL.LU R15, [R1+0x5a4] ;  /* 0x0005a400010f7983 */ /* 0x002f2c0000300800 */
[----:B0-----:R-:W-:Y:S01]  /*14170*/  @P2 IMAD.MOV.U32 R6, RZ, RZ, R11 ;  /* 0x000000ffff062224 */ /* 0x001fe200078e000b */
[----:B------:R-:W4:Y:S04]  /*14180*/  LDL.LU R10, [R1+0x5b0] ;  /* 0x0005b000010a7983 */ /* 0x000f280000300800 */
[----:B------:R0:W-:Y:S01]  /*14190*/  STL [R1+0x194], R11 ;  /* 0x0001940b01007387 */ /* 0x0001e20000100800 */
[----:B--2---:R-:W-:-:S04]  /*141a0*/  IMAD.X R14, R5, 0x1, R14, P5 ;  /* 0x00000001050e7824 */ /* 0x004fc800028e060e */
[----:B------:R-:W-:Y:S01]  /*141b0*/  @P2 IMAD.MOV.U32 R7, RZ, RZ, R14 ;  /* 0x000000ffff072224 */ /* 0x000fe200078e000e */
[----:B---3--:R-:W-:-:S04]  /*141c0*/  IADD3 R61, P6, PT, R3, R61, RZ ;  /* 0x0000003d033d7210 */ /* 0x008fc80007fde0ff */
[----:B------:R1:W2:Y:S01]  /*141d0*/  @P2 LDG.E.U8 R82, desc[UR18][R6.64] ;  /* 0x0000001206522981 */ /* 0x0002a2000c1e1100 */
[----:B----4-:R-:W-:Y:S01]  /*141e0*/  IADD3 R4, P5, PT, R3, R4, RZ ;  /* 0x0000000403047210 */ /* 0x010fe20007fbe0ff */
[----:B-1----:R-:W-:Y:S02]  /*141f0*/  IMAD.MOV.U32 R7, RZ, RZ, R61 ;  /* 0x000000ffff077224 */ /* 0x002fe400078e003d */
[----:B------:R-:W-:Y:S04]  /*14200*/  STL [R1+0x810], R84 ;  /* 0x0008105401007387 */ /* 0x000fe80000100800 */
[----:B------:R-:W-:Y:S04]  /*14210*/  STL [R1+0x190], R14 ;  /* 0x0001900e01007387 */ /* 0x000fe80000100800 */
[----:B0-----:R-:W3:Y:S04]  /*14220*/  LDL.LU R11, [R1+0x5ac] ;  /* 0x0005ac00010b7983 */ /* 0x001ee80000300800 */
[----:B------:R-:W-:Y:S04]  /*14230*/  STL [R1+0x5a0], R61 ;  /* 0x0005a03d01007387 */ /* 0x000fe80000100800 */
[----:B------:R0:W-:Y:S04]  /*14240*/  STL [R1+0x44], R60 ;  /* 0x0000443c01007387 */ /* 0x0001e80000100800 */
[----:B0-----:R-:W4:Y:S04]  /*14250*/  LDL.LU R60, [R1+0x5b8] ;  /* 0x0005b800013c7983 */ /* 0x001f280000300800 */
[----:B------:R-:W-:Y:S04]  /*14260*/  STL [R1+0x5a8], R4 ;  /* 0x0005a80401007387 */ /* 0x000fe80000100800 */
[----:B------:R-:W4:Y:S04]  /*14270*/  LDL.LU R14, [R1+0x5c0] ;  /* 0x0005c000010e7983 */ /* 0x000f280000300800 */
[----:B------:R-:W4:Y:S04]  /*14280*/  LDL.LU R61, [R1+0x85c] ;  /* 0x00085c00013d7983 */ /* 0x000f280000300800 */
[----:B------:R-:W4:Y:S01]  /*14290*/  LDL.LU R6, [R1+0x59c] ;  /* 0x00059c0001067983 */ /* 0x000f220000300800 */
[----:B------:R-:W-:-:S02]  /*142a0*/  ISETP.GT.AND P4, PT, R8, 0x58, PT ;  /* 0x000000580800780c */ /* 0x000fc40003f84270 */
[C---:B------:R-:W-:Y:S02]  /*142b0*/  ISETP.GT.AND P1, PT, R8.reuse, 0x59, PT ;  /* 0x000000590800780c */ /* 0x040fe40003f24270 */
[----:B------:R-:W-:Y:S02]  /*142c0*/  PRMT R26, RZ, 0x7610, R26 ;  /* 0x00007610ff1a7816 */ /* 0x000fe4000000001a */
[----:B------:R-:W-:Y:S01]  /*142d0*/  ISETP.GT.AND P2, PT, R8, 0x5a, PT ;  /* 0x0000005a0800780c */ /* 0x000fe20003f44270 */
[----:B------:R-:W-:Y:S01]  /*142e0*/  IMAD.X R15, R5, 0x1, R15, P5 ;  /* 0x00000001050f7824 */ /* 0x000fe200028e060f */
[----:B------:R-:W-:Y:S02]  /*142f0*/  IADD3 R10, P5, PT, R3, R10, RZ ;  /* 0x0000000a030a7210 */ /* 0x000fe40007fbe0ff */
[----:B------:R-:W-:Y:S02]  /*14300*/  PRMT R42, RZ, 0x7610, R42 ;  /* 0x00007610ff2a7816 */ /* 0x000fe4000000002a */
[----:B------:R-:W-:Y:S01]  /*14310*/  PRMT R70, RZ, 0x7610, R70 ;  /* 0x00007610ff467816 */ /* 0x000fe20000000046 */
[----:B--2---:R-:W-:Y:S01]  /*14320*/  STL [R1+0x814], R82 ;  /* 0x0008145201007387 */ /* 0x004fe20000100800 */
[----:B---3--:R-:W-:-:S02]  /*14330*/  IMAD.X R11, R5, 0x1, R11, P5 ;  /* 0x00000001050b7824 */ /* 0x008fc400028e060b */
[----:B----4-:R-:W-:-:S05]  /*14340*/  IMAD.X R6, R5, 0x1, R6, P6 ;  /* 0x0000000105067824 */ /* 0x010fca00030e0606 */
        /* <DEDUP_REMOVED lines=26> */
[----:B------:R-:W-:Y:S02]  /*144f0*/  ISETP.GT.AND P1, PT, R8, 0x5c, PT ;  /* 0x0000005c0800780c */ /* 0x000fe40003f24270 */
[----:B------:R-:W-:Y:S02]  /*14500*/  PRMT R84, RZ, 0x7610, R84 ;  /* 0x00007610ff547816 */ /* 0x000fe40000000054 */
[----:B------:R-:W-:Y:S01]  /*14510*/  PRMT R48, RZ, 0x7610, R48 ;  /* 0x00007610ff307816 */ /* 0x000fe20000000030 */
[C---:B---3--:R-:W-:Y:S02]  /*14520*/  IMAD.X R4, R5.reuse, 0x1, R4, P5 ;  /* 0x0000000105047824 */ /* 0x048fe400028e0604 */
[----:B--2---:R-:W-:-:S05]  /*14530*/  IMAD.X R6, R5, 0x1, R6, P6 ;  /* 0x0000000105067824 */ /* 0x004fca00030e0606 */
[-C--:B------:R-:W-:Y:S01]  /*14540*/  @P4 LOP3.LUT R7, R7, R6.reuse, RZ, 0x3c, !PT ;  /* 0x0000000607074212 */ /* 0x080fe200078e3cff */
[----:B------:R0:W-:Y:S03]  /*14550*/  STL [R1+0x5b4], R6 ;  /* 0x0005b40601007387 */ /* 0x0001e60000100800 */
[----:B0-----:R-:W-:-:S04]  /*14560*/  @P4 LOP3.LUT R6, R7, R6, RZ, 0x3c, !PT ;  /* 0x0000000607064212 */ /* 0x001fc800078e3cff */
[----:B------:R-:W-:-:S05]  /*14570*/  @P4 LOP3.LUT R7, R7, R6, RZ, 0x3c, !PT ;  /* 0x0000000607074212 */ /* 0x000fca00078e3cff */
[----:B------:R0:W2:Y:S02]  /*14580*/  @P4 LDG.E.U8 R84, desc[UR18][R6.64] ;  /* 0x0000001206544981 */ /* 0x0000a4000c1e1100 */
[----:B0-----:R-:W-:Y:S02]  /*14590*/  @P1 IMAD.MOV.U32 R6, RZ, RZ, R14 ;  /* 0x000000ffff061224 */ /* 0x001fe400078e000e */
[----:B------:R-:W-:-:S05]  /*145a0*/  @P1 IMAD.MOV.U32 R7, RZ, RZ, R4 ;  /* 0x000000ffff071224 */ /* 0x000fca00078e0004 */
[----:B------:R-:W3:Y:S01]  /*145b0*/  @P1 LDG.E.U8 R48, desc[UR18][R6.64] ;  /* 0x0000001206301981 */ /* 0x000ee2000c1e1100 */
[----:B------:R-:W-:-:S03]  /*145c0*/  IADD3 R15, P5, PT, R3, R15, RZ ;  /* 0x0000000f030f7210 */ /* 0x000fc60007fbe0ff */
[----:B------:R0:W-:Y:S04]  /*145d0*/  STL [R1+0x5bc], R4 ;  /* 0x0005bc0401007387 */ /* 0x0001e80000100800 */
[----:B--2---:R-:W-:Y:S04]  /*145e0*/  STL [R1+0x84c], R84 ;  /* 0x00084c5401007387 */ /* 0x004fe80000100800 */
[----:B0-----:R-:W2:Y:S04]  /*145f0*/  LDL.LU R4, [R1+0x854] ;  /* 0x0008540001047983 */ /* 0x001ea80000300800 */
[----:B------:R-:W2:Y:S04]  /*14600*/  LDL.LU R14, [R1+0x198] ;  /* 0x00019800010e7983 */ /* 0x000ea80000300800 */
[----:B---3--:R0:W-:Y:S04]  /*14610*/  STL [R1+0x28], R48 ;  /* 0x0000283001007387 */ /* 0x0081e80000100800 */
[----:B0-----:R-:W3:Y:S04]  /*14620*/  LDL.LU R48, [R1+0x850] ;  /* 0x0008500001307983 */ /* 0x001ee80000300800 */
[----:B------:R0:W-:Y:S04]  /*14630*/  STL [R1+0x5c8], R15 ;  /* 0x0005c80f01007387 */ /* 0x0001e80000100800 */
[----:B------:R-:W2:Y:S01]  /*14640*/  LDL.LU R6, [R1+0x5c4] ;  /* 0x0005c40001067983 */ /* 0x000ea20000300800 */
[----:B------:R-:W-:Y:S01]  /*14650*/  ISETP.GT.AND P2, PT, R8, 0x5d, PT ;  /* 0x0000005d0800780c */ /* 0x000fe20003f44270 */
[----:B------:R-:W-:-:S02]  /*14660*/  IMAD.MOV.U32 R7, RZ, RZ, R15 ;  /* 0x000000ffff077224 */ /* 0x000fc400078e000f */
[----:B0-----:R-:W3:Y:S01]  /*14670*/  LDL.LU R15, [R1+0x5d8] ;  /* 0x0005d800010f7983 */ /* 0x001ee20000300800 */
[----:B------:R-:W-:Y:S02]  /*14680*/  PRMT R84, RZ, 0x7610, R84 ;  /* 0x00007610ff547816 */ /* 0x000fe40000000054 */
[----:B------:R-:W-:Y:S01]  /*14690*/  IADD3 R10, P6, PT, R3, R10, RZ ;  /* 0x0000000a030a7210 */ /* 0x000fe20007fde0ff */
[----:B--2---:R-:W-:-:S06]  /*146a0*/  IMAD.X R6, R5, 0x1, R6, P5 ;  /* 0x0000000105067824 */ /* 0x004fcc00028e0606 */
        /* <DEDUP_REMOVED lines=23> */
[----:B------:R-:W-:Y:S02]  /*14820*/  PRMT R68, RZ, 0x7610, R68 ;  /* 0x00007610ff447816 */ /* 0x000fe40000000044 */
[----:B------:R-:W-:Y:S02]  /*14830*/  IADD3 R15, P5, PT, R3, R15, RZ ;  /* 0x0000000f030f7210 */ /* 0x000fe40007fbe0ff */
[----:B------:R-:W-:Y:S07]  /*14840*/  STL [R1+0x198], R14 ;  /* 0x0001980e01007387 */ /* 0x000fee0000100800 */
[----:B0-----:R-:W-:-:S02]  /*14850*/  @P1 IMAD.MOV.U32 R6, RZ, RZ, R11 ;  /* 0x000000ffff061224 */ /* 0x001fc400078e000b */
[----:B------:R-:W-:-:S05]  /*14860*/  @P1 IMAD.MOV.U32 R7, RZ, RZ, R14 ;  /* 0x000000ffff071224 */ /* 0x000fca00078e000e */
[----:B------:R-:W3:Y:S04]  /*14870*/  @P1 LDG.E.U8 R68, desc[UR18][R6.64] ;  /* 0x0000001206441981 */ /* 0x000ee8000c1e1100 */
[----:B--2---:R0:W-:Y:S04]  /*14880*/  STL [R1+0x818], R86 ;  /* 0x0008185601007387 */ /* 0x0041e80000100800 */
[----:B0-----:R-:W2:Y:S04]  /*14890*/  LDL.LU R86, [R1+0x5dc] ;  /* 0x0005dc0001567983 */ /* 0x001ea80000300800 */
[----:B------:R-:W4:Y:S04]  /*148a0*/  LDL.LU R14, [R1+0x5e4] ;  /* 0x0005e400010e7983 */ /* 0x000f280000300800 */
[----:B------:R0:W-:Y:S04]  /*148b0*/  STL [R1+0x5d8], R15 ;  /* 0x0005d80f01007387 */ /* 0x0001e80000100800 */
[----:B------:R-:W4:Y:S04]  /*148c0*/  LDL.LU R11, [R1+0x5f0] ;  /* 0x0005f000010b7983 */ /* 0x000f280000300800 */
[----:B------:R-:W4:Y:S01]  /*148d0*/  LDL.LU R7, [R1+0x5d4] ;  /* 0x0005d40001077983 */ /* 0x000f220000300800 */
[----:B------:R-:W-:-:S02]  /*148e0*/  ISETP.GT.AND P2, PT, R8, 0x60, PT ;  /* 0x000000600800780c */ /* 0x000fc40003f44270 */
[----:B------:R-:W-:Y:S02]  /*148f0*/  ISETP.GT.AND P4, PT, R8, 0x61, PT ;  /* 0x000000610800780c */ /* 0x000fe40003f84270 */
[----:B------:R-:W-:Y:S01]  /*14900*/  IADD3 R84, P6, PT, R3, R84, RZ ;  /* 0x0000005403547210 */ /* 0x000fe20007fde0ff */
[----:B---3--:R1:W-:Y:S01]  /*14910*/  STL [R1+0x81c], R68 ;  /* 0x00081c4401007387 */ /* 0x0083e20000100800 */
[----:B------:R-:W-:-:S07]  /*14920*/  PRMT R29, RZ, 0x7610, R29 ;  /* 0x00007610ff1d7816 */ /* 0x000fce000000001d */
[----:B------:R-:W-:Y:S02]  /*14930*/  @P2 IMAD.MOV.U32 R6, RZ, RZ, R15 ;  /* 0x000000ffff062224 */ /* 0x000fe400078e000f */
[C---:B--2---:R-:W-:Y:S02]  /*14940*/  IMAD.X R86, R5.reuse, 0x1, R86, P6 ;  /* 0x0000000105567824 */ /* 0x044fe400030e0656 */
[----:B----4-:R-:W-:Y:S01]  /*14950*/  IMAD.X R7, R5, 0x1, R7, P5 ;  /* 0x0000000105077824 */ /* 0x010fe200028e0607 */
[----:B------:R-:W-:-:S04]  /*14960*/  IADD3 R10, P5, PT, R3, R10, RZ ;  /* 0x0000000a030a7210 */ /* 0x000fc80007fbe0ff */
[----:B------:R-:W-:Y:S01]  /*14970*/  STL [R1+0x5d4], R7 ;  /* 0x0005d40701007387 */ /* 0x000fe20000100800 */
[----:B------:R-:W-:-:S03]  /*14980*/  IMAD.X R14, R5, 0x1, R14, P5 ;  /* 0x00000001050e7824 */ /* 0x000fc600028e060e */
[----:B0-----:R-:W2:Y:S04]  /*14990*/  LDL.LU R15, [R1+0x5ec] ;  /* 0x0005ec00010f7983 */ /* 0x001ea80000300800 */
[----:B------:R0:W-:Y:S04]  /*149a0*/  STL [R1+0x5e0], R84 ;  /* 0x0005e05401007387 */ /* 0x0001e80000100800 */
[----:B-1----:R-:W3:Y:S04]  /*149b0*/  LDL.LU R68, [R1+0x5f8] ;  /* 0x0005f80001447983 */ /* 0x002ee80000300800 */
[----:B------:R-:W-:Y:S04]  /*149c0*/  STL [R1+0x5e8], R10 ;  /* 0x0005e80a01007387 */ /* 0x000fe80000100800 */
[----:B------:R1:W4:Y:S04]  /*149d0*/  @P2 LDG.E.U8 R29, desc[UR18][R6.64] ;  /* 0x00000012061d2981 */ /* 0x000328000c1e1100 */
[----:B------:R-:W-:Y:S04]  /*149e0*/  STL [R1+0x5dc], R86 ;  /* 0x0005dc5601007387 */ /* 0x000fe80000100800 */
[----:B------:R0:W-:Y:S01]  /*149f0*/  STL [R1+0x5e4], R14 ;  /* 0x0005e40e01007387 */ /* 0x0001e20000100800 */
[----:B-1----:R-:W-:-:S03]  /*14a00*/  @P4 IMAD.MOV.U32 R6, RZ, RZ, R84 ;  /* 0x000000ffff064224 */ /* 0x002fc600078e0054 */
[----:B0-----:R-:W4:Y:S01]  /*14a10*/  LDL.LU R84, [R1+0x5f4] ;  /* 0x0005f40001547983 */ /* 0x001f220000300800 */
[C---:B------:R-:W-:Y:S01]  /*14a20*/  ISETP.GT.AND P1, PT, R8.reuse, 0x62, PT ;  /* 0x000000620800780c */ /* 0x040fe20003f24270 */
[----:B------:R-:W-:Y:S01]  /*14a30*/  @P4 IMAD.MOV.U32 R7, RZ, RZ, R86 ;  /* 0x000000ffff074224 */ /* 0x000fe200078e0056 */
[----:B------:R-:W-:Y:S02]  /*14a40*/  PRMT R45, RZ, 0x7610, R45 ;  /* 0x00007610ff2d7816 */ /* 0x000fe4000000002d */
[----:B------:R-:W-:Y:S02]  /*14a50*/  ISETP.GT.AND P2, PT, R8, 0x63, PT ;  /* 0x000000630800780c */ /* 0x000fe40003f44270 */
[----:B------:R-:W-:Y:S02]  /*14a60*/  PRMT R74, RZ, 0x7610, R74 ;  /* 0x00007610ff4a7816 */ /* 0x000fe4000000004a */
[----:B------:R0:W4:Y:S01]  /*14a70*/  @P4 LDG.E.U8 R45, desc[UR18][R6.64] ;  /* 0x00000012062d4981 */ /* 0x000122000c1e1100 */
[----:B------:R-:W-:-:S02]  /*14a80*/  IADD3 R11, P4, PT, R3, R11, RZ ;  /* 0x0000000b030b7210 */ /* 0x000fc40007f9e0ff */
[----:B------:R-:W-:Y:S02]  /*14a90*/  ISETP.GT.AND P5, PT, R8, 0x64, PT ;  /* 0x000000640800780c */ /* 0x000fe40003fa4270 */
[----:B0-----:R-:W-:Y:S02]  /*14aa0*/  @P1 IMAD.MOV.U32 R6, RZ, RZ, R10 ;  /* 0x000000ffff061224 */ /* 0x001fe400078e000a */
[----:B------:R-:W-:Y:S01]  /*14ab0*/  @P1 IMAD.MOV.U32 R7, RZ, RZ, R14 ;  /* 0x000000ffff071224 */ /* 0x000fe200078e000e */
[----:B------:R-:W-:Y:S01]  /*14ac0*/  PRMT R82, RZ, 0x7610, R82 ;  /* 0x00007610ff527816 */ /* 0x000fe20000000052 */
[----:B------:R-:W4:Y:S04]  /*14ad0*/  LDL.LU R14, [R1+0x5fc] ;  /* 0x0005fc00010e7983 */ /* 0x000f280000300800 */
[----:B------:R0:W4:Y:S01]  /*14ae0*/  @P1 LDG.E.U8 R74, desc[UR18][R6.64] ;  /* 0x00000012064a1981 */ /* 0x000122000c1e1100 */
[----:B------:R-:W-:-:S03]  /*14af0*/  PRMT R9, RZ, 0x7610, R9 ;  /* 0x00007610ff097816 */ /* 0x000fc60000000009 */
[----:B------:R-:W4:Y:S01]  /*14b00*/  LDL.LU R10, [R1+0x600] ;  /* 0x00060000010a7983 */ /* 0x000f220000300800 */
[----:B0-----:R-:W-:Y:S02]  /*14b10*/  @P2 IMAD.MOV.U32 R6, RZ, RZ, R11 ;  /* 0x000000ffff062224 */ /* 0x001fe400078e000b */
[----:B--2---:R-:W-:-:S04]  /*14b20*/  IMAD.X R15, R5, 0x1, R15, P4 ;  /* 0x00000001050f7824 */ /* 0x004fc800020e060f */
[----:B------:R-:W-:Y:S01]  /*14b30*/  @P2 IMAD.MOV.U32 R7, RZ, RZ, R15 ;  /* 0x000000ffff072224 */ /* 0x000fe200078e000f */
[----:B---3--:R-:W-:-:S04]  /*14b40*/  IADD3 R68, P1, PT, R3, R68, RZ ;  /* 0x0000004403447210 */ /* 0x008fc80007f3e0ff */
[----:B------:R0:W2:Y:S02]  /*14b50*/  @P2 LDG.E.U8 R82, desc[UR18][R6.64] ;  /* 0x0000001206522981 */ /* 0x0000a4000c1e1100 */
[----:B0-----:R-:W-:Y:S02]  /*14b60*/  @P5 IMAD.MOV.U32 R6, RZ, RZ, R68 ;  /* 0x000000ffff065224 */ /* 0x001fe400078e0044 */
[----:B----4-:R-:W-:-:S04]  /*14b70*/  IMAD.X R84, R5, 0x1, R84, P1 ;  /* 0x0000000105547824 */ /* 0x010fc800008e0654 */
[----:B------:R-:W-:-:S05]  /*14b80*/  @P5 IMAD.MOV.U32 R7, RZ, RZ, R84 ;  /* 0x000000ffff075224 */ /* 0x000fca00078e0054 */
[----:B------:R0:W3:Y:S04]  /*14b90*/  @P5 LDG.E.U8 R9, desc[UR18][R6.64] ;  /* 0x0000001206095981 */ /* 0x0000e8000c1e1100 */
[----:B------:R-:W-:Y:S04]  /*14ba0*/  STL [R1+0x5f0], R11 ;  /* 0x0005f00b01007387 */ /* 0x000fe80000100800 */
[----:B------:R1:W-:Y:S04]  /*14bb0*/  STL [R1+0x5ec], R15 ;  /* 0x0005ec0f01007387 */ /* 0x0003e80000100800 */
[----:B-1----:R-:W4:Y:S04]  /*14bc0*/  LDL.LU R15, [R1+0x484] ;  /* 0x00048400010f7983 */ /* 0x002f280000300800 */
[----:B------:R-:W2:Y:S01]  /*14bd0*/  LDL.LU R11, [R1+0x488] ;  /* 0x00048800010b7983 */ /* 0x000ea20000300800 */
[----:B------:R-:W-:-:S02]  /*14be0*/  ISETP.GT.AND P2, PT, R8, 0x65, PT ;  /* 0x000000650800780c */ /* 0x000fc40003f44270 */
[----:B------:R-:W-:Y:S01]  /*14bf0*/  IADD3 R10, P1, PT, R3, R10, RZ ;  /* 0x0000000a030a7210 */ /* 0x000fe20007f3e0ff */
[----:B------:R-:W-:Y:S04]  /*14c00*/  STL [R1+0x5f8], R68 ;  /* 0x0005f84401007387 */ /* 0x000fe80000100800 */
[----:B------:R-:W-:Y:S01]  /*14c10*/  STL [R1+0x5f4], R84 ;  /* 0x0005f45401007387 */ /* 0x000fe20000100800 */
[----:B------:R-:W-:Y:S01]  /*14c20*/  IMAD.X R14, R5, 0x1, R14, P1 ;  /* 0x00000001050e7824 */ /* 0x000fe200008e060e */
[----:B------:R-:W-:-:S04]  /*14c30*/  PRMT R92, RZ, 0x7610, R92 ;  /* 0x00007610ff5c7816 */ /* 0x000fc8000000005c */
[----:B0-----:R-:W-:Y:S02]  /*14c40*/  @P2 IMAD.MOV.U32 R6, RZ, RZ, R10 ;  /* 0x000000ffff062224 */ /* 0x001fe400078e000a */
[----:B------:R-:W-:-:S05]  /*14c50*/  @P2 IMAD.MOV.U32 R7, RZ, RZ, R14 ;  /* 0x000000ffff072224 */ /* 0x000fca00078e000e */
[----:B------:R0:W4:Y:S04]  /*14c60*/  @P2 LDG.E.U8 R92, desc[UR18][R6.64] ;  /* 0x00000012065c2981 */ /* 0x000128000c1e1100 */
[----:B---3--:R1:W-:Y:S04]  /*14c70*/  STL [R1+0x4], R9 ;  /* 0x0000040901007387 */ /* 0x0083e80000100800 */
[----:B-1----:R-:W3:Y:S04]  /*14c80*/  LDL.LU R9, [R1+0x1a4] ;  /* 0x0001a40001097983 */ /* 0x002ee80000300800 */
[----:B------:R-:W-:Y:S04]  /*14c90*/  STL [R1+0x600], R10 ;  /* 0x0006000a01007387 */ /* 0x000fe80000100800 */
[----:B------:R1:W-:Y:S04]  /*14ca0*/  STL [R1+0x5fc], R14 ;  /* 0x0005fc0e01007387 */ /* 0x0003e80000100800 */
[----:B-1----:R-:W3:Y:S01]  /*14cb0*/  LDL.LU R14, [R1+0x1a0] ;  /* 0x0001a000010e7983 */ /* 0x002ee20000300800 */
[----:B------:R-:W-:-:S02]  /*14cc0*/  ISETP.GT.AND P2, PT, R8, 0x66, PT ;  /* 0x000000660800780c */ /* 0x000fc40003f44270 */
[----:B--2---:R-:W-:Y:S01]  /*14cd0*/  IADD3 R11, P1, PT, R3, R11, RZ ;  /* 0x0000000b030b7210 */ /* 0x004fe20007f3e0ff */
[----:B------:R-:W2:Y:S01]  /*14ce0*/  LDL.LU R10, [R1+0x608] ;  /* 0x00060800010a7983 */ /* 0x000ea20000300800 */
[----:B------:R-:W-:-:S03]  /*14cf0*/  PRMT R90, RZ, 0x7610, R90 ;  /* 0x00007610ff5a7816 */ /* 0x000fc6000000005a */
[----:B----4-:R-:W-:-:S06]  /*14d00*/  IMAD.X R15, R5, 0x1, R15, P1 ;  /* 0x00000001050f7824 */ /* 0x010fcc00008e060f */
[----:B0-----:R-:W-:Y:S02]  /*14d10*/  @P2 IMAD.MOV.U32 R6, RZ, RZ, R11 ;  /* 0x000000ffff062224 */ /* 0x001fe400078e000b */
[----:B------:R-:W-:-:S05]  /*14d20*/  @P2 IMAD.MOV.U32 R7, RZ, RZ, R15 ;  /* 0x000000ffff072224 */ /* 0x000fca00078e000f */
[----:B------:R0:W4:Y:S01]  /*14d30*/  @P2 LDG.E.U8 R90, desc[UR18][R6.64] ;  /* 0x00000012065a2981 */ /* 0x000122000c1e1100 */
[----:B------:R-:W-:Y:S02]  /*14d40*/  ISETP.GT.AND P2, PT, R8, 0x67, PT ;  /* 0x000000670800780c */ /* 0x000fe40003f44270 */
[----:B------:R-:W-:Y:S01]  /*14d50*/  PRMT R88, RZ, 0x7610, R88 ;  /* 0x00007610ff587816 */ /* 0x000fe20000000058 */
[----:B------:R-:W-:Y:S04]  /*14d60*/  STL [R1+0x834], R92 ;  /* 0x0008345c01007387 */ /* 0x000fe80000100800 */
[----:B------:R1:W-:Y:S04]  /*14d70*/  STL [R1+0x488], R11 ;  /* 0x0004880b01007387 */ /* 0x0003e80000100800 */
[----:B------:R0:W-:Y:S04]  /*14d80*/  STL [R1+0x484], R15 ;  /* 0x0004840f01007387 */ /* 0x0001e80000100800 */
[----:B-1----:R-:W2:Y:S04]  /*14d90*/  LDL.LU R11, [R1+0x604] ;  /* 0x00060400010b7983 */ /* 0x002ea80000300800 */
[----:B------:R-:W2:Y:S04]  /*14da0*/  LDL.LU R68, [R1+0x60c] ;  /* 0x00060c0001447983 */ /* 0x000ea80000300800 */
[----:B0-----:R-:W2:Y:S01]  /*14db0*/  LDL.LU R15, [R1+0x610] ;  /* 0x00061000010f7983 */ /* 0x001ea20000300800 */
[----:B---3--:R-:W-:-:S05]  /*14dc0*/  IADD3 R9, P1, PT, R3, R9, RZ ;  /* 0x0000000903097210 */ /* 0x008fca0007f3e0ff */
[----:B------:R-:W-:Y:S02]  /*14dd0*/  @P2 IMAD.MOV.U32 R6, RZ, RZ, R9 ;  /* 0x000000ffff062224 */ /* 0x000fe400078e0009 */
[----:B------:R-:W-:-:S04]  /*14de0*/  IMAD.X R14, R5, 0x1, R14, P1 ;  /* 0x00000001050e7824 */ /* 0x000fc800008e060e */
[----:B------:R-:W-:-:S05]  /*14df0*/  @P2 IMAD.MOV.U32 R7, RZ, RZ, R14 ;  /* 0x000000ffff072224 */ /* 0x000fca00078e000e */
[----:B------:R0:W3:Y:S01]  /*14e00*/  @P2 LDG.E.U8 R88, desc[UR18][R6.64] ;  /* 0x0000001206582981 */ /* 0x0000e2000c1e1100 */
[----:B------:R-:W-:-:S03]  /*14e10*/  ISETP.GT.AND P2, PT, R8, 0x68, PT ;  /* 0x000000680800780c */ /* 0x000fc60003f44270 */
[----:B----4-:R-:W-:Y:S04]  /*14e20*/  STL [R1+0x820], R90 ;  /* 0x0008205a01007387 */ /* 0x010fe80000100800 */
[----:B------:R-:W-:Y:S04]  /*14e30*/  STL [R1+0x1a4], R9 ;  /* 0x0001a40901007387 */ /* 0x000fe80000100800 */
[----:B------:R1:W-:Y:S01]  /*14e40*/  STL [R1+0x1a0], R14 ;  /* 0x0001a00e01007387 */ /* 0x0003e20000100800 */
[----:B--2---:R-:W-:-:S03]  /*14e50*/  IADD3 R10, P1, PT, R3, R10, RZ ;  /* 0x0000000a030a7210 */ /* 0x004fc60007f3e0ff */
[----:B-1----:R-:W2:Y:S04]  /*14e60*/  LDL.LU R14, [R1+0x614] ;  /* 0x00061400010e7983 */ /* 0x002ea80000300800 */
[----:B------:R-:W4:Y:S01]  /*14e70*/  LDL.LU R9, [R1+0x618] ;  /* 0x0006180001097983 */ /* 0x000f220000300800 */
[----:B------:R-:W-:Y:S01]  /*14e80*/  IMAD.X R11, R5, 0x1, R11, P1 ;  /* 0x00000001050b7824 */ /* 0x000fe200008e060b */
[----:B------:R-:W-:Y:S01]  /*14e90*/  PRMT R28, RZ, 0x7610, R28 ;  /* 0x00007610ff1c7816 */ /* 0x000fe2000000001c */
[----:B0-----:R-:W-:Y:S02]  /*14ea0*/  @P2 IMAD.MOV.U32 R6, RZ, RZ, R10 ;  /* 0x000000ffff062224 */ /* 0x001fe400078e000a */
[----:B------:R-:W-:Y:S01]  /*14eb0*/  @P2 IMAD.MOV.U32 R7, RZ, RZ, R11 ;  /* 0x000000ffff072224 */ /* 0x000fe200078e000b */
[----:B------:R-:W-:-:S04]  /*14ec0*/  IADD3 R15, P1, PT, R3, R15, RZ ;  /* 0x0000000f030f7210 */ /* 0x000fc80007f3e0ff */
[----:B------:R0:W2:Y:S01]  /*14ed0*/  @P2 LDG.E.U8 R28, desc[UR18][R6.64] ;  /* 0x00000012061c2981 */ /* 0x0000a2000c1e1100 */
[----:B------:R-:W-:Y:S01]  /*14ee0*/  ISETP.GT.AND P2, PT, R8, 0x69, PT ;  /* 0x000000690800780c */ /* 0x000fe20003f44270 */
[----:B------:R-:W-:-:S12]  /*14ef0*/  IMAD.X R68, R5, 0x1, R68, P1 ;  /* 0x0000000105447824 */ /* 0x000fd800008e0644 */
[----:B0-----:R-:W-:Y:S02]  /*14f00*/  @P2 IMAD.MOV.U32 R7, RZ, RZ, R68 ;  /* 0x000000ffff072224 */ /* 0x001fe400078e0044 */
[----:B------:R-:W-:Y:S01]  /*14f10*/  @P2 IMAD.MOV.U32 R6, RZ, RZ, R15 ;  /* 0x000000ffff062224 */ /* 0x000fe200078e000f */
[----:B---3--:R-:W-:Y:S04]  /*14f20*/  STL [R1+0x824], R88 ;  /* 0x0008245801007387 */ /* 0x008fe80000100800 */
[----:B------:R-:W-:Y:S04]  /*14f30*/  STL [R1+0x608], R10 ;  /* 0x0006080a01007387 */ /* 0x000fe80000100800 */
[----:B------:R0:W-:Y:S04]  /*14f40*/  STL [R1+0x604], R11 ;  /* 0x0006040b01007387 */ /* 0x0001e80000100800 */
[----:B0-----:R-:W3:Y:S04]  /*14f50*/  LDL.LU R11, [R1+0x61c] ;  /* 0x00061c00010b7983 */ /* 0x001ee80000300800 */
[----:B------:R-:W3:Y:S04]  /*14f60*/  LDL.LU R10, [R1+0x620] ;  /* 0x00062000010a7983 */ /* 0x000ee80000300800 */
[----:B------:R-:W-:Y:S04]  /*14f70*/  STL [R1+0x610], R15 ;  /* 0x0006100f01007387 */ /* 0x000fe80000100800 */
[----:B------:R0:W-:Y:S04]  /*14f80*/  STL [R1+0x60c], R68 ;  /* 0x00060c4401007387 */ /* 0x0001e80000100800 */
[----:B0-----:R-:W3:Y:S04]  /*14f90*/  LDL.LU R68, [R1+0x624] ;  /* 0x0006240001447983 */ /* 0x001ee80000300800 */
[----:B------:R-:W3:Y:S01]  /*14fa0*/  LDL.LU R15, [R1+0x628] ;  /* 0x00062800010f7983 */ /* 0x000ee20000300800 */
[----:B------:R-:W-:-:S06]  /*14fb0*/  PRMT R44, RZ, 0x7610, R44 ;  /* 0x00007610ff2c7816 */ /* 0x000fcc000000002c */
[----:B------:R0:W3:Y:S01]  /*14fc0*/  @P2 LDG.E.U8 R44, desc[UR18][R6.64] ;  /* 0x00000012062c2981 */ /* 0x0000e2000c1e1100 */
[----:B------:R-:W-:Y:S02]  /*14fd0*/  ISETP.GT.AND P2, PT, R8, 0x6a, PT ;  /* 0x0000006a0800780c */ /* 0x000fe40003f44270 */
[----:B----4-:R-:W-:Y:S02]  /*14fe0*/  IADD3 R9, P1, PT, R3, R9, RZ ;  /* 0x0000000903097210 */ /* 0x010fe40007f3e0ff */
[----:B------:R-:W-:-:S03]  /*14ff0*/  PRMT R73, RZ, 0x7610, R73 ;  /* 0x00007610ff497816 */ /* 0x000fc60000000049 */
[----:B--2---:R-:W-:-:S06]  /*15000*/  IMAD.X R14, R5, 0x1, R14, P1 ;  /* 0x00000001050e7824 */ /* 0x004fcc00008e060e */
[----:B0-----:R-:W-:Y:S02]  /*15010*/  @P2 IMAD.MOV.U32 R6, RZ, RZ, R9 ;  /* 0x000000ffff062224 */ /* 0x001fe400078e0009 */
[----:B------:R-:W-:-:S05]  /*15020*/  @P2 IMAD.MOV.U32 R7, RZ, RZ, R14 ;  /* 0x000000ffff072224 */ /* 0x000fca00078e000e */
[----:B------:R0:W2:Y:S01]  /*15030*/  @P2 LDG.E.U8 R73, desc[UR18][R6.64] ;  /* 0x0000001206492981 */ /* 0x0000a2000c1e1100 */
[----:B------:R-:W-:Y:S02]  /*15040*/  ISETP.GT.AND P2, PT, R8, 0x6b, PT ;  /* 0x0000006b0800780c */ /* 0x000fe40003f44270 */
[----:B------:R-:W-:Y:S01]  /*15050*/  PRMT R80, RZ, 0x7610, R80 ;  /* 0x00007610ff507816 */ /* 0x000fe20000000050 */
[----:B------:R-:W-:Y:S04]  /*15060*/  STL [R1+0x618], R9 ;  /* 0x0006180901007387 */ /* 0x000fe80000100800 */
[----:B------:R1:W-:Y:S01]  /*15070*/  STL [R1+0x614], R14 ;  /* 0x0006140e01007387 */ /* 0x0003e20000100800 */
[----:B------:R-:W-:-:S03]  /*15080*/  PRMT R79, RZ, 0x7610, R79 ;  /* 0x00007610ff4f7816 */ /* 0x000fc6000000004f */
[----:B-1----:R-:W4:Y:S04]  /*15090*/  LDL.LU R14, [R1+0x62c] ;  /* 0x00062c00010e7983 */ /* 0x002f280000300800 */
[----:B------:R-:W2:Y:S01]  /*150a0*/  LDL.LU R9, [R1+0x630] ;  /* 0x0006300001097983 */ /* 0x000ea20000300800 */
[----:B---3--:R-:W-:-:S05]  /*150b0*/  IADD3 R10, P1, PT, R3, R10, RZ ;  /* 0x0000000a030a7210 */ /* 0x008fca0007f3e0ff */
[----:B------:R-:W-:Y:S02]  /*150c0*/  IMAD.X R11, R5, 0x1, R11, P1 ;  /* 0x00000001050b7824 */ /* 0x000fe400008e060b */
[----:B0-----:R-:W-:Y:S02]  /*150d0*/  @P2 IMAD.MOV.U32 R6, RZ, RZ, R10 ;  /* 0x000000ffff062224 */ /* 0x001fe400078e000a */
[----:B------:R-:W-:-:S05]  /*150e0*/  @P2 IMAD.MOV.U32 R7, RZ, RZ, R11 ;  /* 0x000000ffff072224 */ /* 0x000fca00078e000b */
[----:B------:R0:W3:Y:S01]  /*150f0*/  @P2 LDG.E.U8 R80, desc[UR18][R6.64] ;  /* 0x0000001206502981 */ /* 0x0000e2000c1e1100 */
[----:B------:R-:W-:Y:S02]  /*15100*/  ISETP.GT.AND P2, PT, R8, 0x6c, PT ;  /* 0x0000006c0800780c */ /* 0x000fe40003f44270 */
[----:B------:R-:W-:-:S05]  /*15110*/  IADD3 R15, P1, PT, R3, R15, RZ ;  /* 0x0000000f030f7210 */ /* 0x000fca0007f3e0ff */
[----:B------:R-:W-:-:S06]  /*15120*/  IMAD.X R68, R5, 0x1, R68, P1 ;  /* 0x0000000105447824 */ /* 0x000fcc00008e0644 */
[----:B0-----:R-:W-:Y:S02]  /*15130*/  @P2 IMAD.MOV.U32 R6, RZ, RZ, R15 ;  /* 0x000000ffff062224 */ /* 0x001fe400078e000f */
[----:B------:R-:W-:-:S05]  /*15140*/  @P2 IMAD.MOV.U32 R7, RZ, RZ, R68 ;  /* 0x000000ffff072224 */ /* 0x000fca00078e0044 */
[----:B------:R0:W3:Y:S04]  /*15150*/  @P2 LDG.E.U8 R79, desc[UR18][R6.64] ;  /* 0x00000012064f2981 */ /* 0x0000e8000c1e1100 */
[----:B------:R-:W-:Y:S04]  /*15160*/  STL [R1+0x620], R10 ;  /* 0x0006200a01007387 */ /* 0x000fe80000100800 */
[----:B------:R1:W-:Y:S04]  /*15170*/  STL [R1+0x61c], R11 ;  /* 0x00061c0b01007387 */ /* 0x0003e80000100800 */
[----:B-1----:R-:W3:Y:S04]  /*15180*/  LDL.LU R11, [R1+0x1a8] ;  /* 0x0001a800010b7983 */ /* 0x002ee80000300800 */
[----:B------:R-:W3:Y:S01]  /*15190*/  LDL.LU R10, [R1+0x1ac] ;  /* 0x0001ac00010a7983 */ /* 0x000ee20000300800 */
[----:B------:R-:W-:-:S03]  /*151a0*/  ISETP.GT.AND P2, PT, R8, 0x6d, PT ;  /* 0x0000006d0800780c */ /* 0x000fc60003f44270 */
[----:B------:R1:W-:Y:S01]  /*151b0*/  STL [R1+0x628], R15 ;  /* 0x0006280f01007387 */ /* 0x0003e20000100800 */
[----:B------:R-:W-:-:S03]  /*151c0*/  PRMT R78, RZ, 0x7610, R78 ;  /* 0x00007610ff4e7816 */ /* 0x000fc6000000004e */
[----:B------:R0:W-:Y:S01]  /*151d0*/  STL [R1+0x624], R68 ;  /* 0x0006244401007387 */ /* 0x0001e20000100800 */
[----:B--2---:R-:W-:-:S03]  /*151e0*/  IADD3 R9, P1, PT, R3, R9, RZ ;  /* 0x0000000903097210 */ /* 0x004fc60007f3e0ff */
[----:B-1----:R-:W2:Y:S02]  /*151f0*/  LDL.LU R15, [R1+0x1b4] ;  /* 0x0001b400010f7983 */ /* 0x002ea40000300800 */
[----:B----4-:R-:W-:Y:S02]  /*15200*/  IMAD.X R14, R5, 0x1, R14, P1 ;  /* 0x00000001050e7824 */ /* 0x010fe400008e060e */
[----:B0-----:R-:W-:Y:S02]  /*15210*/  @P2 IMAD.MOV.U32 R6, RZ, RZ, R9 ;  /* 0x000000ffff062224 */ /* 0x001fe400078e0009 */
[----:B------:R-:W-:-:S05]  /*15220*/  @P2 IMAD.MOV.U32 R7, RZ, RZ, R14 ;  /* 0x000000ffff072224 */ /* 0x000fca00078e000e */
[----:B------:R0:W4:Y:S01]  /*15230*/  @P2 LDG.E.U8 R78, desc[UR18][R6.64] ;  /* 0x00000012064e2981 */ /* 0x000122000c1e1100 */
[----:B------:R-:W-:Y:S02]  /*15240*/  ISETP.GT.AND P2, PT, R8, 0x6e, PT ;  /* 0x0000006e0800780c */ /* 0x000fe40003f44270 */
[----:B------:R-:W-:Y:S01]  /*15250*/  PRMT R77, RZ, 0x7610, R77 ;  /* 0x00007610ff4d7816 */ /* 0x000fe2000000004d */
[----:B---3--:R-:W-:Y:S04]  /*15260*/  STL [R1+0x844], R79 ;  /* 0x0008444f01007387 */ /* 0x008fe80000100800 */
[----:B------:R1:W-:Y:S04]  /*15270*/  STL [R1+0x630], R9 ;  /* 0x0006300901007387 */ /* 0x0003e80000100800 */
[----:B------:R-:W-:Y:S04]  /*15280*/  STL [R1+0x62c], R14 ;  /* 0x00062c0e01007387 */ /* 0x000fe80000100800 */
[----:B------:R-:W3:Y:S01]  /*15290*/  LDL.LU R68, [R1+0x1b0] ;  /* 0x0001b00001447983 */ /* 0x000ee20000300800 */
[----:B------:R-:W-:-:S03]  /*152a0*/  PRMT R76, RZ, 0x7610, R76 ;  /* 0x00007610ff4c7816 */ /* 0x000fc6000000004c */
[----:B-1----:R-:W3:Y:S01]  /*152b0*/  LDL.LU R9, [R1+0x638] ;  /* 0x0006380001097983 */ /* 0x002ee20000300800 */
[----:B------:R-:W-:-:S05]  /*152c0*/  IADD3 R10, P1, PT, R3, R10, RZ ;  /* 0x0000000a030a7210 */ /* 0x000fca0007f3e0ff */
[----:B------:R-:W-:Y:S02]  /*152d0*/  IMAD.X R11, R5, 0x1, R11, P1 ;  /* 0x00000001050b7824 */ /* 0x000fe400008e060b */
[----:B0-----:R-:W-:Y:S02]  /*152e0*/  @P2 IMAD.MOV.U32 R6, RZ, RZ, R10 ;  /* 0x000000ffff062224 */ /* 0x001fe400078e000a */
[----:B------:R-:W-:-:S05]  /*152f0*/  @P2 IMAD.MOV.U32 R7, RZ, RZ, R11 ;  /* 0x000000ffff072224 */ /* 0x000fca00078e000b */
[----:B------:R0:W3:Y:S01]  /*15300*/  @P2 LDG.E.U8 R77, desc[UR18][R6.64] ;  /* 0x00000012064d2981 */ /* 0x0000e2000c1e1100 */
[----:B------:R-:W-:Y:S02]  /*15310*/  ISETP.GT.AND P2, PT, R8, 0x6f, PT ;  /* 0x0000006f0800780c */ /* 0x000fe40003f44270 */
[----:B--2---:R-:W-:Y:S01]  /*15320*/  IADD3 R15, P1, PT, R3, R15, RZ ;  /* 0x0000000f030f7210 */ /* 0x004fe20007f3e0ff */
[----:B----4-:R-:W-:Y:S10]  /*15330*/  STL [R1+0x838], R78 ;  /* 0x0008384e01007387 */ /* 0x010ff40000100800 */
[----:B0-----:R-:W-:Y:S01]  /*15340*/  @P2 IMAD.MOV.U32 R6, RZ, RZ, R15 ;  /* 0x000000ffff062224 */ /* 0x001fe200078e000f */
[----:B------:R0:W-:Y:S04]  /*15350*/  STL [R1+0x1ac], R10 ;  /* 0x0001ac0a01007387 */ /* 0x0001e80000100800 */
[----:B------:R1:W-:Y:S04]  /*15360*/  STL [R1+0x1a8], R11 ;  /* 0x0001a80b01007387 */ /* 0x0003e80000100800 */
[----:B0-----:R-:W2:Y:S04]  /*15370*/  LDL.LU R10, [R1+0x634] ;  /* 0x00063400010a7983 */ /* 0x001ea80000300800 */
[----:B------:R-:W4:Y:S04]  /*15380*/  LDL.LU R14, [R1+0x63c] ;  /* 0x00063c00010e7983 */ /* 0x000f280000300800 */
[----:B-1----:R-:W4:Y:S01]  /*15390*/  LDL.LU R11, [R1+0x640] ;  /* 0x00064000010b7983 */ /* 0x002f220000300800 */
[----:B---3--:R-:W-:-:S04]  /*153a0*/  IMAD.X R68, R5, 0x1, R68, P1 ;  /* 0x0000000105447824 */ /* 0x008fc800008e0644 */
[----:B------:R-:W-:-:S05]  /*153b0*/  @P2 IMAD.MOV.U32 R7, RZ, RZ, R68 ;  /* 0x000000ffff072224 */ /* 0x000fca00078e0044 */
[----:B------:R0:W3:Y:S04]  /*153c0*/  @P2 LDG.E.U8 R76, desc[UR18][R6.64] ;  /* 0x00000012064c2981 */ /* 0x0000e8000c1e1100 */
[----:B------:R-:W-:Y:S04]  /*153d0*/  STL [R1+0x828], R77 ;  /* 0x0008284d01007387 */ /* 0x000fe80000100800 */
[----:B------:R-:W-:Y:S04]  /*153e0*/  STL [R1+0x1b4], R15 ;  /* 0x0001b40f01007387 */ /* 0x000fe80000100800 */
[----:B------:R1:W-:Y:S04]  /*153f0*/  STL [R1+0x1b0], R68 ;  /* 0x0001b04401007387 */ /* 0x0003e80000100800 */
[----:B-1----:R-:W3:Y:S04]  /*15400*/  LDL.LU R68, [R1+0x644] ;  /* 0x0006440001447983 */ /* 0x002ee80000300800 */
[----:B------:R-:W3:Y:S01]  /*15410*/  LDL.LU R15, [R1+0x648] ;  /* 0x00064800010f7983 */ /* 0x000ee20000300800 */
[----:B------:R-:W-:-:S02]  /*15420*/  ISETP.GT.AND P2, PT, R8, 0x70, PT ;  /* 0x000000700800780c */ /* 0x000fc40003f44270 */
[----:B------:R-:W-:Y:S02]  /*15430*/  IADD3 R9, P1, PT, R3, R9, RZ ;  /* 0x0000000903097210 */ /* 0x000fe40007f3e0ff */
[----:B------:R-:W-:-:S03]  /*15440*/  PRMT R31, RZ, 0x7610, R31 ;  /* 0x00007610ff1f7816 */ /* 0x000fc6000000001f */
[----:B--2---:R-:W-:-:S06]  /*15450*/  IMAD.X R10, R5, 0x1, R10, P1 ;  /* 0x00000001050a7824 */ /* 0x004fcc00008e060a */
[----:B0-----:R-:W-:Y:S02]  /*15460*/  @P2 IMAD.MOV.U32 R6, RZ, RZ, R9 ;  /* 0x000000ffff062224 */ /* 0x001fe400078e0009 */
[----:B------:R-:W-:-:S05]  /*15470*/  @P2 IMAD.MOV.U32 R7, RZ, RZ, R10 ;  /* 0x000000ffff072224 */ /* 0x000fca00078e000a */
[----:B------:R0:W2:Y:S01]  /*15480*/  @P2 LDG.E.U8 R31, desc[UR18][R6.64] ;  /* 0x00000012061f2981 */ /* 0x0000a2000c1e1100 */
[----:B------:R-:W-:Y:S02]  /*15490*/  ISETP.GT.AND P2, PT, R8, 0x71, PT ;  /* 0x000000710800780c */ /* 0x000fe40003f44270 */
[----:B----4-:R-:W-:Y:S02]  /*154a0*/  IADD3 R11, P1, PT, R3, R11, RZ ;  /* 0x0000000b030b7210 */ /* 0x010fe40007f3e0ff */
[----:B------:R-:W-:-:S03]  /*154b0*/  PRMT R47, RZ, 0x7610, R47 ;  /* 0x00007610ff2f7816 */ /* 0x000fc6000000002f */
[----:B------:R-:W-:-:S06]  /*154c0*/  IMAD.X R14, R5, 0x1, R14, P1 ;  /* 0x00000001050e7824 */ /* 0x000fcc00008e060e */
[----:B0-----:R-:W-:Y:S02]  /*154d0*/  @P2 IMAD.MOV.U32 R6, RZ, RZ, R11 ;  /* 0x000000ffff062224 */ /* 0x001fe400078e000b */
[----:B------:R-:W-:-:S05]  /*154e0*/  @P2 IMAD.MOV.U32 R7, RZ, RZ, R14 ;  /* 0x000000ffff072224 */ /* 0x000fca00078e000e */
[----:B------:R0:W4:Y:S01]  /*154f0*/  @P2 LDG.E.U8 R47, desc[UR18][R6.64] ;  /* 0x00000012062f2981 */ /* 0x000122000c1e1100 */
[----:B------:R-:W-:Y:S02]  /*15500*/  ISETP.GT.AND P2, PT, R8, RZ, PT ;  /* 0x000000ff0800720c */ /* 0x000fe40003f44270 */
[----:B------:R-:W-:Y:S02]  /*15510*/  IADD3 R0, P1, PT, R3, R0, RZ ;  /* 0x0000000003007210 */ /* 0x000fe40007f3e0ff */
[----:B------:R-:W-:-:S03]  /*15520*/  PRMT R17, RZ, 0x7610, R17 ;  /* 0x00007610ff117816 */ /* 0x000fc60000000011 */
[----:B------:R-:W-:-:S06]  /*15530*/  IMAD.X R2, R5, 0x1, R2, P1 ;  /* 0x0000000105027824 */ /* 0x000fcc00008e0602 */
[----:B0-----:R-:W-:Y:S02]  /*15540*/  @P2 IMAD.MOV.U32 R6, RZ, RZ, R0 ;  /* 0x000000ffff062224 */ /* 0x001fe400078e0000 */
[----:B------:R-:W-:-:S05]  /*15550*/  @P2 IMAD.MOV.U32 R7, RZ, RZ, R2 ;  /* 0x000000ffff072224 */ /* 0x000fca00078e0002 */
[----:B------:R0:W2:Y:S01]  /*15560*/  @P2 LDG.E.U8 R17, desc[UR18][R6.64] ;  /* 0x0000001206112981 */ /* 0x0000a2000c1e1100 */
[----:B------:R-:W-:-:S03]  /*15570*/  ISETP.GT.AND P2, PT, R8, 0x72, PT ;  /* 0x000000720800780c */ /* 0x000fc60003f44270 */
[----:B---3--:R-:W-:Y:S04]  /*15580*/  STL [R1+0x82c], R76 ;  /* 0x00082c4c01007387 */ /* 0x008fe80000100800 */
[----:B------:R-:W-:Y:S04]  /*15590*/  STL [R1+0x638], R9 ;  /* 0x0006380901007387 */ /* 0x000fe80000100800 */
[----:B------:R1:W-:Y:S04]  /*155a0*/  STL [R1+0x634], R10 ;  /* 0x0006340a01007387 */ /* 0x0003e80000100800 */
[----:B-1----:R-:W3:Y:S04]  /*155b0*/  LDL.LU R10, [R1+0x64c] ;  /* 0x00064c00010a7983 */ /* 0x002ee80000300800 */
[----:B------:R-:W2:Y:S04]  /*155c0*/  LDL.LU R9, [R1+0x650] ;  /* 0x0006500001097983 */ /* 0x000ea80000300800 */
[----:B------:R-:W-:Y:S04]  /*155d0*/  STL [R1+0x640], R11 ;  /* 0x0006400b01007387 */ /* 0x000fe80000100800 */
[----:B------:R1:W-:Y:S04]  /*155e0*/  STL [R1+0x63c], R14 ;  /* 0x00063c0e01007387 */ /* 0x0003e80000100800 */
[----:B-1----:R-:W4:Y:S04]  /*155f0*/  LDL.LU R14, [R1+0x654] ;  /* 0x00065400010e7983 */ /* 0x002f280000300800 */
[----:B------:R-:W4:Y:S01]  /*15600*/  LDL.LU R11, [R1+0x658] ;  /* 0x00065800010b7983 */ /* 0x000f220000300800 */
[----:B------:R-:W-:-:S03]  /*15610*/  IADD3 R15, P1, PT, R3, R15, RZ ;  /* 0x0000000f030f7210 */ /* 0x000fc60007f3e0ff */
[----:B------:R-:W-:Y:S02]  /*15620*/  STL [R1+0x83c], R0 ;  /* 0x00083c0001007387 */ /* 0x000fe40000100800 */
[----:B------:R-:W-:Y:S02]  /*15630*/  IMAD.X R68, R5, 0x1, R68, P1 ;  /* 0x0000000105447824 */ /* 0x000fe400008e0644 */
[----:B------:R-:W-:Y:S01]  /*15640*/  STL [R1+0x830], R2 ;  /* 0x0008300201007387 */ /* 0x000fe20000100800 */
[----:B0-----:R-:W-:-:S03]  /*15650*/  @P2 IMAD.MOV.U32 R6, RZ, RZ, R15 ;  /* 0x000000ffff062224 */ /* 0x001fc600078e000f */
[----:B------:R0:W-:Y:S04]  /*15660*/  STL [R1+0x648], R15 ;  /* 0x0006480f01007387 */ /* 0x0001e80000100800 */
[----:B------:R-:W-:Y:S04]  /*15670*/  STL [R1+0x644], R68 ;  /* 0x0006444401007387 */ /* 0x000fe80000100800 */
[----:B0-----:R-:W4:Y:S04]  /*15680*/  LDL.LU R15, [R1+0x65c] ;  /* 0x00065c00010f7983 */ /* 0x001f280000300800 */
[----:B------:R-:W4:Y:S01]  /*15690*/  LDL.LU R0, [R1+0x660] ;  /* 0x0006600001007983 */ /* 0x000f220000300800 */
[----:B------:R-:W-:Y:S01]  /*156a0*/  PRMT R65, RZ, 0x7610, R65 ;  /* 0x00007610ff417816 */ /* 0x000fe20000000041 */
[----:B------:R-:W-:-:S05]  /*156b0*/  @P2 IMAD.MOV.U32 R7, RZ, RZ, R68 ;  /* 0x000000ffff072224 */ /* 0x000fca00078e0044 */
[----:B------:R0:W4:Y:S01]  /*156c0*/  @P2 LDG.E.U8 R65, desc[UR18][R6.64] ;  /* 0x0000001206412981 */ /* 0x000122000c1e1100 */
[----:B------:R-:W-:Y:S02]  /*156d0*/  ISETP.GT.AND P2, PT, R8, 0x73, PT ;  /* 0x000000730800780c */ /* 0x000fe40003f44270 */
[----:B------:R-:W-:Y:S02]  /*156e0*/  PRMT R75, RZ, 0x7610, R75 ;  /* 0x00007610ff4b7816 */ /* 0x000fe4000000004b */
[----:B------:R-:W-:Y:S02]  /*156f0*/  PRMT R72, RZ, 0x7610, R72 ;  /* 0x00007610ff487816 */ /* 0x000fe40000000048 */
[----:B------:R-:W-:Y:S02]  /*15700*/  PRMT R71, RZ, 0x7610, R71 ;  /* 0x00007610ff477816 */ /* 0x000fe40000000047 */
[----:B--2---:R-:W-:-:S05]  /*15710*/  IADD3 R9, P1, PT, R3, R9, RZ ;  /* 0x0000000903097210 */ /* 0x004fca0007f3e0ff */
[----:B---3--:R-:W-:Y:S02]  /*15720*/  IMAD.X R10, R5, 0x1, R10, P1 ;  /* 0x00000001050a7824 */ /* 0x008fe400008e060a */
[----:B0-----:R-:W-:Y:S02]  /*15730*/  @P2 IMAD.MOV.U32 R6, RZ, RZ, R9 ;  /* 0x000000ffff062224 */ /* 0x001fe400078e0009 */
[----:B------:R-:W-:-:S05]  /*15740*/  @P2 IMAD.MOV.U32 R7, RZ, RZ, R10 ;  /* 0x000000ffff072224 */ /* 0x000fca00078e000a */
[----:B------:R0:W2:Y:S01]  /*15750*/  @P2 LDG.E.U8 R75, desc[UR18][R6.64] ;  /* 0x00000012064b2981 */ /* 0x0000a2000c1e1100 */
[----:B------:R-:W-:Y:S02]  /*15760*/  ISETP.GT.AND P2, PT, R8, 0x74, PT ;  /* 0x000000740800780c */ /* 0x000fe40003f44270 */
[----:B----4-:R-:W-:-:S05]  /*15770*/  IADD3 R11, P1, PT, R3, R11, RZ ;  /* 0x0000000b030b7210 */ /* 0x010fca0007f3e0ff */
[----:B------:R-:W-:-:S06]  /*15780*/  IMAD.X R14, R5, 0x1, R14, P1 ;  /* 0x00000001050e7824 */ /* 0x000fcc00008e060e */
[----:B0-----:R-:W-:Y:S02]  /*15790*/  @P2 IMAD.MOV.U32 R6, RZ, RZ, R11 ;  /* 0x000000ffff062224 */ /* 0x001fe400078e000b */
[----:B------:R-:W-:-:S05]  /*157a0*/  @P2 IMAD.MOV.U32 R7, RZ, RZ, R14 ;  /* 0x000000ffff072224 */ /* 0x000fca00078e000e */
[----:B------:R0:W3:Y:S01]  /*157b0*/  @P2 LDG.E.U8 R72, desc[UR18][R6.64] ;  /* 0x0000001206482981 */ /* 0x0000e2000c1e1100 */
[----:B------:R-:W-:-:S03]  /*157c0*/  ISETP.GT.AND P2, PT, R8, 0x75, PT ;  /* 0x000000750800780c */ /* 0x000fc60003f44270 */
[----:B------:R-:W-:Y:S04]  /*157d0*/  STL [R1+0x650], R9 ;  /* 0x0006500901007387 */ /* 0x000fe80000100800 */
[----:B------:R1:W-:Y:S01]  /*157e0*/  STL [R1+0x64c], R10 ;  /* 0x00064c0a01007387 */ /* 0x0003e20000100800 */
[----:B------:R-:W-:-:S05]  /*157f0*/  IADD3 R0, P1, PT, R3, R0, RZ ;  /* 0x0000000003007210 */ /* 0x000fca0007f3e0ff */
[----:B------:R-:W-:Y:S01]  /*15800*/  IMAD.X R15, R5, 0x1, R15, P1 ;  /* 0x00000001050f7824 */ /* 0x000fe200008e060f */
[----:B-1----:R-:W4:Y:S01]  /*15810*/  LDL.LU R10, [R1+0x1b8] ;  /* 0x0001b800010a7983 */ /* 0x002f220000300800 */
[----:B0-----:R-:W-:-:S03]  /*15820*/  @P2 IMAD.MOV.U32 R6, RZ, RZ, R0 ;  /* 0x000000ffff062224 */ /* 0x001fc600078e0000 */
[----:B------:R-:W2:Y:S01]  /*15830*/  LDL.LU R9, [R1+0x1bc] ;  /* 0x0001bc0001097983 */ /* 0x000ea20000300800 */
[----:B------:R-:W-:-:S05]  /*15840*/  @P2 IMAD.MOV.U32 R7, RZ, RZ, R15 ;  /* 0x000000ffff072224 */ /* 0x000fca00078e000f */
[----:B------:R-:W4:Y:S04]  /*15850*/  @P2 LDG.E.U8 R71, desc[UR18][R6.64] ;  /* 0x0000001206472981 */ /* 0x000f28000c1e1100 */
[----:B------:R-:W-:Y:S04]  /*15860*/  STL [R1+0x658], R11 ;  /* 0x0006580b01007387 */ /* 0x000fe80000100800 */
[----:B------:R0:W-:Y:S04]  /*15870*/  STL [R1+0x654], R14 ;  /* 0x0006540e01007387 */ /* 0x0001e80000100800 */
[----:B0-----:R-:W4:Y:S04]  /*15880*/  LDL.LU R14, [R1+0x1c0] ;  /* 0x0001c000010e7983 */ /* 0x001f280000300800 */
[----:B------:R-:W4:Y:S04]  /*15890*/  LDL.LU R2, [R1+0x1c4] ;  /* 0x0001c40001027983 */ /* 0x000f280000300800 */
[----:B------:R-:W4:Y:S01]  /*158a0*/  LDL.LU R11, [R1+0x664] ;  /* 0x00066400010b7983 */ /* 0x000f220000300800 */
[----:B------:R-:W-:-:S03]  /*158b0*/  ISETP.GT.AND P2, PT, R8, 0x76, PT ;  /* 0x000000760800780c */ /* 0x000fc60003f44270 */
[----:B---3--:R-:W-:Y:S04]  /*158c0*/  STL [R1+0x848], R72 ;  /* 0x0008484801007387 */ /* 0x008fe80000100800 */
[----:B------:R0:W-:Y:S04]  /*158d0*/  STL [R1+0x660], R0 ;  /* 0x0006600001007387 */ /* 0x0001e80000100800 */
[----:B------:R-:W-:Y:S04]  /*158e0*/  STL [R1+0x65c], R15 ;  /* 0x00065c0f01007387 */ /* 0x000fe80000100800 */
[----:B0-----:R-:W3:Y:S01]  /*158f0*/  LDL.LU R0, [R1+0x668] ;  /* 0x0006680001007983 */ /* 0x001ee20000300800 */
[----:B--2---:R-:W-:-:S05]  /*15900*/  IADD3 R9, P1, PT, R3, R9, RZ ;  /* 0x0000000903097210 */ /* 0x004fca0007f3e0ff */
[----:B----4-:R-:W-:Y:S01]  /*15910*/  IMAD.X R10, R5, 0x1, R10, P1 ;  /* 0x00000001050a7824 */ /* 0x010fe200008e060a */
[----:B------:R-:W-:Y:S01]  /*15920*/  STL [R1+0x840], R71 ;  /* 0x0008404701007387 */ /* 0x000fe20000100800 */
[----:B------:R-:W-:Y:S02]  /*15930*/  @P2 IMAD.MOV.U32 R6, RZ, RZ, R9 ;  /* 0x000000ffff062224 */ /* 0x000fe400078e0009 */
[----:B------:R-:W-:Y:S01]  /*15940*/  @P2 IMAD.MOV.U32 R7, RZ, RZ, R10 ;  /* 0x000000ffff072224 */ /* 0x000fe200078e000a */
[----:B------:R-:W-:Y:S04]  /*15950*/  STL [R1+0x1bc], R9 ;  /* 0x0001bc0901007387 */ /* 0x000fe80000100800 */
[----:B------:R0:W-:Y:S04]  /*15960*/  STL [R1+0x1b8], R10 ;  /* 0x0001b80a01007387 */ /* 0x0001e80000100800 */
[----:B0-----:R-:W2:Y:S04]  /*15970*/  LDL.LU R10, [R1+0x66c] ;  /* 0x00066c00010a7983 */ /* 0x001ea80000300800 */
[----:B------:R-:W4:Y:S01]  /*15980*/  LDL.LU R9, [R1+0x670] ;  /* 0x0006700001097983 */ /* 0x000f220000300800 */
[----:B------:R-:W-:-:S02]  /*15990*/  PRMT R69, RZ, 0x7610, R69 ;  /* 0x00007610ff457816 */ /* 0x000fc40000000045 */
[----:B------:R-:W-:-:S04]  /*159a0*/  IADD3 R2, P1, PT, R3, R2, RZ ;  /* 0x0000000203027210 */ /* 0x000fc80007f3e0ff */
[----:B------:R0:W2:Y:S01]  /*159b0*/  @P2 LDG.E.U8 R69, desc[UR18][R6.64] ;  /* 0x0000001206452981 */ /* 0x0000a2000c1e1100 */
[----:B------:R-:W-:Y:S01]  /*159c0*/  ISETP.GT.AND P2, PT, R8, 0x77, PT ;  /* 0x000000770800780c */ /* 0x000fe20003f44270 */
[----:B------:R-:W-:Y:S02]  /*159d0*/  IMAD.X R14, R5, 0x1, R14, P1 ;  /* 0x00000001050e7824 */ /* 0x000fe400008e060e */
[----:B------:R-:W-:Y:S04]  /*159e0*/  STL [R1+0x1c4], R2 ;  /* 0x0001c40201007387 */ /* 0x000fe80000100800 */
[----:B------:R1:W-:Y:S06]  /*159f0*/  STL [R1+0x1c0], R14 ;  /* 0x0001c00e01007387 */ /* 0x0003ec0000100800 */
[----:B0-----:R-:W-:-:S02]  /*15a00*/  @P2 IMAD.MOV.U32 R7, RZ, RZ, R14 ;  /* 0x000000ffff072224 */ /* 0x001fc400078e000e */
[----:B------:R-:W-:Y:S01]  /*15a10*/  @P2 IMAD.MOV.U32 R6, RZ, RZ, R2 ;  /* 0x000000ffff062224 */ /* 0x000fe200078e0002 */
[----:B-1----:R-:W2:Y:S04]  /*15a20*/  LDL.LU R14, [R1+0x674] ;  /* 0x00067400010e7983 */ /* 0x002ea80000300800 */
[----:B------:R-:W2:Y:S01]  /*15a30*/  LDL.LU R2, [R1+0x678] ;  /* 0x0006780001027983 */ /* 0x000ea20000300800 */
[----:B------:R-:W-:-:S06]  /*15a40*/  PRMT R67, RZ, 0x7610, R67 ;  /* 0x00007610ff437816 */ /* 0x000fcc0000000043 */
[----:B------:R0:W2:Y:S01]  /*15a50*/  @P2 LDG.E.U8 R67, desc[UR18][R6.64] ;  /* 0x0000001206432981 */ /* 0x0000a2000c1e1100 */
[----:B------:R-:W-:Y:S02]  /*15a60*/  ISETP.GT.AND P2, PT, R8, 0x78, PT ;  /* 0x000000780800780c */ /* 0x000fe40003f44270 */
[----:B------:R-:W-:Y:S02]  /*15a70*/  PRMT R30, RZ, 0x7610, R30 ;  /* 0x00007610ff1e7816 */ /* 0x000fe4000000001e */
[----:B---3--:R-:W-:-:S05]  /*15a80*/  IADD3 R0, P1, PT, R3, R0, RZ ;  /* 0x0000000003007210 */ /* 0x008fca0007f3e0ff */
[----:B------:R-:W-:Y:S01]  /*15a90*/  IMAD.X R11, R5, 0x1, R11, P1 ;  /* 0x00000001050b7824 */ /* 0x000fe200008e060b */
[----:B------:R-:W-:Y:S04]  /*15aa0*/  STL [R1+0x668], R0 ;  /* 0x0006680001007387 */ /* 0x000fe80000100800 */
[----:B------:R1:W-:Y:S04]  /*15ab0*/  STL [R1+0x664], R11 ;  /* 0x0006640b01007387 */ /* 0x0003e80000100800 */
[----:B------:R-:W3:Y:S04]  /*15ac0*/  LDL.LU R68, [R1+0x67c] ;  /* 0x00067c0001447983 */ /* 0x000ee80000300800 */
[----:B------:R-:W3:Y:S01]  /*15ad0*/  LDL.LU R15, [R1+0x680] ;  /* 0x00068000010f7983 */ /* 0x000ee20000300800 */
[----:B0-----:R-:W-:-:S02]  /*15ae0*/  @P2 IMAD.MOV.U32 R6, RZ, RZ, R0 ;  /* 0x000000ffff062224 */ /* 0x001fc400078e0000 */
[----:B------:R-:W-:Y:S02]  /*15af0*/  @P2 IMAD.MOV.U32 R7, RZ, RZ, R11 ;  /* 0x000000ffff072224 */ /* 0x000fe400078e000b */
[----:B-1----:R-:W3:Y:S04]  /*15b00*/  LDL.LU R11, [R1+0x684] ;  /* 0x00068400010b7983 */ /* 0x002ee80000300800 */
[----:B------:R-:W3:Y:S04]  /*15b10*/  LDL.LU R0, [R1+0x688] ;  /* 0x0006880001007983 */ /* 0x000ee80000300800 */
[----:B------:R0:W3:Y:S01]  /*15b20*/  @P2 LDG.E.U8 R30, desc[UR18][R6.64] ;  /* 0x00000012061e2981 */ /* 0x0000e2000c1e1100 */
[----:B------:R-:W-:-:S02]  /*15b30*/  ISETP.GT.AND P2, PT, R8, 0x79, PT ;  /* 0x000000790800780c */ /* 0x000fc40003f44270 */
[----:B----4-:R-:W-:-:S05]  /*15b40*/  IADD3 R9, P1, PT, R3, R9, RZ ;  /* 0x0000000903097210 */ /* 0x010fca0007f3e0ff */
[----:B--2---:R-:W-:Y:S01]  /*15b50*/  IMAD.X R10, R5, 0x1, R10, P1 ;  /* 0x00000001050a7824 */ /* 0x004fe200008e060a */
[----:B------:R-:W-:Y:S05]  /*15b60*/  STL [R1+0x670], R9 ;  /* 0x0006700901007387 */ /* 0x000fea0000100800 */
[----:B0-----:R-:W-:Y:S01]  /*15b70*/  @P2 IMAD.MOV.U32 R7, RZ, RZ, R10 ;  /* 0x000000ffff072224 */ /* 0x001fe200078e000a */
[----:B------:R0:W-:Y:S01]  /*15b80*/  STL [R1+0x66c], R10 ;  /* 0x00066c0a01007387 */ /* 0x0001e20000100800 */
[----:B------:R-:W-:-:S03]  /*15b90*/  @P2 IMAD.MOV.U32 R6, RZ, RZ, R9 ;  /* 0x000000ffff062224 */ /* 0x000fc600078e0009 */
[----:B0-----:R-:W2:Y:S04]  /*15ba0*/  LDL.LU R10, [R1+0x68c] ;  /* 0x00068c00010a7983 */ /* 0x001ea80000300800 */
[----:B------:R-:W4:Y:S01]  /*15bb0*/  LDL.LU R9, [R1+0x690] ;  /* 0x0006900001097983 */ /* 0x000f220000300800 */
[----:B------:R-:W-:-:S06]  /*15bc0*/  PRMT R46, RZ, 0x7610, R46 ;  /* 0x00007610ff2e7816 */ /* 0x000fcc000000002e */
[----:B------:R0:W2:Y:S01]  /*15bd0*/  @P2 LDG.E.U8 R46, desc[UR18][R6.64] ;  /* 0x00000012062e2981 */ /* 0x0000a2000c1e1100 */
[----:B------:R-:W-:Y:S02]  /*15be0*/  ISETP.GT.AND P2, PT, R8, 0x7a, PT ;  /* 0x0000007a0800780c */ /* 0x000fe40003f44270 */
[----:B------:R-:W-:Y:S02]  /*15bf0*/  IADD3 R2, P1, PT, R3, R2, RZ ;  /* 0x0000000203027210 */ /* 0x000fe40007f3e0ff */
[----:B------:R-:W-:-:S03]  /*15c00*/  PRMT R54, RZ, 0x7610, R54 ;  /* 0x00007610ff367816 */ /* 0x000fc60000000036 */
[----:B------:R-:W-:-:S06]  /*15c10*/  IMAD.X R14, R5, 0x1, R14, P1 ;  /* 0x00000001050e7824 */ /* 0x000fcc00008e060e */
[----:B0-----:R-:W-:Y:S02]  /*15c20*/  @P2 IMAD.MOV.U32 R6, RZ, RZ, R2 ;  /* 0x000000ffff062224 */ /* 0x001fe400078e0002 */
[----:B------:R-:W-:-:S05]  /*15c30*/  @P2 IMAD.MOV.U32 R7, RZ, RZ, R14 ;  /* 0x000000ffff072224 */ /* 0x000fca00078e000e */
[----:B------:R0:W2:Y:S01]  /*15c40*/  @P2 LDG.E.U8 R54, desc[UR18][R6.64] ;  /* 0x0000001206362981 */ /* 0x0000a2000c1e1100 */
[----:B------:R-:W-:-:S03]  /*15c50*/  ISETP.GT.AND P2, PT, R8, 0x7b, PT ;  /* 0x0000007b0800780c */ /* 0x000fc60003f44270 */
[----:B------:R-:W-:Y:S04]  /*15c60*/  STL [R1+0x678], R2 ;  /* 0x0006780201007387 */ /* 0x000fe80000100800 */
[----:B------:R1:W-:Y:S01]  /*15c70*/  STL [R1+0x674], R14 ;  /* 0x0006740e01007387 */ /* 0x0003e20000100800 */
[----:B------:R-:W-:-:S03]  /*15c80*/  PRMT R66, RZ, 0x7610, R66 ;  /* 0x00007610ff427816 */ /* 0x000fc60000000042 */
[----:B-1----:R-:W2:Y:S04]  /*15c90*/  LDL.LU R14, [R1+0x1c8] ;  /* 0x0001c800010e7983 */ /* 0x002ea80000300800 */
[----:B------:R-:W2:Y:S01]  /*15ca0*/  LDL.LU R2, [R1+0x1cc] ;  /* 0x0001cc0001027983 */ /* 0x000ea20000300800 */
[----:B------:R-:W-:Y:S02]  /*15cb0*/  PRMT R64, RZ, 0x7610, R64 ;  /* 0x00007610ff407816 */ /* 0x000fe40000000040 */
        /* <DEDUP_REMOVED lines=9> */
[----:B------:R-:W-:Y:S01]  /*15d50*/  @P2 IMAD.MOV.U32 R7, RZ, RZ, R11 ;  /* 0x000000ffff072224 */ /* 0x000fe200078e000b */
[----:B------:R-:W-:Y:S04]  /*15d60*/  STL [R1+0x680], R15 ;  /* 0x0006800f01007387 */ /* 0x000fe80000100800 */
[----:B------:R0:W3:Y:S01]  /*15d70*/  @P2 LDG.E.U8 R64, desc[UR18][R6.64] ;  /* 0x0000001206402981 */ /* 0x0000e2000c1e1100 */
[----:B------:R-:W-:-:S03]  /*15d80*/  ISETP.GT.AND P2, PT, R8, 0x7d, PT ;  /* 0x0000007d0800780c */ /* 0x000fc60003f44270 */
[----:B------:R-:W-:Y:S01]  /*15d90*/  STL [R1+0x67c], R68 ;  /* 0x00067c4401007387 */ /* 0x000fe20000100800 */
[----:B----4-:R-:W-:-:S03]  /*15da0*/  IADD3 R9, P1, PT, R3, R9, RZ ;  /* 0x0000000903097210 */ /* 0x010fc60007f3e0ff */
[----:B------:R-:W-:Y:S04]  /*15db0*/  STL [R1+0x688], R0 ;  /* 0x0006880001007387 */ /* 0x000fe80000100800 */
[----:B------:R1:W-:Y:S01]  /*15dc0*/  STL [R1+0x684], R11 ;  /* 0x0006840b01007387 */ /* 0x0003e20000100800 */
[----:B--2---:R-:W-:-:S03]  /*15dd0*/  IMAD.X R10, R5, 0x1, R10, P1 ;  /* 0x00000001050a7824 */ /* 0x004fc600008e060a */
[----:B-1----:R-:W2:Y:S04]  /*15de0*/  LDL.LU R11, [R1+0x1d0] ;  /* 0x0001d000010b7983 */ /* 0x002ea80000300800 */
[----:B------:R-:W4:Y:S01]  /*15df0*/  LDL.LU R0, [R1+0x1d4] ;  /* 0x0001d40001007983 */ /* 0x000f220000300800 */
[----:B0-----:R-:W-:-:S03]  /*15e00*/  @P2 IMAD.MOV.U32 R7, RZ, RZ, R10 ;  /* 0x000000ffff072224 */ /* 0x001fc600078e000a */
[----:B------:R-:W-:Y:S01]  /*15e10*/  STL [R1+0x690], R9 ;  /* 0x0006900901007387 */ /* 0x000fe20000100800 */
[----:B------:R-:W-:-:S03]  /*15e20*/  @P2 IMAD.MOV.U32 R6, RZ, RZ, R9 ;  /* 0x000000ffff062224 */ /* 0x000fc600078e0009 */
[----:B------:R0:W-:Y:S04]  /*15e30*/  STL [R1+0x68c], R10 ;  /* 0x00068c0a01007387 */ /* 0x0001e80000100800 */
[----:B0-----:R-:W3:Y:S04]  /*15e40*/  LDL.LU R10, [R1+0x1f8] ;  /* 0x0001f800010a7983 */ /* 0x001ee80000300800 */
[----:B------:R-:W3:Y:S01]  /*15e50*/  LDL.LU R9, [R1+0x20c] ;  /* 0x00020c0001097983 */ /* 0x000ee20000300800 */
[----:B------:R-:W-:-:S06]  /*15e60*/  PRMT R63, RZ, 0x7610, R63 ;  /* 0x00007610ff3f7816 */ /* 0x000fcc000000003f */
[----:B------:R0:W3:Y:S01]  /*15e70*/  @P2 LDG.E.U8 R63, desc[UR18][R6.64] ;  /* 0x00000012063f2981 */ /* 0x0000e2000c1e1100 */
[----:B------:R-:W-:Y:S02]  /*15e80*/  ISETP.GT.AND P2, PT, R8, 0x7e, PT ;  /* 0x0000007e0800780c */ /* 0x000fe40003f44270 */
[----:B------:R-:W-:-:S05]  /*15e90*/  IADD3 R2, P1, PT, R3, R2, RZ ;  /* 0x0000000203027210 */ /* 0x000fca0007f3e0ff */
[----:B------:R1:W-:Y:S06]  /*15ea0*/  STL [R1+0x1cc], R2 ;  /* 0x0001cc0201007387 */ /* 0x0003ec0000100800 */
[----:B0-----:R-:W-:Y:S02]  /*15eb0*/  @P2 IMAD.MOV.U32 R6, RZ, RZ, R2 ;  /* 0x000000ffff062224 */ /* 0x001fe400078e0002 */
[----:B-1----:R-:W0:Y:S01]  /*15ec0*/  S2R R2, SR_TID.X ;  /* 0x0000000000027919 */ /* 0x002e220000002100 */
[----:B------:R-:W-:Y:S01]  /*15ed0*/  IMAD.X R14, R5, 0x1, R14, P1 ;  /* 0x00000001050e7824 */ /* 0x000fe200008e060e */
[----:B------:R-:W-:-:S03]  /*15ee0*/  PRMT R61, RZ, 0x7610, R61 ;  /* 0x00007610ff3d7816 */ /* 0x000fc6000000003d */
[----:B------:R-:W-:Y:S01]  /*15ef0*/  @P2 IMAD.MOV.U32 R7, RZ, RZ, R14 ;  /* 0x000000ffff072224 */ /* 0x000fe200078e000e */
[----:B------:R-:W-:-:S04]  /*15f00*/  ISETP.GT.AND P4, PT, R8, 0x7f, PT ;  /* 0x0000007f0800780c */ /* 0x000fc80003f84270 */
[----:B------:R1:W3:Y:S04]  /*15f10*/  @P2 LDG.E.U8 R61, desc[UR18][R6.64] ;  /* 0x00000012063d2981 */ /* 0x0002e8000c1e1100 */
[----:B------:R1:W-:Y:S01]  /*15f20*/  STL [R1+0x1c8], R14 ;  /* 0x0001c80e01007387 */ /* 0x0003e20000100800 */
[----:B------:R-:W-:-:S03]  /*15f30*/  SHF.R.S32.HI R88, RZ, 0x1f, R4 ;  /* 0x0000001fff587819 */ /* 0x000fc60000011404 */
[----:B------:R-:W3:Y:S01]  /*15f40*/  LDL.LU R15, [R1+0x1d8] ;  /* 0x0001d800010f7983 */ /* 0x000ee20000300800 */
[----:B------:R-:W-:-:S03]  /*15f50*/  IMAD.MOV.U32 R84, RZ, RZ, R12 ;  /* 0x000000ffff547224 */ /* 0x000fc600078e000c */
[----:B-1----:R-:W3:Y:S01]  /*15f60*/  LDL.LU R14, [R1+0x1dc] ;  /* 0x0001dc00010e7983 */ /* 0x002ee20000300800 */
[----:B0-----:R-:W-:-:S04]  /*15f70*/  LOP3.LUT R2, R2, 0x7f, RZ, 0xc0, !PT ;  /* 0x0000007f02027812 */ /* 0x001fc800078ec0ff */
[----:B------:R-:W-:Y:S02]  /*15f80*/  ISETP.GE.AND P1, PT, R2, R8, PT ;  /* 0x000000080200720c */ /* 0x000fe40003f26270 */
[----:B----4-:R-:W-:-:S05]  /*15f90*/  IADD3 R0, P2, PT, R3, R0, RZ ;  /* 0x0000000003007210 */ /* 0x010fca0007f5e0ff */
[----:B--2---:R-:W-:Y:S01]  /*15fa0*/  IMAD.X R11, R5, 0x1, R11, P2 ;  /* 0x00000001050b7824 */ /* 0x004fe200010e060b */
[----:B------:R0:W-:Y:S01]  /*15fb0*/  STL [R1+0x1d4], R0 ;  /* 0x0001d40001007387 */ /* 0x0001e20000100800 */
[----:B------:R-:W-:-:S03]  /*15fc0*/  @P4 IMAD.MOV.U32 R6, RZ, RZ, R0 ;  /* 0x000000ffff064224 */ /* 0x000fc600078e0000 */
[----:B------:R1:W-:Y:S04]  /*15fd0*/  STL [R1+0x1d0], R11 ;  /* 0x0001d00b01007387 */ /* 0x0003e80000100800 */
[----:B------:R-:W2:Y:S04]  /*15fe0*/  LDL.LU R12, [R1+0x234] ;  /* 0x00023400010c7983 */ /* 0x000ea80000300800 */
[----:B0-----:R-:W4:Y:S01]  /*15ff0*/  LDL.LU R0, [R1+0x238] ;  /* 0x0002380001007983 */ /* 0x001f220000300800 */
[----:B---3--:R-:W-:-:S05]  /*16000*/  IADD3 R9, P2, PT, R4, R9, RZ ;  /* 0x0000000904097210 */ /* 0x008fca0007f5e0ff */
[----:B------:R-:W-:Y:S01]  /*16010*/  IMAD.X R10, R88, 0x1, R10, P2 ;  /* 0x00000001580a7824 */ /* 0x000fe200010e060a */
[----:B------:R0:W-:Y:S01]  /*16020*/  STL [R1+0x20c], R9 ;  /* 0x00020c0901007387 */ /* 0x0001e20000100800 */
[----:B------:R-:W-:Y:S02]  /*16030*/  @P4 IMAD.MOV.U32 R7, RZ, RZ, R11 ;  /* 0x000000ffff074224 */ /* 0x000fe400078e000b */
[----:B------:R-:W-:Y:S01]  /*16040*/  @!P1 IMAD.MOV.U32 R8, RZ, RZ, R9 ;  /* 0x000000ffff089224 */ /* 0x000fe200078e0009 */
[----:B------:R3:W-:Y:S04]  /*16050*/  STL [R1+0x1f8], R10 ;  /* 0x0001f80a01007387 */ /* 0x0007e80000100800 */
[----:B-1----:R-:W2:Y:S01]  /*16060*/  LDL.LU R11, [R1+0x274] ;  /* 0x00027400010b7983 */ /* 0x002ea20000300800 */
[----:B0-----:R-:W-:-:S03]  /*16070*/  @!P1 IMAD.MOV.U32 R9, RZ, RZ, R10 ;  /* 0x000000ffff099224 */ /* 0x001fc600078e000a */
[----:B---3--:R-:W3:Y:S01]  /*16080*/  LDL.LU R10, [R1+0x278] ;  /* 0x00027800010a7983 */ /* 0x008ee20000300800 */
[----:B------:R-:W-:-:S06]  /*16090*/  PRMT R60, RZ, 0x7610, R60 ;  /* 0x00007610ff3c7816 */ /* 0x000fcc000000003c */
[----:B------:R0:W3:Y:S01]  /*160a0*/  @P4 LDG.E.U8 R60, desc[UR18][R6.64] ;  /* 0x00000012063c4981 */ /* 0x0000e2000c1e1100 */
[----:B------:R-:W-:Y:S01]  /*160b0*/  BAR.SYNC.DEFER_BLOCKING 0x0 ;  /* 0x0000000000007b1d */ /* 0x000fe20000010000 */
[----:B0-----:R-:W-:Y:S02]  /*160c0*/  PRMT R6, RZ, 0x7610, R6 ;  /* 0x00007610ff067816 */ /* 0x001fe40000000006 */
[----:B------:R-:W-:Y:S02]  /*160d0*/  PRMT R48, RZ, 0x7610, R48 ;  /* 0x00007610ff307816 */ /* 0x000fe40000000030 */
[----:B------:R-:W-:-:S05]  /*160e0*/  IADD3 R14, P2, PT, R4, R14, RZ ;  /* 0x0000000e040e7210 */ /* 0x000fca0007f5e0ff */
[----:B------:R-:W-:Y:S01]  /*160f0*/  IMAD.X R15, R88, 0x1, R15, P2 ;  /* 0x00000001580f7824 */ /* 0x000fe200010e060f */
[----:B------:R0:W3:Y:S04]  /*16100*/  @!P1 LDG.E.U8 R6, desc[UR18][R8.64] ;  /* 0x0000001208069981 */ /* 0x0000e8000c1e1100 */
[----:B------:R-:W-:Y:S04]  /*16110*/  STL [R1+0x1dc], R14 ;  /* 0x0001dc0e01007387 */ /* 0x000fe80000100800 */
[----:B------:R1:W-:Y:S01]  /*16120*/  STL [R1+0x1d8], R15 ;  /* 0x0001d80f01007387 */ /* 0x0003e20000100800 */
[----:B0-----:R-:W-:-:S02]  /*16130*/  @!P1 IMAD.MOV.U32 R8, RZ, RZ, R14 ;  /* 0x000000ffff089224 */ /* 0x001fc400078e000e */
[----:B------:R-:W-:-:S05]  /*16140*/  @!P1 IMAD.MOV.U32 R9, RZ, RZ, R15 ;  /* 0x000000ffff099224 */ /* 0x000fca00078e000f */
[----:B------:R0:W3:Y:S04]  /*16150*/  @!P1 LDG.E.U8 R48, desc[UR18][R8.64] ;  /* 0x0000001208309981 */ /* 0x0000e8000c1e1100 */
[----:B-1----:R-:W3:Y:S04]  /*16160*/  LDL.LU R15, [R1+0x2b4] ;  /* 0x0002b400010f7983 */ /* 0x002ee80000300800 */
[----:B------:R-:W3:Y:S01]  /*16170*/  LDL.LU R14, [R1+0x2b8] ;  /* 0x0002b800010e7983 */ /* 0x000ee20000300800 */
[----:B----4-:R-:W-:-:S05]  /*16180*/  IADD3 R0, P2, PT, R4, R0, RZ ;  /* 0x0000000004007210 */ /* 0x010fca0007f5e0ff */
[----:B--2---:R-:W-:Y:S01]  /*16190*/  IMAD.X R12, R88, 0x1, R12, P2 ;  /* 0x00000001580c7824 */ /* 0x004fe200010e060c */
[----:B------:R-:W-:Y:S01]  /*161a0*/  STL [R1+0x238], R0 ;  /* 0x0002380001007387 */ /* 0x000fe20000100800 */
[----:B0-----:R-:W-:Y:S02]  /*161b0*/  @!P1 IMAD.MOV.U32 R8, RZ, RZ, R0 ;  /* 0x000000ffff089224 */ /* 0x001fe400078e0000 */
[----:B------:R-:W-:Y:S01]  /*161c0*/  @!P1 IMAD.MOV.U32 R9, RZ, RZ, R12 ;  /* 0x000000ffff099224 */ /* 0x000fe200078e000c */
[----:B------:R0:W-:Y:S04]  /*161d0*/  STL [R1+0x234], R12 ;  /* 0x0002340c01007387 */ /* 0x0001e80000100800 */
[----:B0-----:R-:W2:Y:S01]  /*161e0*/  LDL.LU R12, [R1+0x2f4] ;  /* 0x0002f400010c7983 */ /* 0x001ea20000300800 */
[----:B---3--:R-:W-:-:S03]  /*161f0*/  IADD3 R10, P2, PT, R4, R10, RZ ;  /* 0x0000000a040a7210 */ /* 0x008fc60007f5e0ff */
[----:B------:R-:W3:Y:S02]  /*16200*/  LDL.LU R0, [R1+0x2f8] ;  /* 0x0002f80001007983 */ /* 0x000ee40000300800 */
[----:B------:R-:W-:Y:S02]  /*16210*/  IMAD.X R11, R88, 0x1, R11, P2 ;  /* 0x00000001580b7824 */ /* 0x000fe400010e060b */
[----:B------:R0:W-:Y:S04]  /*16220*/  STL [R1+0x278], R10 ;  /* 0x0002780a01007387 */ /* 0x0001e80000100800 */
[----:B------:R1:W-:Y:S04]  /*16230*/  STL [R1+0x274], R11 ;  /* 0x0002740b01007387 */ /* 0x0003e80000100800 */
[----:B------:R-:W4:Y:S04]  /*16240*/  LDL.LU R71, [R1+0x334] ;  /* 0x0003340001477983 */ /* 0x000f280000300800 */
[----:B------:R-:W4:Y:S01]  /*16250*/  LDL.LU R68, [R1+0x338] ;  /* 0x0003380001447983 */ /* 0x000f220000300800 */
[----:B------:R-:W-:-:S06]  /*16260*/  PRMT R7, RZ, 0x7610, R7 ;  /* 0x00007610ff077816 */ /* 0x000fcc0000000007 */
[----:B------:R0:W4:Y:S02]  /*16270*/  @!P1 LDG.E.U8 R7, desc[UR18][R8.64] ;  /* 0x0000001208079981 */ /* 0x000124000c1e1100 */
[----:B0-----:R-:W-:Y:S02]  /*16280*/  PRMT R8, RZ, 0x7610, R8 ;  /* 0x00007610ff087816 */ /* 0x001fe40000000008 */
[----:B------:R-:W-:-:S04]  /*16290*/  PRMT R9, RZ, 0x7610, R9 ;  /* 0x00007610ff097816 */ /* 0x000fc80000000009 */
[----:B------:R0:W4:Y:S01]  /*162a0*/  @!P1 LDG.E.U8 R8, desc[UR18][R10.64] ;  /* 0x000000120a089981 */ /* 0x000122000c1e1100 */
[----:B------:R-:W-:Y:S01]  /*162b0*/  IMAD.MOV.U32 R86, RZ, RZ, R13 ;  /* 0x000000ffff567224 */ /* 0x000fe200078e000d */
[----:B------:R-:W-:-:S05]  /*162c0*/  IADD3 R14, P2, PT, R4, R14, RZ ;  /* 0x0000000e040e7210 */ /* 0x000fca0007f5e0ff */
[----:B------:R-:W-:Y:S01]  /*162d0*/  IMAD.X R15, R88, 0x1, R15, P2 ;  /* 0x00000001580f7824 */ /* 0x000fe200010e060f */
[----:B------:R-:W-:Y:S01]  /*162e0*/  STL [R1+0x2b8], R14 ;  /* 0x0002b80e01007387 */ /* 0x000fe20000100800 */
[----:B0-----:R-:W-:Y:S02]  /*162f0*/  @!P1 IMAD.MOV.U32 R10, RZ, RZ, R14 ;  /* 0x000000ffff0a9224 */ /* 0x001fe400078e000e */
[----:B-1----:R-:W-:Y:S01]  /*16300*/  @!P1 IMAD.MOV.U32 R11, RZ, RZ, R15 ;  /* 0x000000ffff0b9224 */ /* 0x002fe200078e000f */
[----:B------:R0:W-:Y:S04]  /*16310*/  STL [R1+0x2b4], R15 ;  /* 0x0002b40f01007387 */ /* 0x0001e80000100800 */
[----:B------:R1:W4:Y:S04]  /*16320*/  @!P1 LDG.E.U8 R9, desc[UR18][R10.64] ;  /* 0x000000120a099981 */ /* 0x000328000c1e1100 */
[----:B0-----:R-:W4:Y:S04]  /*16330*/  LDL.LU R15, [R1+0x374] ;  /* 0x00037400010f7983 */ /* 0x001f280000300800 */
[----:B------:R-:W4:Y:S01]  /*16340*/  LDL.LU R14, [R1+0x378] ;  /* 0x00037800010e7983 */ /* 0x000f220000300800 */
[----:B-1----:R-:W-:-:S02]  /*16350*/  PRMT R10, RZ, 0x7610, R10 ;  /* 0x00007610ff0a7816 */ /* 0x002fc4000000000a */
[----:B---3--:R-:W-:-:S05]  /*16360*/  IADD3 R0, P2, PT, R4, R0, RZ ;  /* 0x0000000004007210 */ /* 0x008fca0007f5e0ff */
[----:B--2---:R-:W-:Y:S01]  /*16370*/  IMAD.X R12, R88, 0x1, R12, P2 ;  /* 0x00000001580c7824 */ /* 0x004fe200010e060c */
[----:B------:R-:W-:Y:S03]  /*16380*/  STL [R1+0x2f8], R0 ;  /* 0x0002f80001007387 */ /* 0x000fe60000100800 */
[----:B------:R-:W-:Y:S01]  /*16390*/  @!P1 IMAD.MOV.U32 R13, RZ, RZ, R12 ;  /* 0x000000ffff0d9224 */ /* 0x000fe200078e000c */
[----:B------:R0:W-:Y:S04]  /*163a0*/  STL [R1+0x2f4], R12 ;  /* 0x0002f40c01007387 */ /* 0x0001e80000100800 */
[----:B------:R-:W2:Y:S01]  /*163b0*/  LDL.LU R72, [R1+0x3b4] ;  /* 0x0003b40001487983 */ /* 0x000ea20000300800 */
[----:B----4-:R-:W-:Y:S01]  /*163c0*/  IADD3 R68, P2, PT, R4, R68, RZ ;  /* 0x0000004404447210 */ /* 0x010fe20007f5e0ff */
[----:B0-----:R-:W-:-:S02]  /*163d0*/  @!P1 IMAD.MOV.U32 R12, RZ, RZ, R0 ;  /* 0x000000ffff0c9224 */ /* 0x001fc400078e0000 */
[----:B------:R-:W3:Y:S02]  /*163e0*/  LDL.LU R0, [R1+0x3b8] ;  /* 0x0003b80001007983 */ /* 0x000ee40000300800 */
[----:B------:R-:W-:Y:S02]  /*163f0*/  IMAD.X R71, R88, 0x1, R71, P2 ;  /* 0x0000000158477824 */ /* 0x000fe400010e0647 */
[----:B------:R-:W-:Y:S04]  /*16400*/  STL [R1+0x338], R68 ;  /* 0x0003384401007387 */ /* 0x000fe80000100800 */
[----:B------:R0:W4:Y:S04]  /*16410*/  @!P1 LDG.E.U8 R10, desc[UR18][R12.64] ;  /* 0x000000120c0a9981 */ /* 0x000128000c1e1100 */
[----:B------:R1:W-:Y:S04]  /*16420*/  STL [R1+0x334], R71 ;  /* 0x0003344701007387 */ /* 0x0003e80000100800 */
[----:B------:R-:W4:Y:S01]  /*16430*/  LDL.LU R76, [R1+0x1e0] ;  /* 0x0001e000014c7983 */ /* 0x000f220000300800 */
[----:B0-----:R-:W-:-:S03]  /*16440*/  @!P1 IMAD.MOV.U32 R13, RZ, RZ, R71 ;  /* 0x000000ffff0d9224 */ /* 0x001fc600078e0047 */
[----:B-1----:R-:W4:Y:S01]  /*16450*/  LDL.LU R71, [R1+0x1e4] ;  /* 0x0001e40001477983 */ /* 0x002f220000300800 */
[----:B------:R-:W-:Y:S01]  /*16460*/  PRMT R11, RZ, 0x7610, R11 ;  /* 0x00007610ff0b7816 */ /* 0x000fe2000000000b */
[----:B------:R-:W-:-:S05]  /*16470*/  @!P1 IMAD.MOV.U32 R12, RZ, RZ, R68 ;  /* 0x000000ffff0c9224 */ /* 0x000fca00078e0044 */
[----:B------:R0:W4:Y:S02]  /*16480*/  @!P1 LDG.E.U8 R11, desc[UR18][R12.64] ;  /* 0x000000120c0b9981 */ /* 0x000124000c1e1100 */
[----:B0-----:R-:W-:Y:S02]  /*16490*/  PRMT R12, RZ, 0x7610, R12 ;  /* 0x00007610ff0c7816 */ /* 0x001fe4000000000c */
[----:B------:R-:W-:-:S05]  /*164a0*/  IADD3 R14, P2, PT, R4, R14, RZ ;  /* 0x0000000e040e7210 */ /* 0x000fca0007f5e0ff */
[----:B------:R-:W-:Y:S01]  /*164b0*/  IMAD.X R15, R88, 0x1, R15, P2 ;  /* 0x00000001580f7824 */ /* 0x000fe200010e060f */
[----:B------:R0:W-:Y:S04]  /*164c0*/  STL [R1+0x378], R14 ;  /* 0x0003780e01007387 */ /* 0x0001e80000100800 */
[----:B------:R1:W-:Y:S04]  /*164d0*/  STL [R1+0x374], R15 ;  /* 0x0003740f01007387 */ /* 0x0003e80000100800 */
[----:B------:R-:W4:Y:S04]  /*164e0*/  LDL.LU R77, [R1+0x23c] ;  /* 0x00023c00014d7983 */ /* 0x000f280000300800 */
[----:B------:R-:W4:Y:S04]  /*164f0*/  LDL.LU R68, [R1+0x240] ;  /* 0x0002400001447983 */ /* 0x000f280000300800 */
[----:B------:R0:W4:Y:S04]  /*16500*/  @!P1 LDG.E.U8 R12, desc[UR18][R14.64] ;  /* 0x000000120e0c9981 */ /* 0x000128000c1e1100 */
[----:B------:R-:W-:Y:S04]  /*16510*/  STS.U8 [R2+UR9+0x4000], R17 ;  /* 0x0040001102007988 */ /* 0x000fe80008000009 */
[----:B------:R-:W-:Y:S01]  /*16520*/  STS.U8 [R2+UR9+0x4400], R16 ;  /* 0x0044001002007988 */ /* 0x000fe20008000009 */
[----:B---3--:R-:W-:-:S05]  /*16530*/  IADD3 R0, P2, PT, R4, R0, RZ ;  /* 0x0000000004007210 */ /* 0x008fca0007f5e0ff */
[----:B--2---:R-:W-:Y:S01]  /*16540*/  IMAD.X R72, R88, 0x1, R72, P2 ;  /* 0x0000000158487824 */ /* 0x004fe200010e0648 */
[----:B------:R-:W-:Y:S01]  /*16550*/  STL [R1+0x3b8], R0 ;  /* 0x0003b80001007387 */ /* 0x000fe20000100800 */
[----:B0-----:R-:W-:Y:S02]  /*16560*/  @!P1 IMAD.MOV.U32 R14, RZ, RZ, R0 ;  /* 0x000000ffff0e9224 */ /* 0x001fe400078e0000 */
[----:B-1----:R-:W-:Y:S01]  /*16570*/  @!P1 IMAD.MOV.U32 R15, RZ, RZ, R72 ;  /* 0x000000ffff0f9224 */ /* 0x002fe200078e0048 */
[----:B------:R0:W-:Y:S04]  /*16580*/  STL [R1+0x3b4], R72 ;  /* 0x0003b44801007387 */ /* 0x0001e80000100800 */
[----:B0-----:R-:W2:Y:S01]  /*16590*/  LDL.LU R72, [R1+0x27c] ;  /* 0x00027c0001487983 */ /* 0x001ea20000300800 */
[----:B----4-:R-:W-:-:S03]  /*165a0*/  IADD3 R71, P2, PT, R4, R71, RZ ;  /* 0x0000004704477210 */ /* 0x010fc60007f5e0ff */
[----:B------:R-:W3:Y:S02]  /*165b0*/  LDL.LU R0, [R1+0x280] ;  /* 0x0002800001007983 */ /* 0x000ee40000300800 */
[----:B------:R-:W-:Y:S02]  /*165c0*/  IMAD.X R76, R88, 0x1, R76, P2 ;  /* 0x00000001584c7824 */ /* 0x000fe400010e064c */
[----:B------:R-:W-:Y:S01]  /*165d0*/  STL [R1+0x1e4], R71 ;  /* 0x0001e44701007387 */ /* 0x000fe20000100800 */
[----:B------:R-:W-:Y:S02]  /*165e0*/  @!P1 IMAD.MOV.U32 R16, RZ, RZ, R71 ;  /* 0x000000ffff109224 */ /* 0x000fe400078e0047 */
[----:B------:R-:W-:Y:S01]  /*165f0*/  @!P1 IMAD.MOV.U32 R17, RZ, RZ, R76 ;  /* 0x000000ffff119224 */ /* 0x000fe200078e004c */
[----:B------:R0:W-:Y:S04]  /*16600*/  STL [R1+0x1e0], R76 ;  /* 0x0001e04c01007387 */ /* 0x0001e80000100800 */
[----:B0-----:R-:W4:Y:S04]  /*16610*/  LDL.LU R76, [R1+0x2bc] ;  /* 0x0002bc00014c7983 */ /* 0x001f280000300800 */
[----:B------:R-:W4:Y:S01]  /*16620*/  LDL.LU R71, [R1+0x2c0] ;  /* 0x0002c00001477983 */ /* 0x000f220000300800 */
[----:B------:R-:W-:-:S06]  /*16630*/  PRMT R13, RZ, 0x7610, R13 ;  /* 0x00007610ff0d7816 */ /* 0x000fcc000000000d */
[----:B------:R0:W4:Y:S02]  /*16640*/  @!P1 LDG.E.U8 R13, desc[UR18][R14.64] ;  /* 0x000000120e0d9981 */ /* 0x000124000c1e1100 */
[----:B0-----:R-:W-:Y:S02]  /*16650*/  PRMT R14, RZ, 0x7610, R14 ;  /* 0x00007610ff0e7816 */ /* 0x001fe4000000000e */
[----:B------:R-:W-:-:S04]  /*16660*/  PRMT R15, RZ, 0x7610, R15 ;  /* 0x00007610ff0f7816 */ /* 0x000fc8000000000f */
[----:B------:R0:W4:Y:S01]  /*16670*/  @!P1 LDG.E.U8 R14, desc[UR18][R16.64] ;  /* 0x00000012100e9981 */ /* 0x000122000c1e1100 */
[----:B------:R-:W-:-:S05]  /*16680*/  IADD3 R68, P2, PT, R4, R68, RZ ;  /* 0x0000004404447210 */ /* 0x000fca0007f5e0ff */
[----:B------:R-:W-:Y:S01]  /*16690*/  IMAD.X R77, R88, 0x1, R77, P2 ;  /* 0x00000001584d7824 */ /* 0x000fe200010e064d */
[----:B------:R-:W-:Y:S01]  /*166a0*/  STL [R1+0x240], R68 ;  /* 0x0002404401007387 */ /* 0x000fe20000100800 */
[----:B0-----:R-:W-:Y:S02]  /*166b0*/  @!P1 IMAD.MOV.U32 R16, RZ, RZ, R68 ;  /* 0x000000ffff109224 */ /* 0x001fe400078e0044 */
[----:B------:R-:W-:Y:S01]  /*166c0*/  @!P1 IMAD.MOV.U32 R17, RZ, RZ, R77 ;  /* 0x000000ffff119224 */ /* 0x000fe200078e004d */
[----:B------:R0:W-:Y:S04]  /*166d0*/  STL [R1+0x23c], R77 ;  /* 0x00023c4d01007387 */ /* 0x0001e80000100800 */
[----:B------:R-:W-:Y:S04]  /*166e0*/  STS.U8 [R2+UR9+0x4800], R19 ;  /* 0x0048001302007988 */ /* 0x000fe80008000009 */
[----:B------:R1:W4:Y:S04]  /*166f0*/  @!P1 LDG.E.U8 R15, desc[UR18][R16.64] ;  /* 0x00000012100f9981 */ /* 0x000328000c1e1100 */
[----:B0-----:R-:W4:Y:S04]  /*16700*/  LDL.LU R77, [R1+0x2fc] ;  /* 0x0002fc00014d7983 */ /* 0x001f280000300800 */
[----:B------:R-:W4:Y:S01]  /*16710*/  LDL.LU R68, [R1+0x300] ;  /* 0x0003000001447983 */ /* 0x000f220000300800 */
[----:B-1----:R-:W-:-:S03]  /*16720*/  PRMT R16, RZ, 0x7610, R16 ;  /* 0x00007610ff107816 */ /* 0x002fc60000000010 */
[----:B------:R0:W-:Y:S01]  /*16730*/  STS.U8 [R2+UR9+0x4c00], R18 ;  /* 0x004c001202007988 */ /* 0x0001e20008000009 */
[----:B---3--:R-:W-:-:S05]  /*16740*/  IADD3 R0, P2, PT, R4, R0, RZ ;  /* 0x0000000004007210 */ /* 0x008fca0007f5e0ff */
[----:B--2---:R-:W-:Y:S01]  /*16750*/  IMAD.X R72, R88, 0x1, R72, P2 ;  /* 0x0000000158487824 */ /* 0x004fe200010e0648 */
[----:B------:R-:W-:Y:S01]  /*16760*/  STL [R1+0x280], R0 ;  /* 0x0002800001007387 */ /* 0x000fe20000100800 */
[----:B0-----:R-:W-:Y:S02]  /*16770*/  @!P1 IMAD.MOV.U32 R18, RZ, RZ, R0 ;  /* 0x000000ffff129224 */ /* 0x001fe400078e0000 */
[----:B------:R-:W-:Y:S01]  /*16780*/  @!P1 IMAD.MOV.U32 R19, RZ, RZ, R72 ;  /* 0x000000ffff139224 */ /* 0x000fe200078e0048 */
[----:B------:R0:W-:Y:S04]  /*16790*/  STL [R1+0x27c], R72 ;  /* 0x00027c4801007387 */ /* 0x0001e80000100800 */
[----:B------:R1:W2:Y:S04]  /*167a0*/  @!P1 LDG.E.U8 R16, desc[UR18][R18.64] ;  /* 0x0000001212109981 */ /* 0x0002a8000c1e1100 */
[----:B0-----:R-:W3:Y:S01]  /*167b0*/  LDL.LU R72, [R1+0x33c] ;  /* 0x00033c0001487983 */ /* 0x001ee20000300800 */
[----:B----4-:R-:W-:-:S03]  /*167c0*/  IADD3 R71, P2, PT, R4, R71, RZ ;  /* 0x0000004704477210 */ /* 0x010fc60007f5e0ff */
[----:B------:R-:W4:Y:S02]  /*167d0*/  LDL.LU R0, [R1+0x340] ;  /* 0x0003400001007983 */ /* 0x000f240000300800 */
[----:B------:R-:W-:Y:S02]  /*167e0*/  IMAD.X R76, R88, 0x1, R76, P2 ;  /* 0x00000001584c7824 */ /* 0x000fe400010e064c */
[----:B------:R-:W-:Y:S01]  /*167f0*/  STL [R1+0x2c0], R71 ;  /* 0x0002c04701007387 */ /* 0x000fe20000100800 */
[----:B-1----:R-:W-:Y:S02]  /*16800*/  @!P1 IMAD.MOV.U32 R18, RZ, RZ, R71 ;  /* 0x000000ffff129224 */ /* 0x002fe400078e0047 */
[----:B------:R-:W-:Y:S01]  /*16810*/  @!P1 IMAD.MOV.U32 R19, RZ, RZ, R76 ;  /* 0x000000ffff139224 */ /* 0x000fe200078e004c */
[----:B------:R0:W-:Y:S04]  /*16820*/  STL [R1+0x2bc], R76 ;  /* 0x0002bc4c01007387 */ /* 0x0001e80000100800 */
[----:B0-----:R-:W2:Y:S04]  /*16830*/  LDL.LU R76, [R1+0x37c] ;  /* 0x00037c00014c7983 */ /* 0x001ea80000300800 */
[----:B------:R-:W2:Y:S01]  /*16840*/  LDL.LU R71, [R1+0x380] ;  /* 0x0003800001477983 */ /* 0x000ea20000300800 */
[----:B------:R-:W-:-:S03]  /*16850*/  PRMT R17, RZ, 0x7610, R17 ;  /* 0x00007610ff117816 */ /* 0x000fc60000000011 */
[----:B------:R-:W-:Y:S04]  /*16860*/  STS.U8 [R2+UR9+0x5000], R21 ;  /* 0x0050001502007988 */ /* 0x000fe80008000009 */
[----:B------:R0:W2:Y:S04]  /*16870*/  @!P1 LDG.E.U8 R17, desc[UR18][R18.64] ;  /* 0x0000001212119981 */ /* 0x0000a8000c1e1100 */
[----:B------:R1:W-:Y:S01]  /*16880*/  STS.U8 [R2+UR9+0x5400], R20 ;  /* 0x0054001402007988 */ /* 0x0003e20008000009 */
[----:B0-----:R-:W-:Y:S02]  /*16890*/  PRMT R18, RZ, 0x7610, R18 ;  /* 0x00007610ff127816 */ /* 0x001fe40000000012 */
[----:B------:R-:W-:-:S05]  /*168a0*/  IADD3 R68, P2, PT, R4, R68, RZ ;  /* 0x0000004404447210 */ /* 0x000fca0007f5e0ff */
[----:B------:R-:W-:Y:S01]  /*168b0*/  IMAD.X R77, R88, 0x1, R77, P2 ;  /* 0x00000001584d7824 */ /* 0x000fe200010e064d */
[----:B------:R0:W-:Y:S01]  /*168c0*/  STL [R1+0x300], R68 ;  /* 0x0003004401007387 */ /* 0x0001e20000100800 */
[----:B-1----:R-:W-:Y:S02]  /*168d0*/  @!P1 IMAD.MOV.U32 R20, RZ, RZ, R68 ;  /* 0x000000ffff149224 */ /* 0x002fe400078e0044 */
[----:B------:R-:W-:Y:S01]  /*168e0*/  @!P1 IMAD.MOV.U32 R21, RZ, RZ, R77 ;  /* 0x000000ffff159224 */ /* 0x000fe200078e004d */
[----:B------:R-:W-:Y:S04]  /*168f0*/  STL [R1+0x2fc], R77 ;  /* 0x0002fc4d01007387 */ /* 0x000fe80000100800 */
[----:B------:R1:W2:Y:S04]  /*16900*/  @!P1 LDG.E.U8 R18, desc[UR18][R20.64] ;  /* 0x0000001214129981 */ /* 0x0002a8000c1e1100 */
[----:B0-----:R-:W2:Y:S04]  /*16910*/  LDL.LU R68, [R1+0x3c0] ;  /* 0x0003c00001447983 */ /* 0x001ea80000300800 */
[----:B------:R-:W-:Y:S04]  /*16920*/  STS.U8 [R2+UR9+0x5800], R23 ;  /* 0x0058001702007988 */ /* 0x000fe80008000009 */
[----:B------:R-:W-:Y:S01]  /*16930*/  STS.U8 [R2+UR9+0x5c00], R22 ;  /* 0x005c001602007988 */ /* 0x000fe20008000009 */
[----:B----4-:R-:W-:-:S05]  /*16940*/  IADD3 R0, P2, PT, R4, R0, RZ ;  /* 0x0000000004007210 */ /* 0x010fca0007f5e0ff */
[----:B---3--:R-:W-:Y:S01]  /*16950*/  IMAD.X R72, R88, 0x1, R72, P2 ;  /* 0x0000000158487824 */ /* 0x008fe200010e0648 */
[----:B------:R-:W-:Y:S03]  /*16960*/  STL [R1+0x340], R0 ;  /* 0x0003400001007387 */ /* 0x000fe60000100800 */
[----:B-1----:R-:W-:Y:S01]  /*16970*/  @!P1 IMAD.MOV.U32 R21, RZ, RZ, R72 ;  /* 0x000000ffff159224 */ /* 0x002fe200078e0048 */
[----:B------:R0:W-:Y:S01]  /*16980*/  STL [R1+0x33c], R72 ;  /* 0x00033c4801007387 */ /* 0x0001e20000100800 */
[----:B------:R-:W-:-:S03]  /*16990*/  @!P1 IMAD.MOV.U32 R20, RZ, RZ, R0 ;  /* 0x000000ffff149224 */ /* 0x000fc600078e0000 */
[----:B0-----:R-:W3:Y:S01]  /*169a0*/  LDL.LU R72, [R1+0x3bc] ;  /* 0x0003bc0001487983 */ /* 0x001ee20000300800 */
[----:B--2---:R-:W-:-:S03]  /*169b0*/  IADD3 R71, P2, PT, R4, R71, RZ ;  /* 0x0000004704477210 */ /* 0x004fc60007f5e0ff */
[----:B------:R-:W2:Y:S02]  /*169c0*/  LDL.LU R77, [R1+0x1e8] ;  /* 0x0001e800014d7983 */ /* 0x000ea40000300800 */
[----:B------:R-:W-:Y:S02]  /*169d0*/  IMAD.X R76, R88, 0x1, R76, P2 ;  /* 0x00000001584c7824 */ /* 0x000fe400010e064c */
[----:B------:R-:W4:Y:S01]  /*169e0*/  LDL.LU R0, [R1+0x1ec] ;  /* 0x0001ec0001007983 */ /* 0x000f220000300800 */
[----:B------:R-:W-:Y:S02]  /*169f0*/  @!P1 IMAD.MOV.U32 R22, RZ, RZ, R71 ;  /* 0x000000ffff169224 */ /* 0x000fe400078e0047 */
[----:B------:R-:W-:Y:S01]  /*16a00*/  @!P1 IMAD.MOV.U32 R23, RZ, RZ, R76 ;  /* 0x000000ffff179224 */ /* 0x000fe200078e004c */
[----:B------:R-:W-:Y:S04]  /*16a10*/  STL [R1+0x380], R71 ;  /* 0x0003804701007387 */ /* 0x000fe80000100800 */
[----:B------:R0:W-:Y:S04]  /*16a20*/  STL [R1+0x37c], R76 ;  /* 0x00037c4c01007387 */ /* 0x0001e80000100800 */
[----:B0-----:R-:W2:Y:S04]  /*16a30*/  LDL.LU R76, [R1+0x244] ;  /* 0x00024400014c7983 */ /* 0x001ea80000300800 */
[----:B------:R-:W2:Y:S01]  /*16a40*/  LDL.LU R71, [R1+0x248] ;  /* 0x0002480001477983 */ /* 0x000ea20000300800 */
[----:B------:R-:W-:-:S06]  /*16a50*/  PRMT R19, RZ, 0x7610, R19 ;  /* 0x00007610ff137816 */ /* 0x000fcc0000000013 */
[----:B------:R0:W2:Y:S02]  /*16a60*/  @!P1 LDG.E.U8 R19, desc[UR18][R20.64] ;  /* 0x0000001214139981 */ /* 0x0000a4000c1e1100 */
[----:B0-----:R-:W-:Y:S02]  /*16a70*/  PRMT R20, RZ, 0x7610, R20 ;  /* 0x00007610ff147816 */ /* 0x001fe40000000014 */
[----:B------:R-:W-:-:S04]  /*16a80*/  IADD3 R68, P2, PT, R4, R68, RZ ;  /* 0x0000004404447210 */ /* 0x000fc80007f5e0ff */
[----:B------:R0:W2:Y:S01]  /*16a90*/  @!P1 LDG.E.U8 R20, desc[UR18][R22.64] ;  /* 0x0000001216149981 */ /* 0x0000a2000c1e1100 */
[----:B------:R-:W-:-:S03]  /*16aa0*/  PRMT R21, RZ, 0x7610, R21 ;  /* 0x00007610ff157816 */ /* 0x000fc60000000015 */
[----:B------:R-:W-:Y:S01]  /*16ab0*/  STL [R1+0x3c0], R68 ;  /* 0x0003c04401007387 */ /* 0x000fe20000100800 */
[----:B0-----:R-:W-:-:S03]  /*16ac0*/  @!P1 IMAD.MOV.U32 R22, RZ, RZ, R68 ;  /* 0x000000ffff169224 */ /* 0x001fc600078e0044 */
[----:B------:R-:W-:Y:S04]  /*16ad0*/  STS.U8 [R2+UR9+0x6000], R25 ;  /* 0x0060001902007988 */ /* 0x000fe80008000009 */
[----:B------:R-:W-:Y:S01]  /*16ae0*/  STS.U8 [R2+UR9+0x6400], R24 ;  /* 0x0064001802007988 */ /* 0x000fe20008000009 */
[----:B---3--:R-:W-:-:S04]  /*16af0*/  IMAD.X R72, R88, 0x1, R72, P2 ;  /* 0x0000000158487824 */ /* 0x008fc800010e0648 */
[----:B------:R-:W-:Y:S01]  /*16b00*/  @!P1 IMAD.MOV.U32 R23, RZ, RZ, R72 ;  /* 0x000000ffff179224 */ /* 0x000fe200078e0048 */
[----:B------:R0:W-:Y:S01]  /*16b10*/  STL [R1+0x3bc], R72 ;  /* 0x0003bc4801007387 */ /* 0x0001e20000100800 */
[----:B----4-:R-:W-:-:S03]  /*16b20*/  IADD3 R0, P2, PT, R4, R0, RZ ;  /* 0x0000000004007210 */ /* 0x010fc60007f5e0ff */
[----:B------:R1:W3:Y:S02]  /*16b30*/  @!P1 LDG.E.U8 R21, desc[UR18][R22.64] ;  /* 0x0000001216159981 */ /* 0x0002e4000c1e1100 */
[----:B--2---:R-:W-:Y:S02]  /*16b40*/  IMAD.X R77, R88, 0x1, R77, P2 ;  /* 0x00000001584d7824 */ /* 0x004fe400010e064d */
[----:B0-----:R-:W2:Y:S04]  /*16b50*/  LDL.LU R72, [R1+0x284] ;  /* 0x0002840001487983 */ /* 0x001ea80000300800 */
[----:B------:R-:W4:Y:S01]  /*16b60*/  LDL.LU R68, [R1+0x288] ;  /* 0x0002880001447983 */ /* 0x000f220000300800 */
[----:B-1----:R-:W-:Y:S01]  /*16b70*/  PRMT R22, RZ, 0x7610, R22 ;  /* 0x00007610ff167816 */ /* 0x002fe20000000016 */
[----:B------:R-:W-:-:S02]  /*16b80*/  @!P1 IMAD.MOV.U32 R24, RZ, RZ, R0 ;  /* 0x000000ffff189224 */ /* 0x000fc400078e0000 */
[----:B------:R0:W-:Y:S01]  /*16b90*/  STL [R1+0x1ec], R0 ;  /* 0x0001ec0001007387 */ /* 0x0001e20000100800 */
[----:B------:R-:W-:Y:S01]  /*16ba0*/  @!P1 IMAD.MOV.U32 R25, RZ, RZ, R77 ;  /* 0x000000ffff199224 */ /* 0x000fe200078e004d */
[----:B------:R-:W-:Y:S02]  /*16bb0*/  IADD3 R71, P2, PT, R4, R71, RZ ;  /* 0x0000004704477210 */ /* 0x000fe40007f5e0ff */
[----:B------:R-:W-:Y:S03]  /*16bc0*/  STL [R1+0x1e8], R77 ;  /* 0x0001e84d01007387 */ /* 0x000fe60000100800 */
[----:B------:R-:W-:Y:S01]  /*16bd0*/  IMAD.X R76, R88, 0x1, R76, P2 ;  /* 0x00000001584c7824 */ /* 0x000fe200010e064c */
[----:B0-----:R-:W3:Y:S04]  /*16be0*/  LDL.LU R0, [R1+0x2c8] ;  /* 0x0002c80001007983 */ /* 0x001ee80000300800 */
[----:B------:R0:W3:Y:S04]  /*16bf0*/  @!P1 LDG.E.U8 R22, desc[UR18][R24.64] ;  /* 0x0000001218169981 */ /* 0x0000e8000c1e1100 */
[----:B------:R-:W-:Y:S04]  /*16c00*/  STL [R1+0x248], R71 ;  /* 0x0002484701007387 */ /* 0x000fe80000100800 */
[----:B------:R1:W-:Y:S01]  /*16c10*/  STL [R1+0x244], R76 ;  /* 0x0002444c01007387 */ /* 0x0003e20000100800 */
[----:B0-----:R-:W-:-:S03]  /*16c20*/  @!P1 IMAD.MOV.U32 R25, RZ, RZ, R76 ;  /* 0x000000ffff199224 */ /* 0x001fc600078e004c */
[----:B-1----:R-:W3:Y:S01]  /*16c30*/  LDL.LU R76, [R1+0x2c4] ;  /* 0x0002c400014c7983 */ /* 0x002ee20000300800 */
[----:B------:R-:W-:Y:S01]  /*16c40*/  PRMT R23, RZ, 0x7610, R23 ;  /* 0x00007610ff177816 */ /* 0x000fe20000000017 */
[----:B------:R-:W-:Y:S02]  /*16c50*/  @!P1 IMAD.MOV.U32 R24, RZ, RZ, R71 ;  /* 0x000000ffff189224 */ /* 0x000fe400078e0047 */
[----:B------:R-:W3:Y:S04]  /*16c60*/  LDL.LU R71, [R1+0x308] ;  /* 0x0003080001477983 */ /* 0x000ee80000300800 */
[----:B------:R-:W-:Y:S04]  /*16c70*/  STS.U8 [R2+UR9+0x6800], R27 ;  /* 0x0068001b02007988 */ /* 0x000fe80008000009 */
[----:B------:R0:W3:Y:S04]  /*16c80*/  @!P1 LDG.E.U8 R23, desc[UR18][R24.64] ;  /* 0x0000001218179981 */ /* 0x0000e8000c1e1100 */
[----:B------:R1:W-:Y:S01]  /*16c90*/  STS.U8 [R2+UR9+0x6c00], R26 ;  /* 0x006c001a02007988 */ /* 0x0003e20008000009 */
[----:B0-----:R-:W-:-:S02]  /*16ca0*/  PRMT R24, RZ, 0x7610, R24 ;  /* 0x00007610ff187816 */ /* 0x001fc40000000018 */
[----:B----4-:R-:W-:-:S05]  /*16cb0*/  IADD3 R68, P2, PT, R4, R68, RZ ;  /* 0x0000004404447210 */ /* 0x010fca0007f5e0ff */
[----:B--2---:R-:W-:Y:S01]  /*16cc0*/  IMAD.X R72, R88, 0x1, R72, P2 ;  /* 0x0000000158487824 */ /* 0x004fe200010e0648 */
[----:B------:R-:W-:Y:S01]  /*16cd0*/  STL [R1+0x288], R68 ;  /* 0x0002884401007387 */ /* 0x000fe20000100800 */
[----:B-1----:R-:W-:Y:S02]  /*16ce0*/  @!P1 IMAD.MOV.U32 R26, RZ, RZ, R68 ;  /* 0x000000ffff1a9224 */ /* 0x002fe400078e0044 */
[----:B------:R-:W-:Y:S01]  /*16cf0*/  @!P1 IMAD.MOV.U32 R27, RZ, RZ, R72 ;  /* 0x000000ffff1b9224 */ /* 0x000fe200078e0048 */
[----:B------:R0:W-:Y:S04]  /*16d00*/  STL [R1+0x284], R72 ;  /* 0x0002844801007387 */ /* 0x0001e80000100800 */
[----:B------:R-:W2:Y:S01]  /*16d10*/  LDL.LU R77, [R1+0x304] ;  /* 0x00030400014d7983 */ /* 0x000ea20000300800 */
[----:B---3--:R-:W-:-:S03]  /*16d20*/  IADD3 R0, P2, PT, R4, R0, RZ ;  /* 0x0000000004007210 */ /* 0x008fc60007f5e0ff */
[----:B------:R1:W3:Y:S04]  /*16d30*/  @!P1 LDG.E.U8 R24, desc[UR18][R26.64] ;  /* 0x000000121a189981 */ /* 0x0002e8000c1e1100 */
[----:B0-----:R-:W4:Y:S04]  /*16d40*/  LDL.LU R72, [R1+0x344] ;  /* 0x0003440001487983 */ /* 0x001f280000300800 */
[----:B------:R-:W3:Y:S01]  /*16d50*/  LDL.LU R68, [R1+0x348] ;  /* 0x0003480001447983 */ /* 0x000ee20000300800 */
[----:B-1----:R-:W-:-:S03]  /*16d60*/  @!P1 IMAD.MOV.U32 R26, RZ, RZ, R0 ;  /* 0x000000ffff1a9224 */ /* 0x002fc600078e0000 */
[----:B------:R-:W-:Y:S01]  /*16d70*/  STL [R1+0x2c8], R0 ;  /* 0x0002c80001007387 */ /* 0x000fe20000100800 */
[----:B------:R-:W-:-:S04]  /*16d80*/  IMAD.X R76, R88, 0x1, R76, P2 ;  /* 0x00000001584c7824 */ /* 0x000fc800010e064c */
[----:B------:R-:W-:Y:S01]  /*16d90*/  @!P1 IMAD.MOV.U32 R27, RZ, RZ, R76 ;  /* 0x000000ffff1b9224 */ /* 0x000fe200078e004c */
[----:B------:R0:W-:Y:S04]  /*16da0*/  STL [R1+0x2c4], R76 ;  /* 0x0002c44c01007387 */ /* 0x0001e80000100800 */
[----:B0-----:R-:W4:Y:S04]  /*16db0*/  LDL.LU R76, [R1+0x384] ;  /* 0x00038400014c7983 */ /* 0x001f280000300800 */
[----:B------:R-:W4:Y:S01]  /*16dc0*/  LDL.LU R0, [R1+0x388] ;  /* 0x0003880001007983 */ /* 0x000f220000300800 */
[----:B------:R-:W-:-:S02]  /*16dd0*/  IADD3 R71, P2, PT, R4, R71, RZ ;  /* 0x0000004704477210 */ /* 0x000fc40007f5e0ff */
[----:B------:R-:W-:Y:S01]  /*16de0*/  PRMT R25, RZ, 0x7610, R25 ;  /* 0x00007610ff197816 */ /* 0x000fe20000000019 */
[----:B------:R-:W-:Y:S04]  /*16df0*/  STS.U8 [R2+UR9+0x7000], R29 ;  /* 0x0070001d02007988 */ /* 0x000fe80008000009 */
[----:B------:R0:W-:Y:S04]  /*16e00*/  STS.U8 [R2+UR9+0x7400], R28 ;  /* 0x0074001c02007988 */ /* 0x0001e80008000009 */
[----:B------:R1:W-:Y:S04]  /*16e10*/  STL [R1+0x308], R71 ;  /* 0x0003084701007387 */ /* 0x0003e80000100800 */
[----:B------:R1:W4:Y:S01]  /*16e20*/  @!P1 LDG.E.U8 R25, desc[UR18][R26.64] ;  /* 0x000000121a199981 */ /* 0x000322000c1e1100 */
[----:B0-----:R-:W-:Y:S01]  /*16e30*/  @!P1 IMAD.MOV.U32 R28, RZ, RZ, R71 ;  /* 0x000000ffff1c9224 */ /* 0x001fe200078e0047 */
[----:B-1----:R-:W-:-:S02]  /*16e40*/  PRMT R26, RZ, 0x7610, R26 ;  /* 0x00007610ff1a7816 */ /* 0x002fc4000000001a */
[----:B------:R-:W-:Y:S04]  /*16e50*/  STS.U8 [R2+UR9+0x7800], R31 ;  /* 0x0078001f02007988 */ /* 0x000fe80008000009 */
[----:B------:R-:W-:Y:S01]  /*16e60*/  STS.U8 [R2+UR9+0x7c00], R30 ;  /* 0x007c001e02007988 */ /* 0x000fe20008000009 */
[----:B--2---:R-:W-:-:S05]  /*16e70*/  IMAD.X R77, R88, 0x1, R77, P2 ;  /* 0x00000001584d7824 */ /* 0x004fca00010e064d */
[----:B------:R0:W-:Y:S01]  /*16e80*/  STL [R1+0x304], R77 ;  /* 0x0003044d01007387 */ /* 0x0001e20000100800 */
[----:B---3--:R-:W-:-:S03]  /*16e90*/  IADD3 R68, P2, PT, R4, R68, RZ ;  /* 0x0000004404447210 */ /* 0x008fc60007f5e0ff */
[----:B------:R-:W2:Y:S01]  /*16ea0*/  LDL.LU R71, [R1+0x3c4] ;  /* 0x0003c40001477983 */ /* 0x000ea20000300800 */
[----:B------:R-:W-:Y:S02]  /*16eb0*/  @!P1 IMAD.MOV.U32 R29, RZ, RZ, R77 ;  /* 0x000000ffff1d9224 */ /* 0x000fe400078e004d */
[----:B----4-:R-:W-:Y:S01]  /*16ec0*/  IMAD.X R72, R88, 0x1, R72, P2 ;  /* 0x0000000158487824 */ /* 0x010fe200010e0648 */
[----:B------:R-:W-:Y:S04]  /*16ed0*/  STL [R1+0x348], R68 ;  /* 0x0003484401007387 */ /* 0x000fe80000100800 */
[----:B------:R1:W-:Y:S04]  /*16ee0*/  STL [R1+0x344], R72 ;  /* 0x0003444801007387 */ /* 0x0003e80000100800 */
[----:B0-----:R-:W3:Y:S04]  /*16ef0*/  LDL.LU R77, [R1+0x1f4] ;  /* 0x0001f400014d7983 */ /* 0x001ee80000300800 */
[----:B------:R0:W4:Y:S01]  /*16f00*/  @!P1 LDG.E.U8 R26, desc[UR18][R28.64] ;  /* 0x000000121c1a9981 */ /* 0x000122000c1e1100 */
[----:B------:R-:W-:Y:S01]  /*16f10*/  IADD3 R0, P2, PT, R4, R0, RZ ;  /* 0x0000000004007210 */ /* 0x000fe20007f5e0ff */
[----:B0-----:R-:W-:-:S02]  /*16f20*/  @!P1 IMAD.MOV.U32 R29, RZ, RZ, R72 ;  /* 0x000000ffff1d9224 */ /* 0x001fc400078e0048 */
[----:B-1----:R-:W4:Y:S02]  /*16f30*/  LDL.LU R72, [R1+0x210] ;  /* 0x0002100001487983 */ /* 0x002f240000300800 */
[----:B------:R-:W-:Y:S02]  /*16f40*/  IMAD.X R76, R88, 0x1, R76, P2 ;  /* 0x00000001584c7824 */ /* 0x000fe400010e064c */
[----:B------:R-:W-:Y:S01]  /*16f50*/  STL [R1+0x388], R0 ;  /* 0x0003880001007387 */ /* 0x000fe20000100800 */
[----:B------:R-:W-:Y:S02]  /*16f60*/  @!P1 IMAD.MOV.U32 R30, RZ, RZ, R0 ;  /* 0x000000ffff1e9224 */ /* 0x000fe400078e0000 */
[----:B------:R-:W-:Y:S01]  /*16f70*/  @!P1 IMAD.MOV.U32 R31, RZ, RZ, R76 ;  /* 0x000000ffff1f9224 */ /* 0x000fe200078e004c */
[----:B------:R0:W-:Y:S04]  /*16f80*/  STL [R1+0x384], R76 ;  /* 0x0003844c01007387 */ /* 0x0001e80000100800 */
[----:B------:R-:W4:Y:S04]  /*16f90*/  LDL.LU R78, [R1+0x1f0] ;  /* 0x0001f000014e7983 */ /* 0x000f280000300800 */
[----:B0-----:R-:W4:Y:S04]  /*16fa0*/  LDL.LU R76, [R1+0x24c] ;  /* 0x00024c00014c7983 */ /* 0x001f280000300800 */
[----:B------:R-:W4:Y:S01]  /*16fb0*/  LDL.LU R0, [R1+0x250] ;  /* 0x0002500001007983 */ /* 0x000f220000300800 */
[----:B------:R-:W-:-:S02]  /*16fc0*/  @!P1 IMAD.MOV.U32 R28, RZ, RZ, R68 ;  /* 0x000000ffff1c9224 */ /* 0x000fc400078e0044 */
[----:B------:R-:W0:Y:S01]  /*16fd0*/  S2R R68, SR_TID.X ;  /* 0x0000000000447919 */ /* 0x000e220000002100 */
[----:B------:R-:W-:-:S06]  /*16fe0*/  PRMT R27, RZ, 0x7610, R27 ;  /* 0x00007610ff1b7816 */ /* 0x000fcc000000001b */
[----:B------:R1:W4:Y:S02]  /*16ff0*/  @!P1 LDG.E.U8 R27, desc[UR18][R28.64] ;  /* 0x000000121c1b9981 */ /* 0x000324000c1e1100 */
[----:B-1----:R-:W-:Y:S02]  /*17000*/  PRMT R28, RZ, 0x7610, R28 ;  /* 0x00007610ff1c7816 */ /* 0x002fe4000000001c */
[----:B------:R-:W-:-:S04]  /*17010*/  PRMT R29, RZ, 0x7610, R29 ;  /* 0x00007610ff1d7816 */ /* 0x000fc8000000001d */
[----:B------:R1:W4:Y:S01]  /*17020*/  @!P1 LDG.E.U8 R28, desc[UR18][R30.64] ;  /* 0x000000121e1c9981 */ /* 0x000322000c1e1100 */
[----:B0-----:R-:W-:-:S04]  /*17030*/  LOP3.LUT R68, R68, 0x7f, RZ, 0xc0, !PT ;  /* 0x0000007f44447812 */ /* 0x001fc800078ec0ff */
[----:B------:R-:W-:-:S05]  /*17040*/  LOP3.LUT R68, R68, 0x10, RZ, 0x3c, !PT ;  /* 0x0000001044447812 */ /* 0x000fca00078e3cff */
[----:B------:R-:W-:Y:S04]  /*17050*/  STS.U8 [R68+UR9+0x4080], R33 ;  /* 0x0040802144007988 */ /* 0x000fe80008000009 */
[----:B------:R-:W-:Y:S01]  /*17060*/  STS.U8 [R68+UR9+0x4480], R32 ;  /* 0x0044802044007988 */ /* 0x000fe20008000009 */
[----:B--2---:R-:W-:-:S05]  /*17070*/  IADD3 R71, P2, PT, R4, R71, RZ ;  /* 0x0000004704477210 */ /* 0x004fca0007f5e0ff */
[----:B------:R-:W-:Y:S01]  /*17080*/  STL [R1+0x3c4], R71 ;  /* 0x0003c44701007387 */ /* 0x000fe20000100800 */
[----:B-1----:R-:W-:Y:S02]  /*17090*/  @!P1 IMAD.MOV.U32 R30, RZ, RZ, R71 ;  /* 0x000000ffff1e9224 */ /* 0x002fe400078e0047 */
[----:B---3--:R-:W-:-:S04]  /*170a0*/  IMAD.X R77, R88, 0x1, R77, P2 ;  /* 0x00000001584d7824 */ /* 0x008fc800010e064d */
[----:B------:R-:W-:Y:S01]  /*170b0*/  @!P1 IMAD.MOV.U32 R31, RZ, RZ, R77 ;  /* 0x000000ffff1f9224 */ /* 0x000fe200078e004d */
[----:B------:R0:W-:Y:S04]  /*170c0*/  STL [R1+0x1f4], R77 ;  /* 0x0001f44d01007387 */ /* 0x0001e80000100800 */
[----:B------:R1:W2:Y:S04]  /*170d0*/  @!P1 LDG.E.U8 R29, desc[UR18][R30.64] ;  /* 0x000000121e1d9981 */ /* 0x0002a8000c1e1100 */
[----:B0-----:R-:W3:Y:S04]  /*170e0*/  LDL.LU R77, [R1+0x28c] ;  /* 0x00028c00014d7983 */ /* 0x001ee80000300800 */
[----:B------:R-:W2:Y:S01]  /*170f0*/  LDL.LU R71, [R1+0x290] ;  /* 0x0002900001477983 */ /* 0x000ea20000300800 */
[----:B----4-:R-:W-:-:S02]  /*17100*/  IADD3 R72, P2, PT, R4, R72, RZ ;  /* 0x0000004804487210 */ /* 0x010fc40007f5e0ff */
[----:B-1----:R-:W-:-:S03]  /*17110*/  PRMT R30, RZ, 0x7610, R30 ;  /* 0x00007610ff1e7816 */ /* 0x002fc6000000001e */
[----:B------:R0:W-:Y:S01]  /*17120*/  STL [R1+0x210], R72 ;  /* 0x0002104801007387 */ /* 0x0001e20000100800 */
[----:B------:R-:W-:Y:S02]  /*17130*/  @!P1 IMAD.MOV.U32 R32, RZ, RZ, R72 ;  /* 0x000000ffff209224 */ /* 0x000fe400078e0048 */
[----:B------:R-:W-:-:S04]  /*17140*/  IMAD.X R78, R88, 0x1, R78, P2 ;  /* 0x00000001584e7824 */ /* 0x000fc800010e064e */
[----:B------:R-:W-:Y:S01]  /*17150*/  @!P1 IMAD.MOV.U32 R33, RZ, RZ, R78 ;  /* 0x000000ffff219224 */ /* 0x000fe200078e004e */
[----:B------:R-:W-:Y:S04]  /*17160*/  STL [R1+0x1f0], R78 ;  /* 0x0001f04e01007387 */ /* 0x000fe80000100800 */
[----:B0-----:R-:W4:Y:S01]  /*17170*/  LDL.LU R72, [R1+0x2d0] ;  /* 0x0002d00001487983 */ /* 0x001f220000300800 */
[----:B------:R-:W-:-:S03]  /*17180*/  IADD3 R0, P2, PT, R4, R0, RZ ;  /* 0x0000000004007210 */ /* 0x000fc60007f5e0ff */
[----:B------:R0:W4:Y:S02]  /*17190*/  @!P1 LDG.E.U8 R30, desc[UR18][R32.64] ;  /* 0x00000012201e9981 */ /* 0x000124000c1e1100 */
[----:B------:R-:W-:Y:S02]  /*171a0*/  IMAD.X R76, R88, 0x1, R76, P2 ;  /* 0x00000001584c7824 */ /* 0x000fe400010e064c */
[----:B------:R-:W-:Y:S04]  /*171b0*/  STL [R1+0x250], R0 ;  /* 0x0002500001007387 */ /* 0x000fe80000100800 */
[----:B------:R1:W-:Y:S01]  /*171c0*/  STL [R1+0x24c], R76 ;  /* 0x00024c4c01007387 */ /* 0x0003e20000100800 */
[----:B0-----:R-:W-:-:S03]  /*171d0*/  @!P1 IMAD.MOV.U32 R33, RZ, RZ, R76 ;  /* 0x000000ffff219224 */ /* 0x001fc600078e004c */
[----:B-1----:R-:W4:Y:S01]  /*171e0*/  LDL.LU R76, [R1+0x2cc] ;  /* 0x0002cc00014c7983 */ /* 0x002f220000300800 */
[----:B------:R-:W-:Y:S01]  /*171f0*/  PRMT R31, RZ, 0x7610, R31 ;  /* 0x00007610ff1f7816 */ /* 0x000fe2000000001f */
[----:B------:R-:W-:Y:S02]  /*17200*/  @!P1 IMAD.MOV.U32 R32, RZ, RZ, R0 ;  /* 0x000000ffff209224 */ /* 0x000fe400078e0000 */
[----:B------:R-:W4:Y:S04]  /*17210*/  LDL.LU R0, [R1+0x310] ;  /* 0x0003100001007983 */ /* 0x000f280000300800 */
[----:B------:R-:W-:Y:S04]  /*17220*/  STS.U8 [R68+UR9+0x4880], R35 ;  /* 0x0048802344007988 */ /* 0x000fe80008000009 */
[----:B------:R0:W4:Y:S04]  /*17230*/  @!P1 LDG.E.U8 R31, desc[UR18][R32.64] ;  /* 0x00000012201f9981 */ /* 0x000128000c1e1100 */
[----:B------:R1:W-:Y:S01]  /*17240*/  STS.U8 [R68+UR9+0x4c80], R34 ;  /* 0x004c802244007988 */ /* 0x0003e20008000009 */
[----:B0-----:R-:W-:-:S02]  /*17250*/  PRMT R32, RZ, 0x7610, R32 ;  /* 0x00007610ff207816 */ /* 0x001fc40000000020 */
[----:B--2---:R-:W-:-:S05]  /*17260*/  IADD3 R71, P2, PT, R4, R71, RZ ;  /* 0x0000004704477210 */ /* 0x004fca0007f5e0ff */
[----:B---3--:R-:W-:Y:S01]  /*17270*/  IMAD.X R77, R88, 0x1, R77, P2 ;  /* 0x00000001584d7824 */ /* 0x008fe200010e064d */
[----:B------:R-:W-:Y:S01]  /*17280*/  STL [R1+0x290], R71 ;  /* 0x0002904701007387 */ /* 0x000fe20000100800 */
[----:B-1----:R-:W-:Y:S02]  /*17290*/  @!P1 IMAD.MOV.U32 R34, RZ, RZ, R71 ;  /* 0x000000ffff229224 */ /* 0x002fe400078e0047 */
[----:B------:R-:W-:Y:S01]  /*172a0*/  @!P1 IMAD.MOV.U32 R35, RZ, RZ, R77 ;  /* 0x000000ffff239224 */ /* 0x000fe200078e004d */
[----:B------:R0:W-:Y:S04]  /*172b0*/  STL [R1+0x28c], R77 ;  /* 0x00028c4d01007387 */ /* 0x0001e80000100800 */
[----:B------:R1:W2:Y:S04]  /*172c0*/  @!P1 LDG.E.U8 R32, desc[UR18][R34.64] ;  /* 0x0000001222209981 */ /* 0x0002a8000c1e1100 */
[----:B0-----:R-:W3:Y:S01]  /*172d0*/  LDL.LU R77, [R1+0x30c] ;  /* 0x00030c00014d7983 */ /* 0x001ee20000300800 */
[----:B----4-:R-:W-:-:S03]  /*172e0*/  IADD3 R72, P2, PT, R4, R72, RZ ;  /* 0x0000004804487210 */ /* 0x010fc60007f5e0ff */
[----:B------:R-:W4:Y:S04]  /*172f0*/  LDL.LU R78, [R1+0x34c] ;  /* 0x00034c00014e7983 */ /* 0x000f280000300800 */
[----:B------:R-:W2:Y:S01]  /*17300*/  LDL.LU R71, [R1+0x350] ;  /* 0x0003500001477983 */ /* 0x000ea20000300800 */
        /* <DEDUP_REMOVED lines=10> */
[----:B------:R-:W-:Y:S04]  /*173b0*/  STL [R1+0x310], R0 ;  /* 0x0003100001007387 */ /* 0x000fe80000100800 */
[----:B------:R0:W-:Y:S04]  /*173c0*/  STS.U8 [R68+UR9+0x5480], R36 ;  /* 0x0054802444007988 */ /* 0x0001e80008000009 */
[----:B------:R1:W4:Y:S01]  /*173d0*/  @!P1 LDG.E.U8 R33, desc[UR18][R34.64] ;  /* 0x0000001222219981 */ /* 0x000322000c1e1100 */
[----:B0-----:R-:W-:Y:S01]  /*173e0*/  @!P1 IMAD.MOV.U32 R36, RZ, RZ, R0 ;  /* 0x000000ffff249224 */ /* 0x001fe200078e0000 */
[----:B-1----:R-:W-:-:S02]  /*173f0*/  PRMT R34, RZ, 0x7610, R34 ;  /* 0x00007610ff227816 */ /* 0x002fc40000000022 */
[----:B------:R-:W-:Y:S01]  /*17400*/  STS.U8 [R68+UR9+0x5880], R39 ;  /* 0x0058802744007988 */ /* 0x000fe20008000009 */
[----:B---3--:R-:W-:-:S04]  /*17410*/  IMAD.X R77, R88, 0x1, R77, P2 ;  /* 0x00000001584d7824 */ /* 0x008fc800010e064d */
[----:B------:R-:W-:Y:S01]  /*17420*/  @!P1 IMAD.MOV.U32 R37, RZ, RZ, R77 ;  /* 0x000000ffff259224 */ /* 0x000fe200078e004d */
[----:B------:R0:W-:Y:S01]  /*17430*/  STL [R1+0x30c], R77 ;  /* 0x00030c4d01007387 */ /* 0x0001e20000100800 */
[----:B--2---:R-:W-:-:S03]  /*17440*/  IADD3 R71, P2, PT, R4, R71, RZ ;  /* 0x0000004704477210 */ /* 0x004fc60007f5e0ff */
[----:B------:R1:W2:Y:S02]  /*17450*/  @!P1 LDG.E.U8 R34, desc[UR18][R36.64] ;  /* 0x0000001224229981 */ /* 0x0002a4000c1e1100 */
[----:B----4-:R-:W-:Y:S02]  /*17460*/  IMAD.X R78, R88, 0x1, R78, P2 ;  /* 0x00000001584e7824 */ /* 0x010fe400010e064e */
[----:B0-----:R-:W3:Y:S04]  /*17470*/  LDL.LU R77, [R1+0x1fc] ;  /* 0x0001fc00014d7983 */ /* 0x001ee80000300800 */
[----:B------:R-:W4:Y:S01]  /*17480*/  LDL.LU R0, [R1+0x3c8] ;  /* 0x0003c80001007983 */ /* 0x000f220000300800 */
[----:B-1----:R-:W-:-:S03]  /*17490*/  @!P1 IMAD.MOV.U32 R36, RZ, RZ, R71 ;  /* 0x000000ffff249224 */ /* 0x002fc600078e0047 */
[----:B------:R0:W-:Y:S04]  /*174a0*/  STL [R1+0x350], R71 ;  /* 0x0003504701007387 */ /* 0x0001e80000100800 */
[----:B------:R-:W-:Y:S04]  /*174b0*/  STL [R1+0x34c], R78 ;  /* 0x00034c4e01007387 */ /* 0x000fe80000100800 */
[----:B0-----:R-:W2:Y:S01]  /*174c0*/  LDL.LU R71, [R1+0x218] ;  /* 0x0002180001477983 */ /* 0x001ea20000300800 */
[----:B------:R-:W-:-:S05]  /*174d0*/  IADD3 R72, P2, PT, R4, R72, RZ ;  /* 0x0000004804487210 */ /* 0x000fca0007f5e0ff */
[----:B------:R-:W-:Y:S01]  /*174e0*/  IMAD.X R76, R88, 0x1, R76, P2 ;  /* 0x00000001584c7824 */ /* 0x000fe200010e064c */
[----:B------:R-:W-:Y:S03]  /*174f0*/  STL [R1+0x390], R72 ;  /* 0x0003904801007387 */ /* 0x000fe60000100800 */
[----:B------:R-:W-:Y:S01]  /*17500*/  @!P1 IMAD.MOV.U32 R39, RZ, RZ, R76 ;  /* 0x000000ffff279224 */ /* 0x000fe200078e004c */
[----:B------:R0:W-:Y:S04]  /*17510*/  STL [R1+0x38c], R76 ;  /* 0x00038c4c01007387 */ /* 0x0001e80000100800 */
[----:B0-----:R-:W2:Y:S01]  /*17520*/  LDL.LU R76, [R1+0x214] ;  /* 0x00021400014c7983 */ /* 0x001ea20000300800 */
[----:B------:R-:W-:Y:S01]  /*17530*/  PRMT R35, RZ, 0x7610, R35 ;  /* 0x00007610ff237816 */ /* 0x000fe20000000023 */
[----:B------:R-:W-:-:S02]  /*17540*/  @!P1 IMAD.MOV.U32 R37, RZ, RZ, R78 ;  /* 0x000000ffff259224 */ /* 0x000fc400078e004e */
[----:B------:R0:W-:Y:S04]  /*17550*/  STS.U8 [R68+UR9+0x5c80], R38 ;  /* 0x005c802644007988 */ /* 0x0001e80008000009 */
[----:B------:R1:W2:Y:S01]  /*17560*/  @!P1 LDG.E.U8 R35, desc[UR18][R36.64] ;  /* 0x0000001224239981 */ /* 0x0002a2000c1e1100 */
[----:B0-----:R-:W-:-:S03]  /*17570*/  @!P1 IMAD.MOV.U32 R38, RZ, RZ, R72 ;  /* 0x000000ffff269224 */ /* 0x001fc600078e0048 */
[----:B------:R-:W2:Y:S01]  /*17580*/  LDL.LU R72, [R1+0x258] ;  /* 0x0002580001487983 */ /* 0x000ea20000300800 */
[----:B-1----:R-:W-:-:S06]  /*17590*/  PRMT R36, RZ, 0x7610, R36 ;  /* 0x00007610ff247816 */ /* 0x002fcc0000000024 */
[----:B------:R0:W2:Y:S04]  /*175a0*/  @!P1 LDG.E.U8 R36, desc[UR18][R38.64] ;  /* 0x0000001226249981 */ /* 0x0000a8000c1e1100 */
[----:B------:R-:W-:Y:S04]  /*175b0*/  STS.U8 [R68+UR9+0x6080], R41 ;  /* 0x0060802944007988 */ /* 0x000fe80008000009 */
[----:B------:R-:W-:Y:S01]  /*175c0*/  STS.U8 [R68+UR9+0x6480], R40 ;  /* 0x0064802844007988 */ /* 0x000fe20008000009 */
[----:B----4-:R-:W-:-:S05]  /*175d0*/  IADD3 R0, P2, PT, R4, R0, RZ ;  /* 0x0000000004007210 */ /* 0x010fca0007f5e0ff */
[----:B---3--:R-:W-:Y:S01]  /*175e0*/  IMAD.X R77, R88, 0x1, R77, P2 ;  /* 0x00000001584d7824 */ /* 0x008fe200010e064d */
[----:B------:R-:W-:Y:S03]  /*175f0*/  STL [R1+0x3c8], R0 ;  /* 0x0003c80001007387 */ /* 0x000fe60000100800 */
[----:B0-----:R-:W-:Y:S01]  /*17600*/  @!P1 IMAD.MOV.U32 R39, RZ, RZ, R77 ;  /* 0x000000ffff279224 */ /* 0x001fe200078e004d */
[----:B------:R0:W-:Y:S01]  /*17610*/  STL [R1+0x1fc], R77 ;  /* 0x0001fc4d01007387 */ /* 0x0001e20000100800 */
[----:B--2---:R-:W-:Y:S01]  /*17620*/  IADD3 R71, P2, PT, R4, R71, RZ ;  /* 0x0000004704477210 */ /* 0x004fe20007f5e0ff */
[----:B------:R-:W-:Y:S02]  /*17630*/  @!P1 IMAD.MOV.U32 R38, RZ, RZ, R0 ;  /* 0x000000ffff269224 */ /* 0x000fe400078e0000 */
[----:B0-----:R-:W2:Y:S04]  /*17640*/  LDL.LU R77, [R1+0x254] ;  /* 0x00025400014d7983 */ /* 0x001ea80000300800 */
[----:B------:R-:W3:Y:S04]  /*17650*/  LDL.LU R78, [R1+0x294] ;  /* 0x00029400014e7983 */ /* 0x000ee80000300800 */
[----:B------:R-:W4:Y:S01]  /*17660*/  LDL.LU R0, [R1+0x298] ;  /* 0x0002980001007983 */ /* 0x000f220000300800 */
[----:B------:R-:W-:-:S03]  /*17670*/  @!P1 IMAD.MOV.U32 R40, RZ, RZ, R71 ;  /* 0x000000ffff289224 */ /* 0x000fc600078e0047 */
[----:B------:R-:W-:Y:S01]  /*17680*/  STL [R1+0x218], R71 ;  /* 0x0002184701007387 */ /* 0x000fe20000100800 */
[----:B------:R-:W-:-:S04]  /*17690*/  IMAD.X R76, R88, 0x1, R76, P2 ;  /* 0x00000001584c7824 */ /* 0x000fc800010e064c */
[----:B------:R-:W-:Y:S01]  /*176a0*/  @!P1 IMAD.MOV.U32 R41, RZ, RZ, R76 ;  /* 0x000000ffff299224 */ /* 0x000fe200078e004c */
[----:B------:R0:W-:Y:S04]  /*176b0*/  STL [R1+0x214], R76 ;  /* 0x0002144c01007387 */ /* 0x0001e80000100800 */
[----:B0-----:R-:W3:Y:S04]  /*176c0*/  LDL.LU R76, [R1+0x2d4] ;  /* 0x0002d400014c7983 */ /* 0x001ee80000300800 */
[----:B------:R-:W3:Y:S01]  /*176d0*/  LDL.LU R71, [R1+0x2d8] ;  /* 0x0002d80001477983 */ /* 0x000ee20000300800 */
[----:B------:R-:W-:-:S02]  /*176e0*/  PRMT R37, RZ, 0x7610, R37 ;  /* 0x00007610ff257816 */ /* 0x000fc40000000025 */
[----:B------:R-:W-:-:S04]  /*176f0*/  IADD3 R72, P2, PT, R4, R72, RZ ;  /* 0x0000004804487210 */ /* 0x000fc80007f5e0ff */
[----:B------:R0:W3:Y:S04]  /*17700*/  @!P1 LDG.E.U8 R37, desc[UR18][R38.64] ;  /* 0x0000001226259981 */ /* 0x0000e8000c1e1100 */
[----:B------:R-:W-:Y:S01]  /*17710*/  STL [R1+0x258], R72 ;  /* 0x0002584801007387 */ /* 0x000fe20000100800 */
[----:B0-----:R-:W-:Y:S02]  /*17720*/  PRMT R38, RZ, 0x7610, R38 ;  /* 0x00007610ff267816 */ /* 0x001fe40000000026 */
[----:B------:R-:W-:-:S04]  /*17730*/  PRMT R39, RZ, 0x7610, R39 ;  /* 0x00007610ff277816 */ /* 0x000fc80000000027 */
[----:B------:R0:W3:Y:S04]  /*17740*/  @!P1 LDG.E.U8 R38, desc[UR18][R40.64] ;  /* 0x0000001228269981 */ /* 0x0000e8000c1e1100 */
[----:B------:R-:W-:Y:S01]  /*17750*/  STS.U8 [R68+UR9+0x6880], R43 ;  /* 0x0068802b44007988 */ /* 0x000fe20008000009 */
[----:B0-----:R-:W-:-:S03]  /*17760*/  @!P1 IMAD.MOV.U32 R40, RZ, RZ, R72 ;  /* 0x000000ffff289224 */ /* 0x001fc600078e0048 */
[----:B------:R-:W-:Y:S01]  /*17770*/  STS.U8 [R68+UR9+0x6c80], R42 ;  /* 0x006c802a44007988 */ /* 0x000fe20008000009 */
[----:B--2---:R-:W-:-:S04]  /*17780*/  IMAD.X R77, R88, 0x1, R77, P2 ;  /* 0x00000001584d7824 */ /* 0x004fc800010e064d */
[----:B------:R-:W-:Y:S01]  /*17790*/  @!P1 IMAD.MOV.U32 R41, RZ, RZ, R77 ;  /* 0x000000ffff299224 */ /* 0x000fe200078e004d */
[----:B------:R0:W-:Y:S01]  /*177a0*/  STL [R1+0x254], R77 ;  /* 0x0002544d01007387 */ /* 0x0001e20000100800 */
[----:B----4-:R-:W-:-:S03]  /*177b0*/  IADD3 R0, P2, PT, R4, R0, RZ ;  /* 0x0000000004007210 */ /* 0x010fc60007f5e0ff */
[----:B------:R1:W2:Y:S02]  /*177c0*/  @!P1 LDG.E.U8 R39, desc[UR18][R40.64] ;  /* 0x0000001228279981 */ /* 0x0002a4000c1e1100 */
[----:B---3--:R-:W-:Y:S02]  /*177d0*/  IMAD.X R78, R88, 0x1, R78, P2 ;  /* 0x00000001584e7824 */ /* 0x008fe400010e064e */
[----:B0-----:R-:W3:Y:S04]  /*177e0*/  LDL.LU R77, [R1+0x314] ;  /* 0x00031400014d7983 */ /* 0x001ee80000300800 */
[----:B------:R-:W4:Y:S01]  /*177f0*/  LDL.LU R72, [R1+0x318] ;  /* 0x0003180001487983 */ /* 0x000f220000300800 */
[----:B-1----:R-:W-:Y:S01]  /*17800*/  PRMT R40, RZ, 0x7610, R40 ;  /* 0x00007610ff287816 */ /* 0x002fe20000000028 */
[----:B------:R-:W-:-:S02]  /*17810*/  @!P1 IMAD.MOV.U32 R42, RZ, RZ, R0 ;  /* 0x000000ffff2a9224 */ /* 0x000fc400078e0000 */
[----:B------:R0:W-:Y:S01]  /*17820*/  STL [R1+0x298], R0 ;  /* 0x0002980001007387 */ /* 0x0001e20000100800 */
[----:B------:R-:W-:-:S03]  /*17830*/  @!P1 IMAD.MOV.U32 R43, RZ, RZ, R78 ;  /* 0x000000ffff2b9224 */ /* 0x000fc600078e004e */
[----:B------:R-:W-:Y:S04]  /*17840*/  STL [R1+0x294], R78 ;  /* 0x0002944e01007387 */ /* 0x000fe80000100800 */
[----:B------:R1:W2:Y:S04]  /*17850*/  @!P1 LDG.E.U8 R40, desc[UR18][R42.64] ;  /* 0x000000122a289981 */ /* 0x0002a8000c1e1100 */
[----:B0-----:R-:W2:Y:S01]  /*17860*/  LDL.LU R0, [R1+0x358] ;  /* 0x0003580001007983 */ /* 0x001ea20000300800 */
[----:B------:R-:W-:-:S05]  /*17870*/  IADD3 R71, P2, PT, R4, R71, RZ ;  /* 0x0000004704477210 */ /* 0x000fca0007f5e0ff */
[----:B------:R-:W-:Y:S01]  /*17880*/  IMAD.X R76, R88, 0x1, R76, P2 ;  /* 0x00000001584c7824 */ /* 0x000fe200010e064c */
[----:B------:R-:W-:Y:S03]  /*17890*/  STL [R1+0x2d8], R71 ;  /* 0x0002d84701007387 */ /* 0x000fe60000100800 */
[----:B-1----:R-:W-:Y:S01]  /*178a0*/  @!P1 IMAD.MOV.U32 R43, RZ, RZ, R76 ;  /* 0x000000ffff2b9224 */ /* 0x002fe200078e004c */
[----:B------:R0:W-:Y:S04]  /*178b0*/  STL [R1+0x2d4], R76 ;  /* 0x0002d44c01007387 */ /* 0x0001e80000100800 */
[----:B0-----:R-:W2:Y:S01]  /*178c0*/  LDL.LU R76, [R1+0x354] ;  /* 0x00035400014c7983 */ /* 0x001ea20000300800 */
[----:B------:R-:W-:Y:S01]  /*178d0*/  PRMT R41, RZ, 0x7610, R41 ;  /* 0x00007610ff297816 */ /* 0x000fe20000000029 */
[----:B------:R-:W-:-:S02]  /*178e0*/  @!P1 IMAD.MOV.U32 R42, RZ, RZ, R71 ;  /* 0x000000ffff2a9224 */ /* 0x000fc400078e0047 */
[----:B------:R-:W2:Y:S04]  /*178f0*/  LDL.LU R71, [R1+0x398] ;  /* 0x0003980001477983 */ /* 0x000ea80000300800 */
[----:B------:R-:W-:Y:S04]  /*17900*/  STS.U8 [R68+UR9+0x7080], R45 ;  /* 0x0070802d44007988 */ /* 0x000fe80008000009 */
[----:B------:R0:W2:Y:S04]  /*17910*/  @!P1 LDG.E.U8 R41, desc[UR18][R42.64] ;  /* 0x000000122a299981 */ /* 0x0000a8000c1e1100 */
[----:B------:R1:W-:Y:S01]  /*17920*/  STS.U8 [R68+UR9+0x7480], R44 ;  /* 0x0074802c44007988 */ /* 0x0003e20008000009 */
[----:B0-----:R-:W-:-:S02]  /*17930*/  PRMT R42, RZ, 0x7610, R42 ;  /* 0x00007610ff2a7816 */ /* 0x001fc4000000002a */
[----:B----4-:R-:W-:-:S05]  /*17940*/  IADD3 R72, P2, PT, R4, R72, RZ ;  /* 0x0000004804487210 */ /* 0x010fca0007f5e0ff */
[----:B---3--:R-:W-:Y:S01]  /*17950*/  IMAD.X R77, R88, 0x1, R77, P2 ;  /* 0x00000001584d7824 */ /* 0x008fe200010e064d */
[----:B------:R-:W-:Y:S01]  /*17960*/  STL [R1+0x318], R72 ;  /* 0x0003184801007387 */ /* 0x000fe20000100800 */
[----:B-1----:R-:W-:Y:S02]  /*17970*/  @!P1 IMAD.MOV.U32 R44, RZ, RZ, R72 ;  /* 0x000000ffff2c9224 */ /* 0x002fe400078e0048 */
[----:B------:R-:W-:Y:S01]  /*17980*/  @!P1 IMAD.MOV.U32 R45, RZ, RZ, R77 ;  /* 0x000000ffff2d9224 */ /* 0x000fe200078e004d */
[----:B------:R0:W-:Y:S04]  /*17990*/  STL [R1+0x314], R77 ;  /* 0x0003144d01007387 */ /* 0x0001e80000100800 */
[----:B------:R-:W3:Y:S01]  /*179a0*/  LDL.LU R78, [R1+0x394] ;  /* 0x00039400014e7983 */ /* 0x000ee20000300800 */
[----:B--2---:R-:W-:-:S03]  /*179b0*/  IADD3 R0, P2, PT, R4, R0, RZ ;  /* 0x0000000004007210 */ /* 0x004fc60007f5e0ff */
[----:B------:R1:W2:Y:S04]  /*179c0*/  @!P1 LDG.E.U8 R42, desc[UR18][R44.64] ;  /* 0x000000122c2a9981 */ /* 0x0002a8000c1e1100 */
[----:B0-----:R-:W4:Y:S04]  /*179d0*/  LDL.LU R77, [R1+0x200] ;  /* 0x00020000014d7983 */ /* 0x001f280000300800 */
[----:B------:R-:W2:Y:S01]  /*179e0*/  LDL.LU R72, [R1+0x3cc] ;  /* 0x0003cc0001487983 */ /* 0x000ea20000300800 */
[----:B-1----:R-:W-:-:S03]  /*179f0*/  @!P1 IMAD.MOV.U32 R44, RZ, RZ, R0 ;  /* 0x000000ffff2c9224 */ /* 0x002fc600078e0000 */
[----:B------:R0:W-:Y:S01]  /*17a00*/  STL [R1+0x358], R0 ;  /* 0x0003580001007387 */ /* 0x0001e20000100800 */
[----:B------:R-:W-:-:S05]  /*17a10*/  IMAD.X R76, R88, 0x1, R76, P2 ;  /* 0x00000001584c7824 */ /* 0x000fca00010e064c */
[----:B------:R1:W-:Y:S04]  /*17a20*/  STL [R1+0x354], R76 ;  /* 0x0003544c01007387 */ /* 0x0003e80000100800 */
[----:B0-----:R-:W4:Y:S01]  /*17a30*/  LDL.LU R0, [R1+0x220] ;  /* 0x0002200001007983 */ /* 0x001f220000300800 */
[----:B------:R-:W-:-:S03]  /*17a40*/  @!P1 IMAD.MOV.U32 R45, RZ, RZ, R76 ;  /* 0x000000ffff2d9224 */ /* 0x000fc600078e004c */
[----:B-1----:R-:W4:Y:S01]  /*17a50*/  LDL.LU R76, [R1+0x21c] ;  /* 0x00021c00014c7983 */ /* 0x002f220000300800 */
[----:B------:R-:W-:Y:S02]  /*17a60*/  IADD3 R71, P2, PT, R4, R71, RZ ;  /* 0x0000004704477210 */ /* 0x000fe40007f5e0ff */
[----:B------:R-:W-:Y:S01]  /*17a70*/  PRMT R43, RZ, 0x7610, R43 ;  /* 0x00007610ff2b7816 */ /* 0x000fe2000000002b */
[----:B------:R-:W-:Y:S04]  /*17a80*/  STS.U8 [R68+UR9+0x7880], R47 ;  /* 0x0078802f44007988 */ /* 0x000fe80008000009 */
[----:B------:R0:W-:Y:S04]  /*17a90*/  STS.U8 [R68+UR9+0x7c80], R46 ;  /* 0x007c802e44007988 */ /* 0x0001e80008000009 */
[----:B------:R1:W4:Y:S04]  /*17aa0*/  @!P1 LDG.E.U8 R43, desc[UR18][R44.64] ;  /* 0x000000122c2b9981 */ /* 0x000328000c1e1100 */
[----:B------:R3:W-:Y:S01]  /*17ab0*/  STL [R1+0x398], R71 ;  /* 0x0003984701007387 */ /* 0x0007e20000100800 */
[----:B0-----:R-:W-:Y:S01]  /*17ac0*/  @!P1 IMAD.MOV.U32 R46, RZ, RZ, R71 ;  /* 0x000000ffff2e9224 */ /* 0x001fe200078e0047 */
[----:B-1----:R-:W-:-:S02]  /*17ad0*/  PRMT R44, RZ, 0x7610, R44 ;  /* 0x00007610ff2c7816 */ /* 0x002fc4000000002c */
[----:B------:R-:W-:Y:S01]  /*17ae0*/  PRMT R45, RZ, 0x7610, R45 ;  /* 0x00007610ff2d7816 */ /* 0x000fe2000000002d */
[----:B---3--:R-:W-:-:S04]  /*17af0*/  IMAD.X R78, R88, 0x1, R78, P2 ;  /* 0x00000001584e7824 */ /* 0x008fc800010e064e */
[----:B------:R-:W-:Y:S01]  /*17b00*/  @!P1 IMAD.MOV.U32 R47, RZ, RZ, R78 ;  /* 0x000000ffff2f9224 */ /* 0x000fe200078e004e */
[----:B------:R-:W-:Y:S04]  /*17b10*/  STL [R1+0x394], R78 ;  /* 0x0003944e01007387 */ /* 0x000fe80000100800 */
[----:B------:R-:W3:Y:S01]  /*17b20*/  LDL.LU R71, [R1+0x260] ;  /* 0x0002600001477983 */ /* 0x000ee20000300800 */
[----:B--2---:R-:W-:-:S03]  /*17b30*/  IADD3 R72, P2, PT, R4, R72, RZ ;  /* 0x0000004804487210 */ /* 0x004fc60007f5e0ff */
[----:B------:R0:W2:Y:S02]  /*17b40*/  @!P1 LDG.E.U8 R44, desc[UR18][R46.64] ;  /* 0x000000122e2c9981 */ /* 0x0000a4000c1e1100 */
[----:B----4-:R-:W-:Y:S02]  /*17b50*/  IMAD.X R77, R88, 0x1, R77, P2 ;  /* 0x00000001584d7824 */ /* 0x010fe400010e064d */
[----:B------:R-:W-:Y:S04]  /*17b60*/  STL [R1+0x3cc], R72 ;  /* 0x0003cc4801007387 */ /* 0x000fe80000100800 */
[----:B------:R1:W-:Y:S01]  /*17b70*/  STL [R1+0x200], R77 ;  /* 0x0002004d01007387 */ /* 0x0003e20000100800 */
[----:B0-----:R-:W-:Y:S02]  /*17b80*/  @!P1 IMAD.MOV.U32 R46, RZ, RZ, R72 ;  /* 0x000000ffff2e9224 */ /* 0x001fe400078e0048 */
[----:B------:R-:W-:-:S05]  /*17b90*/  @!P1 IMAD.MOV.U32 R47, RZ, RZ, R77 ;  /* 0x000000ffff2f9224 */ /* 0x000fca00078e004d */
[----:B------:R0:W4:Y:S04]  /*17ba0*/  @!P1 LDG.E.U8 R45, desc[UR18][R46.64] ;  /* 0x000000122e2d9981 */ /* 0x000128000c1e1100 */
[----:B-1----:R-:W2:Y:S04]  /*17bb0*/  LDL.LU R77, [R1+0x25c] ;  /* 0x00025c00014d7983 */ /* 0x002ea80000300800 */
[----:B------:R-:W4:Y:S01]  /*17bc0*/  LDL.LU R72, [R1+0x2a0] ;  /* 0x0002a00001487983 */ /* 0x000f220000300800 */
[----:B------:R-:W-:-:S05]  /*17bd0*/  IADD3 R0, P2, PT, R4, R0, RZ ;  /* 0x0000000004007210 */ /* 0x000fca0007f5e0ff */
[----:B------:R-:W-:Y:S01]  /*17be0*/  IMAD.X R76, R88, 0x1, R76, P2 ;  /* 0x00000001584c7824 */ /* 0x000fe200010e064c */
[----:B------:R-:W-:Y:S03]  /*17bf0*/  STL [R1+0x220], R0 ;  /* 0x0002200001007387 */ /* 0x000fe60000100800 */
[----:B0-----:R-:W-:Y:S01]  /*17c00*/  @!P1 IMAD.MOV.U32 R47, RZ, RZ, R76 ;  /* 0x000000ffff2f9224 */ /* 0x001fe200078e004c */
[----:B------:R0:W-:Y:S04]  /*17c10*/  STL [R1+0x21c], R76 ;  /* 0x00021c4c01007387 */ /* 0x0001e80000100800 */
[----:B0-----:R-:W4:Y:S01]  /*17c20*/  LDL.LU R76, [R1+0x29c] ;  /* 0x00029c00014c7983 */ /* 0x001f220000300800 */
[----:B------:R-:W0:Y:S01]  /*17c30*/  S2R R68, SR_TID.X ;  /* 0x0000000000447919 */ /* 0x000e220000002100 */
[----:B------:R-:W-:-:S02]  /*17c40*/  @!P1 IMAD.MOV.U32 R46, RZ, RZ, R0 ;  /* 0x000000ffff2e9224 */ /* 0x000fc400078e0000 */
[----:B------:R-:W4:Y:S04]  /*17c50*/  LDL.LU R78, [R1+0x2dc] ;  /* 0x0002dc00014e7983 */ /* 0x000f280000300800 */
[----:B------:R-:W4:Y:S01]  /*17c60*/  LDL.LU R0, [R1+0x2e0] ;  /* 0x0002e00001007983 */ /* 0x000f220000300800 */
[----:B0-----:R-:W-:-:S04]  /*17c70*/  LOP3.LUT R68, R68, 0x7f, RZ, 0xc0, !PT ;  /* 0x0000007f44447812 */ /* 0x001fc800078ec0ff */
[----:B------:R-:W-:-:S05]  /*17c80*/  LOP3.LUT R68, R68, 0x20, RZ, 0x3c, !PT ;  /* 0x0000002044447812 */ /* 0x000fca00078e3cff */
[----:B------:R-:W-:Y:S04]  /*17c90*/  STS.U8 [R68+UR9+0x4100], R59 ;  /* 0x0041003b44007988 */ /* 0x000fe80008000009 */
[----:B------:R0:W-:Y:S04]  /*17ca0*/  STS.U8 [R68+UR9+0x4500], R49 ;  /* 0x0045003144007988 */ /* 0x0001e80008000009 */
[----:B------:R1:W-:Y:S01]  /*17cb0*/  STS.U8 [R68+UR9+0x4900], R50 ;  /* 0x0049003244007988 */ /* 0x0003e20008000009 */
[----:B0-----:R-:W-:Y:S02]  /*17cc0*/  PRMT R49, RZ, 0x7610, R49 ;  /* 0x00007610ff317816 */ /* 0x001fe40000000031 */
[----:B-1----:R-:W-:-:S04]  /*17cd0*/  PRMT R50, RZ, 0x7610, R50 ;  /* 0x00007610ff327816 */ /* 0x002fc80000000032 */
[----:B------:R0:W4:Y:S01]  /*17ce0*/  @!P1 LDG.E.U8 R49, desc[UR18][R46.64] ;  /* 0x000000122e319981 */ /* 0x000122000c1e1100 */
[----:B---3--:R-:W-:-:S05]  /*17cf0*/  IADD3 R71, P2, PT, R4, R71, RZ ;  /* 0x0000004704477210 */ /* 0x008fca0007f5e0ff */
[----:B------:R-:W-:Y:S01]  /*17d00*/  STL [R1+0x260], R71 ;  /* 0x0002604701007387 */ /* 0x000fe20000100800 */
[----:B0-----:R-:W-:Y:S02]  /*17d10*/  @!P1 IMAD.MOV.U32 R46, RZ, RZ, R71 ;  /* 0x000000ffff2e9224 */ /* 0x001fe400078e0047 */
[----:B--2---:R-:W-:Y:S01]  /*17d20*/  IMAD.X R77, R88, 0x1, R77, P2 ;  /* 0x00000001584d7824 */ /* 0x004fe200010e064d */
[----:B----4-:R-:W-:-:S04]  /*17d30*/  IADD3 R72, P2, PT, R4, R72, RZ ;  /* 0x0000004804487210 */ /* 0x010fc80007f5e0ff */
[----:B------:R0:W-:Y:S01]  /*17d40*/  STL [R1+0x25c], R77 ;  /* 0x00025c4d01007387 */ /* 0x0001e20000100800 */
[----:B------:R-:W-:-:S05]  /*17d50*/  @!P1 IMAD.MOV.U32 R47, RZ, RZ, R77 ;  /* 0x000000ffff2f9224 */ /* 0x000fca00078e004d */
[----:B------:R1:W2:Y:S04]  /*17d60*/  @!P1 LDG.E.U8 R50, desc[UR18][R46.64] ;  /* 0x000000122e329981 */ /* 0x0002a8000c1e1100 */
[----:B0-----:R-:W3:Y:S04]  /*17d70*/  LDL.LU R77, [R1+0x31c] ;  /* 0x00031c00014d7983 */ /* 0x001ee80000300800 */
[----:B------:R-:W4:Y:S01]  /*17d80*/  LDL.LU R71, [R1+0x320] ;  /* 0x0003200001477983 */ /* 0x000f220000300800 */
[----:B-1----:R-:W-:-:S03]  /*17d90*/  @!P1 IMAD.MOV.U32 R46, RZ, RZ, R72 ;  /* 0x000000ffff2e9224 */ /* 0x002fc600078e0048 */
[----:B------:R-:W-:Y:S01]  /*17da0*/  STL [R1+0x2a0], R72 ;  /* 0x0002a04801007387 */ /* 0x000fe20000100800 */
[----:B------:R-:W-:-:S04]  /*17db0*/  IMAD.X R76, R88, 0x1, R76, P2 ;  /* 0x00000001584c7824 */ /* 0x000fc800010e064c */
[----:B------:R-:W-:Y:S01]  /*17dc0*/  @!P1 IMAD.MOV.U32 R47, RZ, RZ, R76 ;  /* 0x000000ffff2f9224 */ /* 0x000fe200078e004c */
[----:B------:R0:W-:Y:S04]  /*17dd0*/  STL [R1+0x29c], R76 ;  /* 0x00029c4c01007387 */ /* 0x0001e80000100800 */
[----:B0-----:R-:W2:Y:S04]  /*17de0*/  LDL.LU R76, [R1+0x35c] ;  /* 0x00035c00014c7983 */ /* 0x001ea80000300800 */
[----:B------:R-:W2:Y:S01]  /*17df0*/  LDL.LU R72, [R1+0x360] ;  /* 0x0003600001487983 */ /* 0x000ea20000300800 */
[----:B------:R-:W-:-:S03]  /*17e00*/  IADD3 R0, P2, PT, R4, R0, RZ ;  /* 0x0000000004007210 */ /* 0x000fc60007f5e0ff */
[----:B------:R0:W-:Y:S02]  /*17e10*/  STS.U8 [R68+UR9+0x4d00], R51 ;  /* 0x004d003344007988 */ /* 0x0001e40008000009 */
[----:B------:R-:W-:Y:S02]  /*17e20*/  IMAD.X R78, R88, 0x1, R78, P2 ;  /* 0x00000001584e7824 */ /* 0x000fe400010e064e */
[----:B------:R1:W-:Y:S01]  /*17e30*/  STS.U8 [R68+UR9+0x5100], R52 ;  /* 0x0051003444007988 */ /* 0x0003e20008000009 */
[----:B0-----:R-:W-:-:S03]  /*17e40*/  PRMT R51, RZ, 0x7610, R51 ;  /* 0x00007610ff337816 */ /* 0x001fc60000000033 */
[----:B------:R0:W-:Y:S01]  /*17e50*/  STL [R1+0x2e0], R0 ;  /* 0x0002e00001007387 */ /* 0x0001e20000100800 */
[----:B-1----:R-:W-:-:S03]  /*17e60*/  PRMT R52, RZ, 0x7610, R52 ;  /* 0x00007610ff347816 */ /* 0x002fc60000000034 */
[----:B------:R1:W2:Y:S04]  /*17e70*/  @!P1 LDG.E.U8 R51, desc[UR18][R46.64] ;  /* 0x000000122e339981 */ /* 0x0002a8000c1e1100 */
[----:B------:R-:W-:Y:S01]  /*17e80*/  STL [R1+0x2dc], R78 ;  /* 0x0002dc4e01007387 */ /* 0x000fe20000100800 */
[----:B-1----:R-:W-:Y:S02]  /*17e90*/  @!P1 IMAD.MOV.U32 R46, RZ, RZ, R0 ;  /* 0x000000ffff2e9224 */ /* 0x002fe400078e0000 */
[----:B------:R-:W-:Y:S01]  /*17ea0*/  @!P1 IMAD.MOV.U32 R47, RZ, RZ, R78 ;  /* 0x000000ffff2f9224 */ /* 0x000fe200078e004e */
[----:B0-----:R-:W2:Y:S04]  /*17eb0*/  LDL.LU R0, [R1+0x3a0] ;  /* 0x0003a00001007983 */ /* 0x001ea80000300800 */
[----:B------:R0:W-:Y:S04]  /*17ec0*/  STS.U8 [R68+UR9+0x5500], R53 ;  /* 0x0055003544007988 */ /* 0x0001e80008000009 */
[----:B------:R1:W2:Y:S01]  /*17ed0*/  @!P1 LDG.E.U8 R52, desc[UR18][R46.64] ;  /* 0x000000122e349981 */ /* 0x0002a2000c1e1100 */
[----:B0-----:R-:W-:-:S02]  /*17ee0*/  PRMT R53, RZ, 0x7610, R53 ;  /* 0x00007610ff357816 */ /* 0x001fc40000000035 */
[----:B----4-:R-:W-:-:S05]  /*17ef0*/  IADD3 R71, P2, PT, R4, R71, RZ ;  /* 0x0000004704477210 */ /* 0x010fca0007f5e0ff */
[----:B---3--:R-:W-:Y:S01]  /*17f00*/  IMAD.X R77, R88, 0x1, R77, P2 ;  /* 0x00000001584d7824 */ /* 0x008fe200010e064d */
[----:B------:R-:W-:Y:S01]  /*17f10*/  STL [R1+0x320], R71 ;  /* 0x0003204701007387 */ /* 0x000fe20000100800 */
[----:B-1----:R-:W-:Y:S02]  /*17f20*/  @!P1 IMAD.MOV.U32 R46, RZ, RZ, R71 ;  /* 0x000000ffff2e9224 */ /* 0x002fe400078e0047 */
[----:B------:R-:W-:Y:S01]  /*17f30*/  @!P1 IMAD.MOV.U32 R47, RZ, RZ, R77 ;  /* 0x000000ffff2f9224 */ /* 0x000fe200078e004d */
[----:B------:R0:W-:Y:S04]  /*17f40*/  STL [R1+0x31c], R77 ;  /* 0x00031c4d01007387 */ /* 0x0001e80000100800 */
[----:B------:R1:W3:Y:S04]  /*17f50*/  @!P1 LDG.E.U8 R53, desc[UR18][R46.64] ;  /* 0x000000122e359981 */ /* 0x0002e8000c1e1100 */
[----:B0-----:R-:W4:Y:S04]  /*17f60*/  LDL.LU R77, [R1+0x39c] ;  /* 0x00039c00014d7983 */ /* 0x001f280000300800 */
[----:B------:R-:W3:Y:S01]  /*17f70*/  LDL.LU R71, [R1+0x3d0] ;  /* 0x0003d00001477983 */ /* 0x000ee20000300800 */
[----:B--2---:R-:W-:-:S05]  /*17f80*/  IADD3 R72, P2, PT, R4, R72, RZ ;  /* 0x0000004804487210 */ /* 0x004fca0007f5e0ff */
[----:B------:R-:W-:Y:S01]  /*17f90*/  IMAD.X R76, R88, 0x1, R76, P2 ;  /* 0x00000001584c7824 */ /* 0x000fe200010e064c */
[----:B------:R-:W-:Y:S03]  /*17fa0*/  STL [R1+0x360], R72 ;  /* 0x0003604801007387 */ /* 0x000fe60000100800 */
[----:B-1----:R-:W-:Y:S01]  /*17fb0*/  @!P1 IMAD.MOV.U32 R47, RZ, RZ, R76 ;  /* 0x000000ffff2f9224 */ /* 0x002fe200078e004c */
[----:B------:R0:W-:Y:S04]  /*17fc0*/  STL [R1+0x35c], R76 ;  /* 0x00035c4c01007387 */ /* 0x0001e80000100800 */
[----:B0-----:R-:W2:Y:S01]  /*17fd0*/  LDL.LU R76, [R1+0x204] ;  /* 0x00020400014c7983 */ /* 0x001ea20000300800 */
[----:B------:R-:W-:-:S03]  /*17fe0*/  @!P1 IMAD.MOV.U32 R46, RZ, RZ, R72 ;  /* 0x000000ffff2e9224 */ /* 0x000fc600078e0048 */
[----:B------:R0:W-:Y:S04]  /*17ff0*/  STS.U8 [R68+UR9+0x5900], R58 ;  /* 0x0059003a44007988 */ /* 0x0001e80008000009 */
[----:B------:R-:W2:Y:S04]  /*18000*/  LDL.LU R78, [R1+0x224] ;  /* 0x00022400014e7983 */ /* 0x000ea80000300800 */
[----:B------:R-:W2:Y:S01]  /*18010*/  LDL.LU R72, [R1+0x228] ;  /* 0x0002280001487983 */ /* 0x000ea20000300800 */
[----:B------:R-:W-:Y:S02]  /*18020*/  IADD3 R0, P2, PT, R4, R0, RZ ;  /* 0x0000000004007210 */ /* 0x000fe40007f5e0ff */
[----:B0-----:R-:W-:Y:S01]  /*18030*/  PRMT R58, RZ, 0x7610, R58 ;  /* 0x00007610ff3a7816 */ /* 0x001fe2000000003a */
[----:B------:R0:W-:Y:S04]  /*18040*/  STS.U8 [R68+UR9+0x5d00], R57 ;  /* 0x005d003944007988 */ /* 0x0001e80008000009 */
[----:B------:R-:W-:Y:S04]  /*18050*/  STL [R1+0x3a0], R0 ;  /* 0x0003a00001007387 */ /* 0x000fe80000100800 */
[----:B------:R1:W2:Y:S01]  /*18060*/  @!P1 LDG.E.U8 R58, desc[UR18][R46.64] ;  /* 0x000000122e3a9981 */ /* 0x0002a2000c1e1100 */
[----:B0-----:R-:W-:Y:S01]  /*18070*/  PRMT R57, RZ, 0x7610, R57 ;  /* 0x00007610ff397816 */ /* 0x001fe20000000039 */
[----:B-1----:R-:W-:-:S02]  /*18080*/  @!P1 IMAD.MOV.U32 R46, RZ, RZ, R0 ;  /* 0x000000ffff2e9224 */ /* 0x002fc400078e0000 */
[----:B----4-:R-:W-:Y:S01]  /*18090*/  IMAD.X R77, R88, 0x1, R77, P2 ;  /* 0x00000001584d7824 */ /* 0x010fe200010e064d */
[----:B---3--:R-:W-:-:S04]  /*180a0*/  IADD3 R71, P2, PT, R4, R71, RZ ;  /* 0x0000004704477210 */ /* 0x008fc80007f5e0ff */
[----:B------:R0:W-:Y:S01]  /*180b0*/  STL [R1+0x39c], R77 ;  /* 0x00039c4d01007387 */ /* 0x0001e20000100800 */
[----:B------:R-:W-:-:S05]  /*180c0*/  @!P1 IMAD.MOV.U32 R47, RZ, RZ, R77 ;  /* 0x000000ffff2f9224 */ /* 0x000fca00078e004d */
[----:B------:R1:W3:Y:S04]  /*180d0*/  @!P1 LDG.E.U8 R57, desc[UR18][R46.64] ;  /* 0x000000122e399981 */ /* 0x0002e8000c1e1100 */
[----:B0-----:R-:W4:Y:S04]  /*180e0*/  LDL.LU R77, [R1+0x264] ;  /* 0x00026400014d7983 */ /* 0x001f280000300800 */
[----:B------:R-:W3:Y:S01]  /*180f0*/  LDL.LU R0, [R1+0x268] ;  /* 0x0002680001007983 */ /* 0x000ee20000300800 */
[----:B-1----:R-:W-:-:S03]  /*18100*/  @!P1 IMAD.MOV.U32 R46, RZ, RZ, R71 ;  /* 0x000000ffff2e9224 */ /* 0x002fc600078e0047 */
[----:B------:R-:W-:Y:S01]  /*18110*/  STL [R1+0x3d0], R71 ;  /* 0x0003d04701007387 */ /* 0x000fe20000100800 */
[----:B--2---:R-:W-:-:S04]  /*18120*/  IMAD.X R76, R88, 0x1, R76, P2 ;  /* 0x00000001584c7824 */ /* 0x004fc800010e064c */
        /* <DEDUP_REMOVED lines=13> */
[----:B------:R-:W-:Y:S01]  /*18200*/  PRMT R59, RZ, 0x7610, R59 ;  /* 0x00007610ff3b7816 */ /* 0x000fe2000000003b */
[----:B-1----:R-:W-:Y:S02]  /*18210*/  @!P1 IMAD.MOV.U32 R46, RZ, RZ, R72 ;  /* 0x000000ffff2e9224 */ /* 0x002fe400078e0048 */
[----:B------:R-:W-:Y:S01]  /*18220*/  @!P1 IMAD.MOV.U32 R47, RZ, RZ, R78 ;  /* 0x000000ffff2f9224 */ /* 0x000fe200078e004e */
[----:B0-----:R-:W2:Y:S04]  /*18230*/  LDL.LU R72, [R1+0x2e8] ;  /* 0x0002e80001487983 */ /* 0x001ea80000300800 */
[----:B------:R0:W2:Y:S01]  /*18240*/  @!P1 LDG.E.U8 R55, desc[UR18][R46.64] ;  /* 0x000000122e379981 */ /* 0x0000a2000c1e1100 */
[----:B---3--:R-:W-:-:S05]  /*18250*/  IADD3 R0, P2, PT, R4, R0, RZ ;  /* 0x0000000004007210 */ /* 0x008fca0007f5e0ff */
[----:B----4-:R-:W-:Y:S01]  /*18260*/  IMAD.X R77, R88, 0x1, R77, P2 ;  /* 0x00000001584d7824 */ /* 0x010fe200010e064d */
[----:B------:R-:W-:Y:S01]  /*18270*/  STL [R1+0x268], R0 ;  /* 0x0002680001007387 */ /* 0x000fe20000100800 */
[----:B0-----:R-:W-:Y:S02]  /*18280*/  @!P1 IMAD.MOV.U32 R46, RZ, RZ, R0 ;  /* 0x000000ffff2e9224 */ /* 0x001fe400078e0000 */
[----:B------:R-:W-:Y:S01]  /*18290*/  @!P1 IMAD.MOV.U32 R47, RZ, RZ, R77 ;  /* 0x000000ffff2f9224 */ /* 0x000fe200078e004d */
[----:B------:R0:W-:Y:S04]  /*182a0*/  STL [R1+0x264], R77 ;  /* 0x0002644d01007387 */ /* 0x0001e80000100800 */
[----:B------:R1:W3:Y:S04]  /*182b0*/  @!P1 LDG.E.U8 R59, desc[UR18][R46.64] ;  /* 0x000000122e3b9981 */ /* 0x0002e8000c1e1100 */
[----:B0-----:R-:W4:Y:S04]  /*182c0*/  LDL.LU R77, [R1+0x2e4] ;  /* 0x0002e400014d7983 */ /* 0x001f280000300800 */
[----:B------:R-:W3:Y:S01]  /*182d0*/  LDL.LU R0, [R1+0x328] ;  /* 0x0003280001007983 */ /* 0x000ee20000300800 */
[----:B--2---:R-:W-:-:S05]  /*182e0*/  IADD3 R71, P2, PT, R4, R71, RZ ;  /* 0x0000004704477210 */ /* 0x004fca0007f5e0ff */
[----:B------:R-:W-:Y:S01]  /*182f0*/  IMAD.X R76, R88, 0x1, R76, P2 ;  /* 0x00000001584c7824 */ /* 0x000fe200010e064c */
[----:B------:R-:W-:Y:S01]  /*18300*/  STL [R1+0x2a8], R71 ;  /* 0x0002a84701007387 */ /* 0x000fe20000100800 */
[----:B-1----:R-:W-:Y:S02]  /*18310*/  @!P1 IMAD.MOV.U32 R46, RZ, RZ, R71 ;  /* 0x000000ffff2e9224 */ /* 0x002fe400078e0047 */
[----:B------:R-:W-:Y:S01]  /*18320*/  @!P1 IMAD.MOV.U32 R47, RZ, RZ, R76 ;  /* 0x000000ffff2f9224 */ /* 0x000fe200078e004c */
[----:B------:R0:W-:Y:S04]  /*18330*/  STL [R1+0x2a4], R76 ;  /* 0x0002a44c01007387 */ /* 0x0001e80000100800 */
[----:B------:R-:W2:Y:S04]  /*18340*/  LDL.LU R78, [R1+0x324] ;  /* 0x00032400014e7983 */ /* 0x000ea80000300800 */
[----:B0-----:R-:W2:Y:S04]  /*18350*/  LDL.LU R76, [R1+0x364] ;  /* 0x00036400014c7983 */ /* 0x001ea80000300800 */
[----:B------:R-:W2:Y:S04]  /*18360*/  LDL.LU R71, [R1+0x368] ;  /* 0x0003680001477983 */ /* 0x000ea80000300800 */
[----:B------:R0:W-:Y:S01]  /*18370*/  STS.U8 [R68+UR9+0x6900], R62 ;  /* 0x0069003e44007988 */ /* 0x0001e20008000009 */
[----:B------:R-:W-:-:S02]  /*18380*/  IADD3 R72, P2, PT, R4, R72, RZ ;  /* 0x0000004804487210 */ /* 0x000fc40007f5e0ff */
[----:B0-----:R-:W-:Y:S01]  /*18390*/  PRMT R62, RZ, 0x7610, R62 ;  /* 0x00007610ff3e7816 */ /* 0x001fe2000000003e */
[----:B------:R0:W-:Y:S04]  /*183a0*/  STS.U8 [R68+UR9+0x6d00], R70 ;  /* 0x006d004644007988 */ /* 0x0001e80008000009 */
[----:B------:R-:W-:Y:S04]  /*183b0*/  STL [R1+0x2e8], R72 ;  /* 0x0002e84801007387 */ /* 0x000fe80000100800 */
[----:B------:R1:W2:Y:S01]  /*183c0*/  @!P1 LDG.E.U8 R62, desc[UR18][R46.64] ;  /* 0x000000122e3e9981 */ /* 0x0002a2000c1e1100 */
[----:B0-----:R-:W-:-:S03]  /*183d0*/  PRMT R70, RZ, 0x7610, R70 ;  /* 0x00007610ff467816 */ /* 0x001fc60000000046 */
[----:B------:R-:W-:Y:S01]  /*183e0*/  STS.U8 [R68+UR9+0x7100], R74 ;  /* 0x0071004a44007988 */ /* 0x000fe20008000009 */
[----:B-1----:R-:W-:-:S03]  /*183f0*/  @!P1 IMAD.MOV.U32 R46, RZ, RZ, R72 ;  /* 0x000000ffff2e9224 */ /* 0x002fc600078e0048 */
[----:B------:R0:W-:Y:S02]  /*18400*/  STS.U8 [R68+UR9+0x7500], R73 ;  /* 0x0075004944007988 */ /* 0x0001e40008000009 */
[----:B0-----:R-:W-:Y:S01]  /*18410*/  PRMT R73, RZ, 0x7610, R73 ;  /* 0x00007610ff497816 */ /* 0x001fe20000000049 */
[----:B----4-:R-:W-:Y:S01]  /*18420*/  IMAD.X R77, R88, 0x1, R77, P2 ;  /* 0x00000001584d7824 */ /* 0x010fe200010e064d */
[----:B---3--:R-:W-:-:S04]  /*18430*/  IADD3 R0, P2, PT, R4, R0, RZ ;  /* 0x0000000004007210 */ /* 0x008fc80007f5e0ff */
[----:B------:R0:W-:Y:S01]  /*18440*/  STL [R1+0x2e4], R77 ;  /* 0x0002e44d01007387 */ /* 0x0001e20000100800 */
[----:B------:R-:W-:-:S05]  /*18450*/  @!P1 IMAD.MOV.U32 R47, RZ, RZ, R77 ;  /* 0x000000ffff2f9224 */ /* 0x000fca00078e004d */
[----:B------:R1:W3:Y:S04]  /*18460*/  @!P1 LDG.E.U8 R70, desc[UR18][R46.64] ;  /* 0x000000122e469981 */ /* 0x0002e8000c1e1100 */
[----:B0-----:R-:W4:Y:S04]  /*18470*/  LDL.LU R77, [R1+0x3a4] ;  /* 0x0003a400014d7983 */ /* 0x001f280000300800 */
[----:B------:R-:W3:Y:S01]  /*18480*/  LDL.LU R72, [R1+0x3a8] ;  /* 0x0003a80001487983 */ /* 0x000ee20000300800 */
[----:B--2---:R-:W-:-:S03]  /*18490*/  IMAD.X R78, R88, 0x1, R78, P2 ;  /* 0x00000001584e7824 */ /* 0x004fc600010e064e */
[----:B------:R0:W-:Y:S01]  /*184a0*/  STL [R1+0x328], R0 ;  /* 0x0003280001007387 */ /* 0x0001e20000100800 */
[----:B-1----:R-:W-:Y:S02]  /*184b0*/  @!P1 IMAD.MOV.U32 R46, RZ, RZ, R0 ;  /* 0x000000ffff2e9224 */ /* 0x002fe400078e0000 */
[----:B------:R-:W-:Y:S01]  /*184c0*/  @!P1 IMAD.MOV.U32 R47, RZ, RZ, R78 ;  /* 0x000000ffff2f9224 */ /* 0x000fe200078e004e */
[----:B------:R-:W-:Y:S01]  /*184d0*/  IADD3 R71, P2, PT, R4, R71, RZ ;  /* 0x0000004704477210 */ /* 0x000fe20007f5e0ff */
[----:B------:R-:W-:Y:S04]  /*184e0*/  STL [R1+0x324], R78 ;  /* 0x0003244e01007387 */ /* 0x000fe80000100800 */
[----:B------:R-:W-:Y:S01]  /*184f0*/  IMAD.X R76, R88, 0x1, R76, P2 ;  /* 0x00000001584c7824 */ /* 0x000fe200010e064c */
[----:B0-----:R-:W2:Y:S04]  /*18500*/  LDL.LU R0, [R1+0x3d4] ;  /* 0x0003d40001007983 */ /* 0x001ea80000300800 */
[----:B------:R0:W2:Y:S04]  /*18510*/  @!P1 LDG.E.U8 R73, desc[UR18][R46.64] ;  /* 0x000000122e499981 */ /* 0x0000a8000c1e1100 */
[----:B------:R1:W-:Y:S04]  /*18520*/  STL [R1+0x368], R71 ;  /* 0x0003684701007387 */ /* 0x0003e80000100800 */
[----:B------:R1:W-:Y:S01]  /*18530*/  STL [R1+0x364], R76 ;  /* 0x0003644c01007387 */ /* 0x0003e20000100800 */
[----:B0-----:R-:W-:-:S03]  /*18540*/  @!P1 IMAD.MOV.U32 R46, RZ, RZ, R71 ;  /* 0x000000ffff2e9224 */ /* 0x001fc600078e0047 */
[----:B-1----:R-:W2:Y:S01]  /*18550*/  LDL.LU R71, [R1+0x208] ;  /* 0x0002080001477983 */ /* 0x002ea20000300800 */
[----:B------:R-:W-:-:S03]  /*18560*/  @!P1 IMAD.MOV.U32 R47, RZ, RZ, R76 ;  /* 0x000000ffff2f9224 */ /* 0x000fc600078e004c */
[----:B------:R0:W-:Y:S04]  /*18570*/  STS.U8 [R68+UR9+0x7900], R65 ;  /* 0x0079004144007988 */ /* 0x0001e80008000009 */
[----:B------:R-:W2:Y:S01]  /*18580*/  LDL.LU R76, [R1+0x230] ;  /* 0x00023000014c7983 */ /* 0x000ea20000300800 */
[----:B0-----:R-:W-:-:S03]  /*18590*/  PRMT R65, RZ, 0x7610, R65 ;  /* 0x00007610ff417816 */ /* 0x001fc60000000041 */
[----:B------:R0:W-:Y:S04]  /*185a0*/  STS.U8 [R68+UR9+0x7d00], R54 ;  /* 0x007d003644007988 */ /* 0x0001e80008000009 */
[----:B------:R1:W2:Y:S01]  /*185b0*/  @!P1 LDG.E.U8 R65, desc[UR18][R46.64] ;  /* 0x000000122e419981 */ /* 0x0002a2000c1e1100 */
[----:B0-----:R-:W-:Y:S02]  /*185c0*/  PRMT R54, RZ, 0x7610, R54 ;  /* 0x00007610ff367816 */ /* 0x001fe40000000036 */
[----:B---3--:R-:W-:-:S05]  /*185d0*/  IADD3 R72, P2, PT, R4, R72, RZ ;  /* 0x0000004804487210 */ /* 0x008fca0007f5e0ff */
[----:B----4-:R-:W-:Y:S01]  /*185e0*/  IMAD.X R77, R88, 0x1, R77, P2 ;  /* 0x00000001584d7824 */ /* 0x010fe200010e064d */
[----:B------:R0:W-:Y:S01]  /*185f0*/  STL [R1+0x3a8], R72 ;  /* 0x0003a84801007387 */ /* 0x0001e20000100800 */
[----:B-1----:R-:W-:Y:S02]  /*18600*/  @!P1 IMAD.MOV.U32 R46, RZ, RZ, R72 ;  /* 0x000000ffff2e9224 */ /* 0x002fe400078e0048 */
[----:B------:R-:W-:Y:S01]  /*18610*/  @!P1 IMAD.MOV.U32 R47, RZ, RZ, R77 ;  /* 0x000000ffff2f9224 */ /* 0x000fe200078e004d */
[----:B------:R1:W-:Y:S04]  /*18620*/  STL [R1+0x3a4], R77 ;  /* 0x0003a44d01007387 */ /* 0x0003e80000100800 */
[----:B------:R-:W3:Y:S01]  /*18630*/  LDL.LU R78, [R1+0x22c] ;  /* 0x00022c00014e7983 */ /* 0x000ee20000300800 */
[----:B--2---:R-:W-:-:S03]  /*18640*/  IADD3 R0, P2, PT, R4, R0, RZ ;  /* 0x0000000004007210 */ /* 0x004fc60007f5e0ff */
[----:B0-----:R-:W2:Y:S04]  /*18650*/  LDL.LU R72, [R1+0x270] ;  /* 0x0002700001487983 */ /* 0x001ea80000300800 */
[----:B------:R-:W-:Y:S04]  /*18660*/  STL [R1+0x3d4], R0 ;  /* 0x0003d40001007387 */ /* 0x000fe80000100800 */
[----:B------:R0:W4:Y:S04]  /*18670*/  @!P1 LDG.E.U8 R54, desc[UR18][R46.64] ;  /* 0x000000122e369981 */ /* 0x000128000c1e1100 */
[----:B-1----:R-:W4:Y:S01]  /*18680*/  LDL.LU R77, [R1+0x26c] ;  /* 0x00026c00014d7983 */ /* 0x002f220000300800 */
[----:B------:R-:W-:-:S02]  /*18690*/  IMAD.X R71, R88, 0x1, R71, P2 ;  /* 0x0000000158477824 */ /* 0x000fc400010e0647 */
[----:B0-----:R-:W-:Y:S02]  /*186a0*/  @!P1 IMAD.MOV.U32 R46, RZ, RZ, R0 ;  /* 0x000000ffff2e9224 */ /* 0x001fe400078e0000 */
[----:B------:R-:W-:Y:S01]  /*186b0*/  @!P1 IMAD.MOV.U32 R47, RZ, RZ, R71 ;  /* 0x000000ffff2f9224 */ /* 0x000fe200078e0047 */
[----:B------:R0:W-:Y:S04]  /*186c0*/  STL [R1+0x208], R71 ;  /* 0x0002084701007387 */ /* 0x0001e80000100800 */
[----:B0-----:R-:W4:Y:S04]  /*186d0*/  LDL.LU R71, [R1+0x2ac] ;  /* 0x0002ac0001477983 */ /* 0x001f280000300800 */
[----:B------:R-:W4:Y:S01]  /*186e0*/  LDL.LU R0, [R1+0x2b0] ;  /* 0x0002b00001007983 */ /* 0x000f220000300800 */
[----:B------:R-:W0:Y:S01]  /*186f0*/  S2R R68, SR_TID.X ;  /* 0x0000000000447919 */ /* 0x000e220000002100 */
[----:B------:R-:W-:-:S02]  /*18700*/  IADD3 R76, P2, PT, R4, R76, RZ ;  /* 0x0000004c044c7210 */ /* 0x000fc40007f5e0ff */
[----:B------:R-:W-:-:S03]  /*18710*/  PRMT R74, RZ, 0x7610, R74 ;  /* 0x00007610ff4a7816 */ /* 0x000fc6000000004a */
[----:B------:R-:W-:Y:S04]  /*18720*/  STL [R1+0x230], R76 ;  /* 0x0002304c01007387 */ /* 0x000fe80000100800 */
[----:B------:R1:W4:Y:S02]  /*18730*/  @!P1 LDG.E.U8 R74, desc[UR18][R46.64] ;  /* 0x000000122e4a9981 */ /* 0x000324000c1e1100 */
[----:B-1----:R-:W-:Y:S01]  /*18740*/  @!P1 IMAD.MOV.U32 R46, RZ, RZ, R76 ;  /* 0x000000ffff2e9224 */ /* 0x002fe200078e004c */
[----:B0-----:R-:W-:-:S04]  /*18750*/  LOP3.LUT R68, R68, 0x7f, RZ, 0xc0, !PT ;  /* 0x0000007f44447812 */ /* 0x001fc800078ec0ff */
[----:B------:R-:W-:-:S05]  /*18760*/  LOP3.LUT R68, R68, 0x30, RZ, 0x3c, !PT ;  /* 0x0000003044447812 */ /* 0x000fca00078e3cff */
[----:B------:R-:W-:Y:S04]  /*18770*/  STS.U8 [R68+UR9+0x4180], R86 ;  /* 0x0041805644007988 */ /* 0x000fe80008000009 */
[----:B------:R0:W-:Y:S02]  /*18780*/  STS.U8 [R68+UR9+0x4580], R81 ;  /* 0x0045805144007988 */ /* 0x0001e40008000009 */
[----:B0-----:R-:W-:Y:S01]  /*18790*/  PRMT R81, RZ, 0x7610, R81 ;  /* 0x00007610ff517816 */ /* 0x001fe20000000051 */
[----:B---3--:R-:W-:Y:S01]  /*187a0*/  IMAD.X R78, R88, 0x1, R78, P2 ;  /* 0x00000001584e7824 */ /* 0x008fe200010e064e */
[----:B--2---:R-:W-:-:S04]  /*187b0*/  IADD3 R72, P2, PT, R4, R72, RZ ;  /* 0x0000004804487210 */ /* 0x004fc80007f5e0ff */
[----:B------:R0:W-:Y:S01]  /*187c0*/  STL [R1+0x22c], R78 ;  /* 0x00022c4e01007387 */ /* 0x0001e20000100800 */
[----:B------:R-:W-:-:S05]  /*187d0*/  @!P1 IMAD.MOV.U32 R47, RZ, RZ, R78 ;  /* 0x000000ffff2f9224 */ /* 0x000fca00078e004e */
[----:B------:R1:W2:Y:S04]  /*187e0*/  @!P1 LDG.E.U8 R81, desc[UR18][R46.64] ;  /* 0x000000122e519981 */ /* 0x0002a8000c1e1100 */
[----:B0-----:R-:W3:Y:S01]  /*187f0*/  LDL.LU R78, [R1+0x2ec] ;  /* 0x0002ec00014e7983 */ /* 0x001ee20000300800 */
[----:B----4-:R-:W-:-:S03]  /*18800*/  IMAD.X R77, R88, 0x1, R77, P2 ;  /* 0x00000001584d7824 */ /* 0x010fc600010e064d */
[----:B------:R-:W4:Y:S01]  /*18810*/  LDL.LU R76, [R1+0x2f0] ;  /* 0x0002f000014c7983 */ /* 0x000f220000300800 */
[----:B-1----:R-:W-:-:S03]  /*18820*/  @!P1 IMAD.MOV.U32 R46, RZ, RZ, R72 ;  /* 0x000000ffff2e9224 */ /* 0x002fc600078e0048 */
[----:B------:R0:W-:Y:S04]  /*18830*/  STL [R1+0x270], R72 ;  /* 0x0002704801007387 */ /* 0x0001e80000100800 */
[----:B------:R1:W-:Y:S01]  /*18840*/  STL [R1+0x26c], R77 ;  /* 0x00026c4d01007387 */ /* 0x0003e20000100800 */
[----:B------:R-:W-:-:S03]  /*18850*/  @!P1 IMAD.MOV.U32 R47, RZ, RZ, R77 ;  /* 0x000000ffff2f9224 */ /* 0x000fc600078e004d */
[----:B0-----:R-:W2:Y:S01]  /*18860*/  LDL.LU R72, [R1+0x330] ;  /* 0x0003300001487983 */ /* 0x001ea20000300800 */
[----:B------:R-:W-:-:S05]  /*18870*/  IADD3 R0, P2, PT, R4, R0, RZ ;  /* 0x0000000004007210 */ /* 0x000fca0007f5e0ff */
[----:B------:R-:W-:Y:S01]  /*18880*/  IMAD.X R71, R88, 0x1, R71, P2 ;  /* 0x0000000158477824 */ /* 0x000fe200010e0647 */
[----:B------:R-:W-:Y:S04]  /*18890*/  STL [R1+0x2b0], R0 ;  /* 0x0002b00001007387 */ /* 0x000fe80000100800 */
[----:B------:R-:W-:Y:S04]  /*188a0*/  STL [R1+0x2ac], R71 ;  /* 0x0002ac4701007387 */ /* 0x000fe80000100800 */
[----:B-1----:R-:W2:Y:S04]  /*188b0*/  LDL.LU R77, [R1+0x32c] ;  /* 0x00032c00014d7983 */ /* 0x002ea80000300800 */
[----:B------:R0:W-:Y:S04]  /*188c0*/  STS.U8 [R68+UR9+0x4980], R83 ;  /* 0x0049805344007988 */ /* 0x0001e80008000009 */
[----:B------:R1:W-:Y:S01]  /*188d0*/  STS.U8 [R68+UR9+0x4d80], R85 ;  /* 0x004d805544007988 */ /* 0x0003e20008000009 */
[----:B0-----:R-:W-:-:S02]  /*188e0*/  PRMT R83, RZ, 0x7610, R83 ;  /* 0x00007610ff537816 */ /* 0x001fc40000000053 */
[----:B-1----:R-:W-:-:S04]  /*188f0*/  PRMT R85, RZ, 0x7610, R85 ;  /* 0x00007610ff557816 */ /* 0x002fc80000000055 */
[----:B------:R0:W2:Y:S04]  /*18900*/  @!P1 LDG.E.U8 R83, desc[UR18][R46.64] ;  /* 0x000000122e539981 */ /* 0x0000a8000c1e1100 */
[----:B------:R1:W-:Y:S01]  /*18910*/  STS.U8 [R68+UR9+0x5180], R87 ;  /* 0x0051805744007988 */ /* 0x0003e20008000009 */
[----:B0-----:R-:W-:Y:S02]  /*18920*/  @!P1 IMAD.MOV.U32 R47, RZ, RZ, R71 ;  /* 0x000000ffff2f9224 */ /* 0x001fe400078e0047 */
[----:B------:R-:W-:Y:S01]  /*18930*/  @!P1 IMAD.MOV.U32 R46, RZ, RZ, R0 ;  /* 0x000000ffff2e9224 */ /* 0x000fe200078e0000 */
[----:B------:R-:W2:Y:S04]  /*18940*/  LDL.LU R71, [R1+0x36c] ;  /* 0x00036c0001477983 */ /* 0x000ea80000300800 */
[----:B------:R-:W2:Y:S01]  /*18950*/  LDL.LU R0, [R1+0x370] ;  /* 0x0003700001007983 */ /* 0x000ea20000300800 */
[----:B-1----:R-:W-:-:S03]  /*18960*/  PRMT R87, RZ, 0x7610, R87 ;  /* 0x00007610ff577816 */ /* 0x002fc60000000057 */
[----:B------:R0:W2:Y:S01]  /*18970*/  @!P1 LDG.E.U8 R85, desc[UR18][R46.64] ;  /* 0x000000122e559981 */ /* 0x0000a2000c1e1100 */
[----:B------:R-:W-:Y:S01]  /*18980*/  IMAD.MOV.U32 R90, RZ, RZ, R84 ;  /* 0x000000ffff5a7224 */ /* 0x000fe200078e0054 */
[----:B----4-:R-:W-:-:S05]  /*18990*/  IADD3 R76, P2, PT, R4, R76, RZ ;  /* 0x0000004c044c7210 */ /* 0x010fca0007f5e0ff */
[----:B---3--:R-:W-:Y:S01]  /*189a0*/  IMAD.X R78, R88, 0x1, R78, P2 ;  /* 0x00000001584e7824 */ /* 0x008fe200010e064e */
[----:B------:R1:W-:Y:S01]  /*189b0*/  STL [R1+0x2f0], R76 ;  /* 0x0002f04c01007387 */ /* 0x0003e20000100800 */
[----:B0-----:R-:W-:Y:S02]  /*189c0*/  @!P1 IMAD.MOV.U32 R46, RZ, RZ, R76 ;  /* 0x000000ffff2e9224 */ /* 0x001fe400078e004c */
[----:B------:R-:W-:Y:S01]  /*189d0*/  @!P1 IMAD.MOV.U32 R47, RZ, RZ, R78 ;  /* 0x000000ffff2f9224 */ /* 0x000fe200078e004e */
[----:B--2---:R-:W-:Y:S01]  /*189e0*/  IADD3 R72, P2, PT, R4, R72, RZ ;  /* 0x0000004804487210 */ /* 0x004fe20007f5e0ff */
[----:B------:R-:W-:Y:S04]  /*189f0*/  STL [R1+0x2ec], R78 ;  /* 0x0002ec4e01007387 */ /* 0x000fe80000100800 */
[----:B-1----:R-:W2:Y:S04]  /*18a00*/  LDL.LU R76, [R1+0x3b0] ;  /* 0x0003b000014c7983 */ /* 0x002ea80000300800 */
[----:B------:R-:W3:Y:S04]  /*18a10*/  LDL.LU R84, [R1+0x70] ;  /* 0x0000700001547983 */ /* 0x000ee80000300800 */
[----:B------:R-:W4:Y:S04]  /*18a20*/  LDL.LU R86, [R1+0x50] ;  /* 0x0000500001567983 */ /* 0x000f280000300800 */
[----:B------:R0:W4:Y:S01]  /*18a30*/  @!P1 LDG.E.U8 R87, desc[UR18][R46.64] ;  /* 0x000000122e579981 */ /* 0x000122000c1e1100 */
[----:B------:R-:W-:-:S03]  /*18a40*/  IMAD.X R77, R88, 0x1, R77, P2 ;  /* 0x00000001584d7824 */ /* 0x000fc600010e064d */
[----:B------:R-:W-:Y:S04]  /*18a50*/  STL [R1+0x330], R72 ;  /* 0x0003304801007387 */ /* 0x000fe80000100800 */
[----:B------:R1:W-:Y:S01]  /*18a60*/  STL [R1+0x32c], R77 ;  /* 0x00032c4d01007387 */ /* 0x0003e20000100800 */
[----:B0-----:R-:W-:-:S03]  /*18a70*/  @!P1 IMAD.MOV.U32 R47, RZ, RZ, R77 ;  /* 0x000000ffff2f9224 */ /* 0x001fc600078e004d */
[----:B-1----:R-:W4:Y:S01]  /*18a80*/  LDL.LU R77, [R1+0x3ac] ;  /* 0x0003ac00014d7983 */ /* 0x002f220000300800 */
[----:B------:R-:W-:-:S03]  /*18a90*/  @!P1 IMAD.MOV.U32 R46, RZ, RZ, R72 ;  /* 0x000000ffff2e9224 */ /* 0x000fc600078e0048 */
[----:B------:R0:W-:Y:S04]  /*18aa0*/  STS.U8 [R68+UR9+0x5580], R89 ;  /* 0x0055805944007988 */ /* 0x0001e80008000009 */
[----:B------:R1:W-:Y:S01]  /*18ab0*/  STS.U8 [R68+UR9+0x5980], R91 ;  /* 0x0059805b44007988 */ /* 0x0003e20008000009 */
[----:B0-----:R-:W-:Y:S02]  /*18ac0*/  PRMT R89, RZ, 0x7610, R89 ;  /* 0x00007610ff597816 */ /* 0x001fe40000000059 */
[----:B------:R-:W-:-:S04]  /*18ad0*/  IADD3 R0, P2, PT, R4, R0, RZ ;  /* 0x0000000004007210 */ /* 0x000fc80007f5e0ff */
[----:B------:R0:W4:Y:S01]  /*18ae0*/  @!P1 LDG.E.U8 R89, desc[UR18][R46.64] ;  /* 0x000000122e599981 */ /* 0x000122000c1e1100 */
[----:B------:R-:W-:Y:S01]  /*18af0*/  IMAD.X R71, R88, 0x1, R71, P2 ;  /* 0x0000000158477824 */ /* 0x000fe200010e0647 */
[----:B-1----:R-:W-:Y:S02]  /*18b00*/  PRMT R91, RZ, 0x7610, R91 ;  /* 0x00007610ff5b7816 */ /* 0x002fe4000000005b */
[----:B------:R-:W-:Y:S04]  /*18b10*/  STL [R1+0x370], R0 ;  /* 0x0003700001007387 */ /* 0x000fe80000100800 */
[----:B------:R1:W-:Y:S01]  /*18b20*/  STL [R1+0x36c], R71 ;  /* 0x00036c4701007387 */ /* 0x0003e20000100800 */
[----:B0-----:R-:W-:Y:S02]  /*18b30*/  @!P1 IMAD.MOV.U32 R46, RZ, RZ, R0 ;  /* 0x000000ffff2e9224 */ /* 0x001fe400078e0000 */
[----:B------:R-:W-:Y:S01]  /*18b40*/  @!P1 IMAD.MOV.U32 R47, RZ, RZ, R71 ;  /* 0x000000ffff2f9224 */ /* 0x000fe200078e0047 */
[----:B------:R-:W4:Y:S04]  /*18b50*/  LDL.LU R72, [R1+0x6c8] ;  /* 0x0006c80001487983 */ /* 0x000f280000300800 */
[----:B------:R-:W4:Y:S04]  /*18b60*/  LDL.LU R79, [R1+0x6b4] ;  /* 0x0006b400014f7983 */ /* 0x000f280000300800 */
[----:B-1----:R-:W4:Y:S04]  /*18b70*/  LDL.LU R71, [R1+0x100] ;  /* 0x0001000001477983 */ /* 0x002f280000300800 */
[----:B------:R-:W4:Y:S04]  /*18b80*/  LDL.LU R0, [R1+0xe4] ;  /* 0x0000e40001007983 */ /* 0x000f280000300800 */
[----:B------:R0:W-:Y:S04]  /*18b90*/  STS.U8 [R68+UR9+0x5d80], R93 ;  /* 0x005d805d44007988 */ /* 0x0001e80008000009 */
[----:B------:R-:W4:Y:S04]  /*18ba0*/  LDL.LU R78, [R1+0xc8] ;  /* 0x0000c800014e7983 */ /* 0x000f280000300800 */
[----:B------:R1:W4:Y:S01]  /*18bb0*/  @!P1 LDG.E.U8 R91, desc[UR18][R46.64] ;  /* 0x000000122e5b9981 */ /* 0x000322000c1e1100 */
[----:B0-----:R-:W-:-:S03]  /*18bc0*/  PRMT R93, RZ, 0x7610, R93 ;  /* 0x00007610ff5d7816 */ /* 0x001fc6000000005d */
[----:B------:R-:W4:Y:S04]  /*18bd0*/  LDL.LU R92, [R1+0xac] ;  /* 0x0000ac00015c7983 */ /* 0x000f280000300800 */
[----:B------:R-:W-:Y:S01]  /*18be0*/  STS.U8 [R68+UR9+0x6180], R90 ;  /* 0x0061805a44007988 */ /* 0x000fe20008000009 */
[----:B--2---:R-:W-:-:S05]  /*18bf0*/  IADD3 R76, P2, PT, R4, R76, RZ ;  /* 0x0000004c044c7210 */ /* 0x004fca0007f5e0ff */
[----:B-1----:R-:W-:Y:S01]  /*18c00*/  @!P1 IMAD.MOV.U32 R46, RZ, RZ, R76 ;  /* 0x000000ffff2e9224 */ /* 0x002fe200078e004c */
[----:B------:R0:W-:Y:S04]  /*18c10*/  STL [R1+0x3b0], R76 ;  /* 0x0003b04c01007387 */ /* 0x0001e80000100800 */
[----:B---3--:R-:W-:Y:S01]  /*18c20*/  STS.U8 [R68+UR9+0x6580], R84 ;  /* 0x0065805444007988 */ /* 0x008fe20008000009 */
[----:B----4-:R-:W-:-:S04]  /*18c30*/  IMAD.X R77, R88, 0x1, R77, P2 ;  /* 0x00000001584d7824 */ /* 0x010fc800010e064d */
[----:B------:R-:W-:Y:S01]  /*18c40*/  @!P1 IMAD.MOV.U32 R47, RZ, RZ, R77 ;  /* 0x000000ffff2f9224 */ /* 0x000fe200078e004d */
[----:B------:R1:W-:Y:S04]  /*18c50*/  STL [R1+0x3ac], R77 ;  /* 0x0003ac4d01007387 */ /* 0x0003e80000100800 */
[----:B0-----:R-:W2:Y:S04]  /*18c60*/  LDL.LU R76, [R1+0x6c] ;  /* 0x00006c00014c7983 */ /* 0x001ea80000300800 */
[----:B------:R0:W3:Y:S04]  /*18c70*/  @!P1 LDG.E.U8 R93, desc[UR18][R46.64] ;  /* 0x000000122e5d9981 */ /* 0x0000e8000c1e1100 */
[----:B-1----:R-:W4:Y:S04]  /*18c80*/  LDL.LU R77, [R1+0x4c] ;  /* 0x00004c00014d7983 */ /* 0x002f280000300800 */
[----:B------:R-:W2:Y:S04]  /*18c90*/  LDL.LU R88, [R1+0x28] ;  /* 0x0000280001587983 */ /* 0x000ea80000300800 */
[----:B------:R-:W2:Y:S04]  /*18ca0*/  LDL.LU R46, [R1+0x11c] ;  /* 0x00011c00012e7983 */ /* 0x000ea80000300800 */
[----:B------:R-:W2:Y:S04]  /*18cb0*/  LDL.LU R47, [R1+0x8c] ;  /* 0x00008c00012f7983 */ /* 0x000ea80000300800 */
[----:B------:R-:W2:Y:S04]  /*18cc0*/  LDL.LU R90, [R1+0x4] ;  /* 0x00000400015a7983 */ /* 0x000ea80000300800 */
[----:B------:R-:W2:Y:S04]  /*18cd0*/  LDL.LU R84, [R1+0x84c] ;  /* 0x00084c0001547983 */ /* 0x000ea80000300800 */
[----:B------:R-:W-:Y:S04]  /*18ce0*/  STS.U8 [R68+UR9+0x6980], R86 ;  /* 0x0069805644007988 */ /* 0x000fe80008000009 */
[----:B--2---:R-:W-:Y:S04]  /*18cf0*/  STS.U8 [R68+UR9+0x6d80], R84 ;  /* 0x006d805444007988 */ /* 0x004fe80008000009 */
[----:B------:R-:W-:Y:S04]  /*18d00*/  STS.U8 [R68+UR9+0x7180], R82 ;  /* 0x0071805244007988 */ /* 0x000fe80008000009 */
[----:B------:R-:W-:Y:S04]  /*18d10*/  STS.U8 [R68+UR9+0x7580], R80 ;  /* 0x0075805044007988 */ /* 0x000fe80008000009 */
[----:B------:R1:W-:Y:S02]  /*18d20*/  STS.U8 [R68+UR9+0x7980], R75 ;  /* 0x0079804b44007988 */ /* 0x0003e40008000009 */
[----:B-1----:R-:W-:-:S02]  /*18d30*/  LOP3.LUT R75, R2, 0x30, RZ, 0x3c, !PT ;  /* 0x00000030024b7812 */ /* 0x002fc400078e3cff */
[----:B------:R-:W2:Y:S04]  /*18d40*/  LDL.LU R68, [R1+0x6c4] ;  /* 0x0006c40001447983 */ /* 0x000ea80000300800 */
[----:B------:R-:W2:Y:S04]  /*18d50*/  LDL.LU R86, [R1+0x6b0] ;  /* 0x0006b00001567983 */ /* 0x000ea80000300800 */
[----:B------:R-:W2:Y:S04]  /*18d60*/  LDL.LU R82, [R1+0x69c] ;  /* 0x00069c0001527983 */ /* 0x000ea80000300800 */
[----:B------:R-:W2:Y:S04]  /*18d70*/  LDL.LU R84, [R1+0x118] ;  /* 0x0001180001547983 */ /* 0x000ea80000300800 */
[----:B------:R1:W-:Y:S04]  /*18d80*/  STS.U8 [R75+UR9+0x7d80], R66 ;  /* 0x007d80424b007988 */ /* 0x0003e80008000009 */
[----:B-1----:R-:W2:Y:S01]  /*18d90*/  LDL.LU R66, [R1+0x6a0] ;  /* 0x0006a00001427983 */ /* 0x002ea20000300800 */
[----:B------:R-:W-:-:S05]  /*18da0*/  LOP3.LUT R80, R2, 0x40, RZ, 0x3c, !PT ;  /* 0x0000004002507812 */ /* 0x000fca00078e3cff */
[----:B------:R1:W-:Y:S04]  /*18db0*/  STS.U8 [R80+UR9+0x4200], R72 ;  /* 0x0042004850007988 */ /* 0x0003e80008000009 */
[----:B------:R0:W-:Y:S04]  /*18dc0*/  STS.U8 [R80+UR9+0x4600], R79 ;  /* 0x0046004f50007988 */ /* 0x0001e80008000009 */
[----:B-1----:R-:W3:Y:S04]  /*18dd0*/  LDL.LU R72, [R1+0x848] ;  /* 0x0008480001487983 */ /* 0x002ee80000300800 */
[----:B0-----:R-:W3:Y:S04]  /*18de0*/  LDL.LU R79, [R1+0x844] ;  /* 0x00084400014f7983 */ /* 0x001ee80000300800 */
[----:B--2---:R-:W-:Y:S04]  /*18df0*/  STS.U8 [R80+UR9+0x4a00], R66 ;  /* 0x004a004250007988 */ /* 0x004fe80008000009 */
[----:B------:R-:W-:Y:S04]  /*18e00*/  STS.U8 [R80+UR9+0x4e00], R46 ;  /* 0x004e002e50007988 */ /* 0x000fe80008000009 */
[----:B------:R0:W-:Y:S04]  /*18e10*/  STS.U8 [R80+UR9+0x5200], R71 ;  /* 0x0052004750007988 */ /* 0x0001e80008000009 */
[----:B------:R1:W-:Y:S04]  /*18e20*/  STS.U8 [R80+UR9+0x5600], R0 ;  /* 0x0056000050007988 */ /* 0x0003e80008000009 */
[----:B------:R2:W-:Y:S04]  /*18e30*/  STS.U8 [R80+UR9+0x5a00], R78 ;  /* 0x005a004e50007988 */ /* 0x0005e80008000009 */
[----:B0-----:R-:W3:Y:S04]  /*18e40*/  LDL.LU R71, [R1+0xfc] ;  /* 0x0000fc0001477983 */ /* 0x001ee80000300800 */
[----:B-1----:R-:W3:Y:S04]  /*18e50*/  LDL.LU R0, [R1+0xe0] ;  /* 0x0000e00001007983 */ /* 0x002ee80000300800 */
[----:B------:R0:W-:Y:S04]  /*18e60*/  STS.U8 [R80+UR9+0x5e00], R92 ;  /* 0x005e005c50007988 */ /* 0x0001e80008000009 */
[----:B--2---:R-:W2:Y:S04]  /*18e70*/  LDL.LU R78, [R1+0xc4] ;  /* 0x0000c400014e7983 */ /* 0x004ea80000300800 */
[----:B0-----:R-:W2:Y:S04]  /*18e80*/  LDL.LU R92, [R1+0xa8] ;  /* 0x0000a800015c7983 */ /* 0x001ea80000300800 */
[----:B------:R0:W-:Y:S04]  /*18e90*/  STS.U8 [R80+UR9+0x6200], R47 ;  /* 0x0062002f50007988 */ /* 0x0001e80008000009 */
[----:B------:R-:W-:Y:S04]  /*18ea0*/  STS.U8 [R80+UR9+0x6600], R76 ;  /* 0x0066004c50007988 */ /* 0x000fe80008000009 */
[----:B----4-:R-:W-:Y:S04]  /*18eb0*/  STS.U8 [R80+UR9+0x6a00], R77 ;  /* 0x006a004d50007988 */ /* 0x010fe80008000009 */
[----:B------:R-:W-:Y:S04]  /*18ec0*/  STS.U8 [R80+UR9+0x6e00], R88 ;  /* 0x006e005850007988 */ /* 0x000fe80008000009 */
[----:B------:R-:W-:Y:S04]  /*18ed0*/  STS.U8 [R80+UR9+0x7200], R90 ;  /* 0x0072005a50007988 */ /* 0x000fe80008000009 */
[----:B0-----:R-:W4:Y:S04]  /*18ee0*/  LDL.LU R47, [R1+0x20] ;  /* 0x00002000012f7983 */ /* 0x001f280000300800 */
[----:B---3--:R0:W-:Y:S04]  /*18ef0*/  STS.U8 [R80+UR9+0x7600], R79 ;  /* 0x0076004f50007988 */ /* 0x0081e80008000009 */
[----:B------:R1:W-:Y:S04]  /*18f00*/  STS.U8 [R80+UR9+0x7a00], R72 ;  /* 0x007a004850007988 */ /* 0x0003e80008000009 */
[----:B------:R3:W-:Y:S04]  /*18f10*/  STS.U8 [R80+UR9+0x7e00], R64 ;  /* 0x007e004050007988 */ /* 0x0007e80008000009 */
[----:B0-----:R-:W4:Y:S04]  /*18f20*/  LDL.LU R79, [R1+0x68] ;  /* 0x00006800014f7983 */ /* 0x001f280000300800 */
[----:B-1----:R-:W4:Y:S04]  /*18f30*/  LDL.LU R72, [R1+0x44] ;  /* 0x0000440001487983 */ /* 0x002f280000300800 */
[----:B---3--:R-:W3:Y:S01]  /*18f40*/  LDL.LU R64, [R1+0x84] ;  /* 0x0000840001407983 */ /* 0x008ee20000300800 */
[----:B------:R-:W-:-:S03]  /*18f50*/  LOP3.LUT R66, R2, 0x50, RZ, 0x3c, !PT ;  /* 0x0000005002427812 */ /* 0x000fc600078e3cff */
[----:B------:R-:W4:Y:S04]  /*18f60*/  LDL.LU R2, [R1+0x6c0] ;  /* 0x0006c00001027983 */ /* 0x000f280000300800 */
[----:B------:R-:W4:Y:S04]  /*18f70*/  LDL.LU R76, [R1+0x6ac] ;  /* 0x0006ac00014c7983 */ /* 0x000f280000300800 */
[----:B------:R-:W4:Y:S04]  /*18f80*/  LDL.LU R77, [R1+0x698] ;  /* 0x00069800014d7983 */ /* 0x000f280000300800 */
[----:B------:R-:W4:Y:S04]  /*18f90*/  LDL.LU R88, [R1+0x114] ;  /* 0x0001140001587983 */ /* 0x000f280000300800 */
[----:B------:R0:W-:Y:S04]  /*18fa0*/  STS.U8 [R66+UR9+0x4280], R68 ;  /* 0x0042804442007988 */ /* 0x0001e80008000009 */
[----:B------:R-:W4:Y:S04]  /*18fb0*/  LDL.LU R90, [R1+0xf8] ;  /* 0x0000f800015a7983 */ /* 0x000f280000300800 */
[----:B------:R1:W-:Y:S04]  /*18fc0*/  STS.U8 [R66+UR9+0x4680], R86 ;  /* 0x0046805642007988 */ /* 0x0003e80008000009 */
[----:B0-----:R-:W4:Y:S04]  /*18fd0*/  LDL.LU R68, [R1+0xdc] ;  /* 0x0000dc0001447983 */ /* 0x001f280000300800 */
[----:B------:R0:W-:Y:S04]  /*18fe0*/  STS.U8 [R66+UR9+0x4a80], R82 ;  /* 0x004a805242007988 */ /* 0x0001e80008000009 */
[----:B-1----:R-:W4:Y:S04]  /*18ff0*/  LDL.LU R86, [R1+0xc0] ;  /* 0x0000c00001567983 */ /* 0x002f280000300800 */
[----:B------:R1:W-:Y:S04]  /*19000*/  STS.U8 [R66+UR9+0x4e80], R84 ;  /* 0x004e805442007988 */ /* 0x0003e80008000009 */
[----:B0-----:R-:W4:Y:S04]  /*19010*/  LDL.LU R82, [R1+0xa4] ;  /* 0x0000a40001527983 */ /* 0x001f280000300800 */
[----:B-1----:R-:W4:Y:S04]  /*19020*/  LDL.LU R84, [R1+0x80] ;  /* 0x0000800001547983 */ /* 0x002f280000300800 */
[----:B------:R-:W4:Y:S04]  /*19030*/  LDL.LU R46, [R1+0x5c] ;  /* 0x00005c00012e7983 */ /* 0x000f280000300800 */
[----:B------:R0:W-:Y:S04]  /*19040*/  STS.U8 [R66+UR9+0x5280], R71 ;  /* 0x0052804742007988 */ /* 0x0001e80008000009 */
[----:B------:R1:W-:Y:S04]  /*19050*/  STS.U8 [R66+UR9+0x5680], R0 ;  /* 0x0056800042007988 */ /* 0x0003e80008000009 */
[----:B0-----:R-:W4:Y:S04]  /*19060*/  LDL.LU R71, [R1+0x840] ;  /* 0x0008400001477983 */ /* 0x001f280000300800 */
[----:B-1----:R0:W5:Y:S04]  /*19070*/  LDL.LU R0, [R1+0x83c] ;  /* 0x00083c0001007983 */ /* 0x0021680000300800 */
[----:B--2---:R1:W-:Y:S04]  /*19080*/  STS.U8 [R66+UR9+0x5a80], R78 ;  /* 0x005a804e42007988 */ /* 0x0043e80008000009 */
[----:B------:R2:W-:Y:S04]  /*19090*/  STS.U8 [R66+UR9+0x5e80], R92 ;  /* 0x005e805c42007988 */ /* 0x0005e80008000009 */
[----:B-1----:R-:W4:Y:S04]  /*190a0*/  LDL.LU R78, [R1+0x838] ;  /* 0x00083800014e7983 */ /* 0x002f280000300800 */
[----:B--2---:R-:W2:Y:S04]  /*190b0*/  LDL.LU R92, [R1+0x834] ;  /* 0x00083400015c7983 */ /* 0x004ea80000300800 */
[----:B---3--:R1:W-:Y:S04]  /*190c0*/  STS.U8 [R66+UR9+0x6280], R64 ;  /* 0x0062804042007988 */ /* 0x0083e80008000009 */
[----:B----4-:R3:W-:Y:S04]  /*190d0*/  STS.U8 [R66+UR9+0x6680], R79 ;  /* 0x0066804f42007988 */ /* 0x0107e80008000009 */
[----:B-1----:R-:W4:Y:S01]  /*190e0*/  LDL.LU R64, [R1+0xbc] ;  /* 0x0000bc0001407983 */ /* 0x002f220000300800 */
[----:B---3--:R-:W1:Y:S03]  /*190f0*/  S2R R79, SR_TID.X ;  /* 0x00000000004f7919 */ /* 0x008e660000002100 */
[----:B------:R3:W-:Y:S04]  /*19100*/  STS.U8 [R66+UR9+0x6a80], R72 ;  /* 0x006a804842007988 */ /* 0x0007e80008000009 */
[----:B------:R0:W-:Y:S04]  /*19110*/  STS.U8 [R66+UR9+0x6e80], R47 ;  /* 0x006e802f42007988 */ /* 0x0001e80008000009 */
[----:B---3--:R-:W3:Y:S01]  /*19120*/  LDL.LU R72, [R1+0x9c] ;  /* 0x00009c0001487983 */ /* 0x008ee20000300800 */
[----:B-1----:R-:W-:-:S04]  /*19130*/  LOP3.LUT R79, R79, 0x7f, RZ, 0xc0, !PT ;  /* 0x0000007f4f4f7812 */ /* 0x002fc800078ec0ff */
[C---:B0-----:R-:W-:Y:S01]  /*19140*/  LOP3.LUT R47, R79.reuse, 0x60, RZ, 0x3c, !PT ;  /* 0x000000604f2f7812 */ /* 0x041fe200078e3cff */
[----:B--2---:R0:W-:Y:S04]  /*19150*/  STS.U8 [R66+UR9+0x7280], R92 ;  /* 0x0072805c42007988 */ /* 0x0041e80008000009 */
[----:B------:R1:W-:Y:S04]  /*19160*/  STS.U8 [R66+UR9+0x7680], R78 ;  /* 0x0076804e42007988 */ /* 0x0003e80008000009 */
[----:B------:R2:W-:Y:S04]  /*19170*/  STS.U8 [R66+UR9+0x7a80], R71 ;  /* 0x007a804742007988 */ /* 0x0005e80008000009 */
[----:B0-----:R-:W3:Y:S04]  /*19180*/  LDL.LU R92, [R1+0xd8] ;  /* 0x0000d800015c7983 */ /* 0x001ee80000300800 */
[----:B-1----:R-:W3:Y:S04]  /*19190*/  LDL.LU R78, [R1+0xf4] ;  /* 0x0000f400014e7983 */ /* 0x002ee80000300800 */
[----:B--2---:R-:W2:Y:S04]  /*191a0*/  LDL.LU R71, [R1+0x110] ;  /* 0x0001100001477983 */ /* 0x004ea80000300800 */
[----:B------:R0:W-:Y:S04]  /*191b0*/  STS.U8 [R66+UR9+0x7e80], R63 ;  /* 0x007e803f42007988 */ /* 0x0001e80008000009 */
[----:B------:R1:W-:Y:S04]  /*191c0*/  STS.U8 [R47+UR9+0x4300], R2 ;  /* 0x004300022f007988 */ /* 0x0003e80008000009 */
[----:B------:R4:W-:Y:S04]  /*191d0*/  STS.U8 [R47+UR9+0x4700], R76 ;  /* 0x0047004c2f007988 */ /* 0x0009e80008000009 */
[----:B0-----:R-:W2:Y:S04]  /*191e0*/  LDL.LU R63, [R1+0x694] ;  /* 0x00069400013f7983 */ /* 0x001ea80000300800 */
[----:B-1----:R0:W5:Y:S04]  /*191f0*/  LDL.LU R2, [R1+0x830] ;  /* 0x0008300001027983 */ /* 0x0021680000300800 */
[----:B----4-:R-:W4:Y:S04]  /*19200*/  LDL.LU R76, [R1+0x82c] ;  /* 0x00082c00014c7983 */ /* 0x010f280000300800 */
[----:B------:R1:W-:Y:S04]  /*19210*/  STS.U8 [R47+UR9+0x4b00], R77 ;  /* 0x004b004d2f007988 */ /* 0x0003e80008000009 */
[----:B------:R0:W-:Y:S04]  /*19220*/  STS.U8 [R47+UR9+0x4f00], R88 ;  /* 0x004f00582f007988 */ /* 0x0001e80008000009 */
[----:B------:R0:W-:Y:S04]  /*19230*/  STS.U8 [R47+UR9+0x5300], R90 ;  /* 0x0053005a2f007988 */ /* 0x0001e80008000009 */
[----:B-1----:R-:W2:Y:S04]  /*19240*/  LDL.LU R77, [R1+0x828] ;  /* 0x00082800014d7983 */ /* 0x002ea80000300800 */
[----:B0-----:R-:W2:Y:S04]  /*19250*/  LDL.LU R88, [R1+0x824] ;  /* 0x0008240001587983 */ /* 0x001ea80000300800 */
[----:B------:R-:W2:Y:S04]  /*19260*/  LDL.LU R90, [R1+0x820] ;  /* 0x00082000015a7983 */ /* 0x000ea80000300800 */
[----:B------:R0:W-:Y:S04]  /*19270*/  STS.U8 [R47+UR9+0x5700], R68 ;  /* 0x005700442f007988 */ /* 0x0001e80008000009 */
[----:B------:R1:W-:Y:S04]  /*19280*/  STS.U8 [R47+UR9+0x5b00], R86 ;  /* 0x005b00562f007988 */ /* 0x0003e80008000009 */
[----:B------:R1:W-:Y:S04]  /*19290*/  STS.U8 [R47+UR9+0x5f00], R82 ;  /* 0x005f00522f007988 */ /* 0x0003e80008000009 */
[----:B0-----:R-:W2:Y:S04]  /*192a0*/  LDL.LU R68, [R1+0x81c] ;  /* 0x00081c0001447983 */ /* 0x001ea80000300800 */
[----:B-1----:R-:W2:Y:S04]  /*192b0*/  LDL.LU R86, [R1+0x818] ;  /* 0x0008180001567983 */ /* 0x002ea80000300800 */
[----:B------:R-:W2:Y:S04]  /*192c0*/  LDL.LU R82, [R1+0x814] ;  /* 0x0008140001527983 */ /* 0x000ea80000300800 */
[----:B------:R0:W-:Y:S04]  /*192d0*/  STS.U8 [R47+UR9+0x6300], R84 ;  /* 0x006300542f007988 */ /* 0x0001e80008000009 */
[----:B0-----:R-:W2:Y:S04]  /*192e0*/  LDL.LU R84, [R1+0x810] ;  /* 0x0008100001547983 */ /* 0x001ea80000300800 */
[----:B------:R-:W-:Y:S04]  /*192f0*/  STS.U8 [R47+UR9+0x6700], R46 ;  /* 0x0067002e2f007988 */ /* 0x000fe80008000009 */
[----:B--2---:R0:W-:Y:S04]  /*19300*/  STS.U8 [R47+UR9+0x6b00], R84 ;  /* 0x006b00542f007988 */ /* 0x0041e80008000009 */
[----:B------:R1:W-:Y:S04]  /*19310*/  STS.U8 [R47+UR9+0x6f00], R86 ;  /* 0x006f00562f007988 */ /* 0x0003e80008000009 */
[----:B------:R2:W-:Y:S04]  /*19320*/  STS.U8 [R47+UR9+0x7300], R90 ;  /* 0x0073005a2f007988 */ /* 0x0005e80008000009 */
[----:B0-----:R-:W3:Y:S04]  /*19330*/  LDL.LU R84, [R1+0x80c] ;  /* 0x00080c0001547983 */ /* 0x001ee80000300800 */
[----:B-1----:R-:W3:Y:S04]  /*19340*/  LDL.LU R86, [R1+0x808] ;  /* 0x0008080001567983 */ /* 0x002ee80000300800 */
[----:B--2---:R-:W2:Y:S04]  /*19350*/  LDL.LU R90, [R1+0x6a4] ;  /* 0x0006a400015a7983 */ /* 0x004ea80000300800 */
[----:B------:R0:W-:Y:S04]  /*19360*/  STS.U8 [R47+UR9+0x7700], R77 ;  /* 0x0077004d2f007988 */ /* 0x0001e80008000009 */
[----:B0-----:R-:W2:Y:S01]  /*19370*/  LDL.LU R77, [R1+0x6bc] ;  /* 0x0006bc00014d7983 */ /* 0x001ea20000300800 */
[----:B------:R-:W-:-:S03]  /*19380*/  LOP3.LUT R46, R79, 0x70, RZ, 0x3c, !PT ;  /* 0x000000704f2e7812 */ /* 0x000fc600078e3cff */
[----:B------:R-:W-:Y:S04]  /*19390*/  STS.U8 [R47+UR9+0x7b00], R69 ;  /* 0x007b00452f007988 */ /* 0x000fe80008000009 */
[----:B------:R-:W-:Y:S04]  /*193a0*/  STS.U8 [R47+UR9+0x7f00], R61 ;  /* 0x007f003d2f007988 */ /* 0x000fe80008000009 */
[----:B--2---:R-:W-:Y:S04]  /*193b0*/  STS.U8 [R46+UR9+0x4380], R77 ;  /* 0x0043804d2e007988 */ /* 0x004fe80008000009 */
[----:B------:R-:W-:Y:S04]  /*193c0*/  STS.U8 [R46+UR9+0x4780], R90 ;  /* 0x0047805a2e007988 */ /* 0x000fe80008000009 */
[----:B------:R-:W-:Y:S04]  /*193d0*/  STS.U8 [R46+UR9+0x4b80], R63 ;  /* 0x004b803f2e007988 */ /* 0x000fe80008000009 */
[----:B------:R-:W-:Y:S04]  /*193e0*/  STS.U8 [R46+UR9+0x4f80], R71 ;  /* 0x004f80472e007988 */ /* 0x000fe80008000009 */
[----:B---3--:R-:W-:Y:S04]  /*193f0*/  STS.U8 [R46+UR9+0x5380], R78 ;  /* 0x0053804e2e007988 */ /* 0x008fe80008000009 */
[----:B------:R-:W-:Y:S04]  /*19400*/  STS.U8 [R46+UR9+0x5780], R92 ;  /* 0x0057805c2e007988 */ /* 0x000fe80008000009 */
[----:B------:R-:W-:Y:S04]  /*19410*/  STS.U8 [R46+UR9+0x5b80], R64 ;  /* 0x005b80402e007988 */ /* 0x000fe80008000009 */
[----:B------:R-:W-:Y:S04]  /*19420*/  STS.U8 [R46+UR9+0x5f80], R72 ;  /* 0x005f80482e007988 */ /* 0x000fe80008000009 */
[----:B------:R0:W-:Y:S04]  /*19430*/  STS.U8 [R46+UR9+0x6380], R86 ;  /* 0x006380562e007988 */ /* 0x0001e80008000009 */
[----:B------:R1:W-:Y:S04]  /*19440*/  STS.U8 [R46+UR9+0x6780], R84 ;  /* 0x006780542e007988 */ /* 0x0003e80008000009 */
[----:B------:R2:W-:Y:S04]  /*19450*/  STS.U8 [R46+UR9+0x6b80], R82 ;  /* 0x006b80522e007988 */ /* 0x0005e80008000009 */
[----:B0-----:R0:W5:Y:S04]  /*19460*/  LDL.LU R86, [R1+0x804] ;  /* 0x0008040001567983 */ /* 0x0011680000300800 */
[----:B-1----:R0:W5:Y:S04]  /*19470*/  LDL.LU R84, [R1+0x800] ;  /* 0x0008000001547983 */ /* 0x0021680000300800 */
[----:B--2---:R0:W5:Y:S04]  /*19480*/  LDL.LU R82, [R1+0x7fc] ;  /* 0x0007fc0001527983 */ /* 0x0041680000300800 */
[----:B------:R1:W-:Y:S04]  /*19490*/  STS.U8 [R46+UR9+0x6f80], R68 ;  /* 0x006f80442e007988 */ /* 0x0003e80008000009 */
[----:B-1----:R0:W5:Y:S04]  /*194a0*/  LDL.LU R68, [R1+0x7f8] ;  /* 0x0007f80001447983 */ /* 0x0021680000300800 */
[----:B------:R-:W-:Y:S04]  /*194b0*/  STS.U8 [R46+UR9+0x7380], R88 ;  /* 0x007380582e007988 */ /* 0x000fe80008000009 */
[----:B----4-:R-:W-:Y:S04]  /*194c0*/  STS.U8 [R46+UR9+0x7780], R76 ;  /* 0x0077804c2e007988 */ /* 0x010fe80008000009 */
[----:B------:R-:W-:Y:S04]  /*194d0*/  STS.U8 [R46+UR9+0x7b80], R67 ;  /* 0x007b80432e007988 */ /* 0x000fe80008000009 */
[----:B------:R-:W-:Y:S01]  /*194e0*/  STS.U8 [R46+UR9+0x7f80], R60 ;  /* 0x007f803c2e007988 */ /* 0x000fe20008000009 */
[----:B------:R-:W-:-:S03]  /*194f0*/  LOP3.LUT R72, R79, 0x10, RZ, 0x3c, !PT ;  /* 0x000000104f487812 */ /* 0x000fc600078e3cff */
        /* <DEDUP_REMOVED lines=8> */
[----:B------:R0:W-:Y:S04]  /*19580*/  STS.U8 [R72+UR9+0xa080], R14 ;  /* 0x00a0800e48007988 */ /* 0x0001e80008000009 */
[----:B------:R0:W-:Y:S01]  /*19590*/  STS.U8 [R72+UR9+0xa480], R15 ;  /* 0x00a4800f48007988 */ /* 0x0001e20008000009 */
[----:B-1----:R-:W-:-:S03]  /*195a0*/  LOP3.LUT R79, R79, 0x20, RZ, 0x3c, !PT ;  /* 0x000000204f4f7812 */ /* 0x002fc600078e3cff */
[----:B------:R0:W-:Y:S04]  /*195b0*/  STS.U8 [R72+UR9+0xa880], R16 ;  /* 0x00a8801048007988 */ /* 0x0001e80008000009 */
        /* <DEDUP_REMOVED lines=52> */
[----:B------:R0:W-:Y:S01]  /*19900*/  STS.U8 [R46+UR9+0xbb80], R93 ;  /* 0x00bb805d2e007988 */ /* 0x0001e20008000009 */
[----:B------:R1:W-:Y:S06]  /*19910*/  MEMBAR.ALL.CTA ;  /* 0x0000000000007992 */ /* 0x0003ec0000008000 */
[----:B-1----:R-:W1:Y:S01]  /*19920*/  FENCE.VIEW.ASYNC.S ;  /* 0x00000000000073c6 */ /* 0x002e620000000000 */
[----:B------:R-:W-:Y:S01]  /*19930*/  ULEA UR6, UR11, UR9, 0x3 ;  /* 0x000000090b067291 */ /* 0x000fe2000f8e18ff */
[----:B------:R-:W-:-:S03]  /*19940*/  UMOV UR4, UR5 ;  /* 0x0000000500047c82 */ /* 0x000fc60008000000 */
[----:B------:R-:W-:Y:S01]  /*19950*/  UIADD3 UR6, UPT, UPT, UR6, 0xc000, URZ ;  /* 0x0000c00006067890 */ /* 0x000fe2000fffe0ff */
[----:B-1----:R-:W-:Y:S06]  /*19960*/  BAR.SYNC.DEFER_BLOCKING 0x0 ;  /* 0x0000000000007b1d */ /* 0x002fec0000010000 */
[----:B0-----:R-:W-:Y:S05]  /*19970*/  @P0 BRA `(.L_x_9) ;  /* 0x0000000000480947 */ /* 0x001fea0003800000 */
[----:B------:R-:W-:Y:S01]  /*19980*/  UMOV UR13, 0x40004040 ;  /* 0x40004040000d7882 */ /* 0x000fe20000000000 */
[----:B------:R-:W-:Y:S01]  /*19990*/  UMOV UR15, 0x40004040 ;  /* 0x40004040000f7882 */ /* 0x000fe20000000000 */
[----:B------:R-:W-:Y:S01]  /*199a0*/  UMOV UR16, 0x0 ;  /* 0x0000000000107882 */ /* 0x000fe20000000000 */
[----:B------:R-:W-:Y:S01]  /*199b0*/  UMOV UR17, 0x8108010 ;  /* 0x0810801000117882 */ /* 0x000fe20000000000 */
[----:B------:R-:W-:Y:S01]  /*199c0*/  UMOV UR32, 0x0 ;  /* 0x0000000000207882 */ /* 0x000fe20000000000 */
[----:B------:R-:W-:Y:S01]  /*199d0*/  UMOV UR33, 0x8108010 ;  /* 0x0810801000217882 */ /* 0x000fe20000000000 */
[----:B------:R-:W-:Y:S01]  /*199e0*/  UMOV UR34, 0x0 ;  /* 0x0000000000227882 */ /* 0x000fe20000000000 */
[----:B------:R-:W-:Y:S01]  /*199f0*/  UMOV UR35, 0x8108010 ;  /* 0x0810801000237882 */ /* 0x000fe20000000000 */
[----:B------:R-:W-:Y:S01]  /*19a00*/  UMOV UR7, URZ ;  /* 0x000000ff00077c82 */ /* 0x000fe20008000000 */
[----:B------:R0:W-:Y:S01]  /*19a10*/  UTCQMMA gdesc[UR12], gdesc[UR14], tmem[UR8], tmem[UR16], idesc[UR17], UPT ;  /* 0x00ff100e0c0075ea */ /* 0x0001e2000b800308 */
        /* <DEDUP_REMOVED lines=8> */
.L_x_9:
[----:B------:R-:W2:Y:S04]  /*19aa0*/  LDL R7, [R1+0x6f4] ;  /* 0x0006f40001077983 */ /* 0x000ea80000100800 */
[----:B------:R-:W2:Y:S01]  /*19ab0*/  LDL.LU R6, [R1+0x6b8] ;  /* 0x0006b80001067983 */ /* 0x000ea20000300800 */
[----:B------:R-:W-:-:S04]  /*19ac0*/  UIADD3 UR11, UPT, UPT, UR11, 0x1, URZ ;  /* 0x000000010b0b7890 */ /* 0x000fc8000fffe0ff */
[----:B------:R-:W-:-:S04]  /*19ad0*/  UISETP.GT.AND UP1, UPT, UR11, 0x1, UPT ;  /* 0x000000010b00788c */ /* 0x000fc8000bf24270 */
[----:B0-----:R-:W-:Y:S02]  /*19ae0*/  USEL UR5, URZ, 0x1, !UP1 ;  /* 0x00000001ff057887 */ /* 0x001fe4000c800000 */
[----:B------:R-:W-:Y:S02]  /*19af0*/  USEL UR11, UR11, URZ, !UP1 ;  /* 0x000000ff0b0b7287 */ /* 0x000fe4000c800000 */
[----:B------:R-:W-:Y:S01]  /*19b00*/  ULOP3.LUT UR5, UR4, UR5, URZ, 0x3c, !UPT ;  /* 0x0000000504057292 */ /* 0x000fe2000f8e3cff */
[----:B--2---:R-:W-:Y:S02]  /*19b10*/  ISETP.NE.U32.AND P1, PT, R6, R7, PT ;  /* 0x000000070600720c */ /* 0x004fe40003f25070 */
[----:B------:R-:W2:Y:S01]  /*19b20*/  LDL.LU R7, [R1+0x6cc] ;  /* 0x0006cc0001077983 */ /* 0x000ea20000300800 */
[----:B------:R-:W-:-:S03]  /*19b30*/  IMAD.U32 R6, RZ, RZ, UR4 ;  /* 0x00000004ff067e24 */ /* 0x000fc6000f8e00ff */
[----:B--2---:R1:W-:Y:S07]  /*19b40*/  STL [R1+0x6b8], R7 ;  /* 0x0006b80701007387 */ /* 0x0043ee0000100800 */
[----:B------:R-:W-:Y:S05]  /*19b50*/  @P1 BRA `(.L_x_10) ;  /* 0xffffff5c00a81947 */ /* 0x000fea000383ffff */
.L_x_7:
[----:B-1----:R-:W1:Y:S01]  /*19b60*/  LDC R7, c[0x0][0x3a0] ;  /* 0x0000e800ff077b82 */ /* 0x002e620000000800 */
[----:B------:R-:W2:Y:S01]  /*19b70*/  LDCU UR7, c[0x0][0x3b8] ;  /* 0x00007700ff0777ac */ /* 0x000ea20008000800 */
[----:B------:R-:W3:Y:S01]  /*19b80*/  LDCU UR5, c[0x0][0x3b4] ;  /* 0x00007680ff0577ac */ /* 0x000ee20008000800 */
[----:B------:R-:W4:Y:S01]  /*19b90*/  LDCU.128 UR12, c[0x0][0x390] ;  /* 0x00007200ff0c77ac */ /* 0x000f220008000c00 */
[----:B--2--5:R-:W-:Y:S02]  /*19ba0*/  IMAD R69, R68, UR7, RZ ;  /* 0x0000000744457c24 */ /* 0x024fe4000f8e02ff */
[----:B-1----:R-:W-:-:S05]  /*19bb0*/  VIADD R7, R7, 0x7f ;  /* 0x0000007f07077836 */ /* 0x002fca0000000000 */
[----:B------:R-:W-:-:S13]  /*19bc0*/  ISETP.GE.AND P0, PT, R7, 0x80, PT ;  /* 0x000000800700780c */ /* 0x000fda0003f06270 */
[----:B---34-:R-:W-:Y:S05]  /*19bd0*/  @!P0 BRA `(.L_x_11) ;  /* 0x0000000000108947 */ /* 0x018fea0003800000 */
[----:B------:R-:W-:-:S06]  /*19be0*/  USHF.L.U32 UR4, UR4, 0x1f, URZ ;  /* 0x0000001f04047899 */ /* 0x000fcc00080006ff */
[----:B------:R-:W-:-:S04]  /*19bf0*/  IMAD.U32 R0, RZ, RZ, UR4 ;  /* 0x00000004ff007e24 */ /* 0x000fc8000f8e00ff */
[----:B------:R-:W1:Y:S02]  /*19c00*/  SYNCS.PHASECHK.TRANS64.TRYWAIT P0, [UR6], R0 ;  /* 0x00000000ff0075a7 */ /* 0x000e640008001106 */
[----:B-1----:R-:W-:Y:S05]  /*19c10*/  @!P0 BRA `(.L_x_12) ;  /* 0x00000020007c8947 */ /* 0x002fea0003800000 */
.L_x_11:
[----:B------:R-:W-:Y:S06]  /*19c20*/  BAR.SYNC.DEFER_BLOCKING 0x0 ;  /* 0x0000000000007b1d */ /* 0x000fec0000010000 */
[----:B------:R-:W2:Y:S04]  /*19c30*/  LDL.LU R2, [R1+0x6f8] ;  /* 0x0006f80001027983 */ /* 0x000ea80000300800 */
[----:B------:R-:W3:Y:S04]  /*19c40*/  LDL.LU R72, [R1+0x744] ;  /* 0x0007440001487983 */ /* 0x000ee80000300800 */
[----:B------:R-:W4:Y:S04]  /*19c50*/  LDL.LU R71, [R1+0x740] ;  /* 0x0007400001477983 */ /* 0x000f280000300800 */
[----:B------:R-:W5:Y:S01]  /*19c60*/  LDL.LU R70, [R1+0x748] ;  /* 0x0007480001467983 */ /* 0x000f620000300800 */
[----:B------:R-:W-:Y:S01]  /*19c70*/  VIADD R74, R69, UR7 ;  /* 0x00000007454a7c36 */ /* 0x000fe20008000000 */
[----:B------:R-:W1:Y:S02]  /*19c80*/  @!P3 SYNCS.CCTL.IV [UR9+0xc000] ;  /* 0x00c00000ff00b9b1 */ /* 0x000e640008000009 */
[----:B-1----:R-:W-:Y:S01]  /*19c90*/  BAR.SYNC.DEFER_BLOCKING 0x0 ;  /* 0x0000000000007b1d */ /* 0x002fe20000010000 */
[----:B0-----:R-:W-:-:S04]  /*19ca0*/  VIADD R3, R74, UR7 ;  /* 0x000000074a037c36 */ /* 0x001fc80008000000 */
[----:B------:R-:W-:Y:S01]  /*19cb0*/  VIADD R73, R3, UR7 ;  /* 0x0000000703497c36 */ /* 0x000fe20008000000 */
[----:B------:R-:W0:Y:S01]  /*19cc0*/  LDTM.x64 R4, tmem[UR10] ;  /* 0x0000000a000479ee */ /* 0x000e220008340000 */
[----:B------:R-:W1:Y:S01]  /*19cd0*/  @!P3 SYNCS.CCTL.IV [UR9+0xc008] ;  /* 0x00c00800ff00b9b1 */ /* 0x000e620008000009 */
[----:B------:R-:W-:Y:S01]  /*19ce0*/  NOP ;  /* 0x0000000000007918 */ /* 0x000fe20000000000 */
[----:B0-----:R0:W-:Y:S04]  /*19cf0*/  STL [R1+0x7fc], R66 ;  /* 0x0007fc4201007387 */ /* 0x0011e80000100800 */
[----:B------:R1:W-:Y:S04]  /*19d00*/  STL [R1+0x7f8], R67 ;  /* 0x0007f84301007387 */ /* 0x0003e80000100800 */
[----:B0-----:R-:W5:Y:S04]  /*19d10*/  LDL.LU R66, [R1+0x74c] ;  /* 0x00074c0001427983 */ /* 0x001f680000300800 */
[----:B-1----:R-:W5:Y:S04]  /*19d20*/  LDL.LU R67, [R1+0x754] ;  /* 0x0007540001437983 */ /* 0x002f680000300800 */
[----:B------:R-:W5:Y:S01]  /*19d30*/  LDL.LU R91, [R1+0x750] ;  /* 0x00075000015b7983 */ /* 0x000f620000300800 */
[----:B------:R-:W-:-:S04]  /*19d40*/  F2FP.SATFINITE.E4M3.F32.PACK_AB_MERGE_C R92, R5, R4, RZ ;  /* 0x00000004055c723e */ /* 0x000fc800048070ff */
[----:B------:R-:W-:-:S04]  /*19d50*/  PRMT R93, R92, 0x9910, RZ ;  /* 0x000099105c5d7816 */ /* 0x000fc800000000ff */
[----:B------:R-:W-:Y:S02]  /*19d60*/  SHF.R.S32.HI R93, RZ, 0x8, R93 ;  /* 0x00000008ff5d7819 */ /* 0x000fe4000001145d */
[C---:B--2---:R-:W-:Y:S01]  /*19d70*/  ISETP.GE.AND P0, PT, R2.reuse, UR14, PT ;  /* 0x0000000e02007c0c */ /* 0x044fe2000bf06270 */
[----:B------:R-:W-:-:S03]  /*19d80*/  IMAD R2, R2, UR5, RZ ;  /* 0x0000000502027c24 */ /* 0x000fc6000f8e02ff */
[----:B---3--:R-:W-:Y:S02]  /*19d90*/  ISETP.LT.AND P1, PT, R72, UR15, !P0 ;  /* 0x0000000f48007c0c */ /* 0x008fe4000c721270 */
[----:B------:R-:W-:Y:S02]  /*19da0*/  IADD3 R0, P4, PT, R2, UR12, RZ ;  /* 0x0000000c02007c10 */ /* 0x000fe4000ff9e0ff */
[----:B----4-:R-:W-:Y:S01]  /*19db0*/  ISETP.LT.AND P2, PT, R71, UR15, !P0 ;  /* 0x0000000f47007c0c */ /* 0x010fe2000c741270 */
[----:B------:R-:W-:Y:S01]  /*19dc0*/  VIADD R71, R73, UR7 ;  /* 0x0000000749477c36 */ /* 0x000fe20008000000 */
[----:B------:R-:W-:Y:S02]  /*19dd0*/  ISETP.LT.AND P5, PT, R68, UR15, !P0 ;  /* 0x0000000f44007c0c */ /* 0x000fe4000c7a1270 */
[----:B------:R-:W-:Y:S01]  /*19de0*/  LEA.HI.X.SX32 R2, R2, UR13, 0x1, P4 ;  /* 0x0000000d02027c11 */ /* 0x000fe2000a0f0eff */
[----:B------:R-:W-:Y:S01]  /*19df0*/  VIADD R72, R71, UR7 ;  /* 0x0000000747487c36 */ /* 0x000fe20008000000 */
[----:B------:R-:W-:-:S02]  /*19e00*/  IADD3 R68, P3, PT, R69, R0, RZ ;  /* 0x0000000045447210 */ /* 0x000fc40007f7e0ff */
[----:B-----5:R-:W-:Y:S01]  /*19e10*/  ISETP.LT.AND P6, PT, R70, UR15, !P0 ;  /* 0x0000000f46007c0c */ /* 0x020fe2000c7c1270 */
[----:B------:R-:W-:Y:S01]  /*19e20*/  VIADD R70, R72, UR7 ;  /* 0x0000000748467c36 */ /* 0x000fe20008000000 */
[----:B------:R-:W-:Y:S02]  /*19e30*/  LEA.HI.X.SX32 R69, R69, R2, 0x1, P3 ;  /* 0x0000000245457211 */ /* 0x000fe400018f0eff */
[-C--:B------:R-:W-:Y:S02]  /*19e40*/  IADD3 R86, P4, PT, R74, R0.reuse, RZ ;  /* 0x000000004a567210 */ /* 0x080fe40007f9e0ff */
[C---:B------:R-:W-:Y:S01]  /*19e50*/  IADD3 R84, P3, PT, R3.reuse, R0, RZ ;  /* 0x0000000003547210 */ /* 0x040fe20007f7e0ff */
[----:B------:R-:W-:Y:S01]  /*19e60*/  VIADD R4, R70, UR7 ;  /* 0x0000000746047c36 */ /* 0x000fe20008000000 */
[-C--:B------:R-:W-:Y:S02]  /*19e70*/  LEA.HI.X.SX32 R87, R74, R2.reuse, 0x1, P4 ;  /* 0x000000024a577211 */ /* 0x080fe400020f0eff */
[----:B------:R-:W-:Y:S01]  /*19e80*/  LEA.HI.X.SX32 R85, R3, R2, 0x1, P3 ;  /* 0x0000000203557211 */ /* 0x000fe200018f0eff */
[----:B------:R-:W-:Y:S01]  /*19e90*/  VIADD R3, R4, UR7 ;  /* 0x0000000704037c36 */ /* 0x000fe20008000000 */
[----:B------:R-:W-:-:S02]  /*19ea0*/  IADD3 R82, P4, PT, R73, R0, RZ ;  /* 0x0000000049527210 */ /* 0x000fc40007f9e0ff */
[----:B------:R-:W-:Y:S02]  /*19eb0*/  IADD3 R80, P3, PT, R71, R0, RZ ;  /* 0x0000000047507210 */ /* 0x000fe40007f7e0ff */
[-C--:B------:R-:W-:Y:S02]  /*19ec0*/  LEA.HI.X.SX32 R83, R73, R2.reuse, 0x1, P4 ;  /* 0x0000000249537211 */ /* 0x080fe400020f0eff */
[----:B------:R-:W-:Y:S01]  /*19ed0*/  LEA.HI.X.SX32 R81, R71, R2, 0x1, P3 ;  /* 0x0000000247517211 */ /* 0x000fe200018f0eff */
[----:B------:R-:W-:Y:S01]  /*19ee0*/  VIADD R71, R3, UR7 ;  /* 0x0000000703477c36 */ /* 0x000fe20008000000 */
[-C--:B------:R-:W-:Y:S02]  /*19ef0*/  IADD3 R76, P4, PT, R72, R0.reuse, RZ ;  /* 0x00000000484c7210 */ /* 0x080fe40007f9e0ff */
[----:B------:R-:W-:Y:S01]  /*19f00*/  IADD3 R78, P3, PT, R70, R0, RZ ;  /* 0x00000000464e7210 */ /* 0x000fe20007f7e0ff */
[----:B------:R-:W-:Y:S01]  /*19f10*/  VIADD R5, R71, UR7 ;  /* 0x0000000747057c36 */ /* 0x000fe20008000000 */
[----:B------:R-:W-:-:S02]  /*19f20*/  LEA.HI.X.SX32 R77, R72, R2, 0x1, P4 ;  /* 0x00000002484d7211 */ /* 0x000fc400020f0eff */
[----:B------:R-:W-:Y:S02]  /*19f30*/  IADD3 R72, P4, PT, R4, R0, RZ ;  /* 0x0000000004487210 */ /* 0x000fe40007f9e0ff */
[----:B------:R-:W-:Y:S01]  /*19f40*/  LEA.HI.X.SX32 R79, R70, R2, 0x1, P3 ;  /* 0x00000002464f7211 */ /* 0x000fe200018f0eff */
[----:B------:R-:W-:Y:S01]  /*19f50*/  VIADD R89, R5, UR7 ;  /* 0x0000000705597c36 */ /* 0x000fe20008000000 */
[----:B------:R-:W-:Y:S02]  /*19f60*/  IADD3 R74, P3, PT, R3, R0, RZ ;  /* 0x00000000034a7210 */ /* 0x000fe40007f7e0ff */
[----:B------:R-:W-:Y:S02]  /*19f70*/  LEA.HI.X.SX32 R73, R4, R2, 0x1, P4 ;  /* 0x0000000204497211 */ /* 0x000fe400020f0eff */
[----:B------:R-:W-:Y:S02]  /*19f80*/  IADD3 R70, P4, PT, R71, R0, RZ ;  /* 0x0000000047467210 */ /* 0x000fe40007f9e0ff */
[----:B------:R-:W-:Y:S01]  /*19f90*/  LEA.HI.X.SX32 R75, R3, R2, 0x1, P3 ;  /* 0x00000002034b7211 */ /* 0x000fe200018f0eff */
[----:B------:R-:W-:Y:S01]  /*19fa0*/  VIADD R3, R89, UR7 ;  /* 0x0000000759037c36 */ /* 0x000fe20008000000 */
[----:B------:R-:W-:-:S02]  /*19fb0*/  IADD3 R4, P3, PT, R5, R0, RZ ;  /* 0x0000000005047210 */ /* 0x000fc40007f7e0ff */
[----:B------:R-:W-:Y:S02]  /*19fc0*/  LEA.HI.X.SX32 R71, R71, R2, 0x1, P4 ;  /* 0x0000000247477211 */ /* 0x000fe400020f0eff */
[----:B------:R-:W-:Y:S02]  /*19fd0*/  IADD3 R88, P4, PT, R89, R0, RZ ;  /* 0x0000000059587210 */ /* 0x000fe40007f9e0ff */
[----:B------:R-:W-:Y:S02]  /*19fe0*/  LEA.HI.X.SX32 R5, R5, R2, 0x1, P3 ;  /* 0x0000000205057211 */ /* 0x000fe400018f0eff */
[----:B------:R-:W-:Y:S02]  /*19ff0*/  IADD3 R90, P3, PT, R3, R0, RZ ;  /* 0x00000000035a7210 */ /* 0x000fe40007f7e0ff */
[----:B------:R-:W-:Y:S02]  /*1a000*/  LEA.HI.X.SX32 R89, R89, R2, 0x1, P4 ;  /* 0x0000000259597211 */ /* 0x000fe400020f0eff */
[----:B------:R-:W-:-:S02]  /*1a010*/  ISETP.LT.AND P4, PT, R91, UR15, !P0 ;  /* 0x0000000f5b007c0c */ /* 0x000fc4000c781270 */
[----:B------:R-:W-:Y:S01]  /*1a020*/  LEA.HI.X.SX32 R91, R3, R2, 0x1, P3 ;  /* 0x00000002035b7211 */ /* 0x000fe200018f0eff */
[----:B------:R0:W-:Y:S01]  /*1a030*/  @P5 STG.E.U8 desc[UR18][R68.64], R92 ;  /* 0x0000005c44005986 */ /* 0x0001e2000c101112 */
[----:B------:R-:W-:-:S03]  /*1a040*/  ISETP.LT.AND P3, PT, R66, UR15, !P0 ;  /* 0x0000000f42007c0c */ /* 0x000fc6000c761270 */
[----:B------:R-:W2:Y:S04]  /*1a050*/  LDL.LU R66, [R1+0x7fc] ;  /* 0x0007fc0001427983 */ /* 0x000ea80000300800 */
[----:B0-----:R-:W3:Y:S01]  /*1a060*/  LDL.LU R92, [R1+0x758] ;  /* 0x00075800015c7983 */ /* 0x001ee20000300800 */
[----:B------:R-:W-:-:S03]  /*1a070*/  ISETP.LT.AND P5, PT, R67, UR15, !P0 ;  /* 0x0000000f43007c0c */ /* 0x000fc6000c7a1270 */
[----:B------:R-:W4:Y:S04]  /*1a080*/  LDL.LU R69, [R1+0x75c] ;  /* 0x00075c0001457983 */ /* 0x000f280000300800 */
[----:B------:R-:W5:Y:S04]  /*1a090*/  LDL.LU R68, [R1+0x760] ;  /* 0x0007600001447983 */ /* 0x000f680000300800 */
[----:B------:R-:W2:Y:S04]  /*1a0a0*/  LDL.LU R67, [R1+0x7f8] ;  /* 0x0007f80001437983 */ /* 0x000ea80000300800 */
[----:B------:R0:W-:Y:S04]  /*1a0b0*/  @P1 STG.E.U8 desc[UR18][R86.64], R93 ;  /* 0x0000005d56001986 */ /* 0x0001e8000c101112 */
[----:B0-----:R-:W2:Y:S01]  /*1a0c0*/  LDL.LU R93, [R1+0x764] ;  /* 0x00076400015d7983 */ /* 0x001ea20000300800 */
[----:B------:R-:W-:-:S02]  /*1a0d0*/  F2FP.SATFINITE.E4M3.F32.PACK_AB_MERGE_C R6, R7, R6, RZ ;  /* 0x000000060706723e */ /* 0x000fc400048070ff */
[----:B------:R-:W-:Y:S02]  /*1a0e0*/  F2FP.SATFINITE.E4M3.F32.PACK_AB_MERGE_C R8, R9, R8, RZ ;  /* 0x000000080908723e */ /* 0x000fe400048070ff */
[----:B------:R-:W-:Y:S01]  /*1a0f0*/  PRMT R7, R6, 0x9910, RZ ;  /* 0x0000991006077816 */ /* 0x000fe200000000ff */
[----:B------:R0:W-:Y:S03]  /*1a100*/  @P2 STG.E.U8 desc[UR18][R84.64], R6 ;  /* 0x0000000654002986 */ /* 0x0001e6000c101112 */
[----:B------:R-:W-:Y:S02]  /*1a110*/  SHF.R.S32.HI R7, RZ, 0x8, R7 ;  /* 0x00000008ff077819 */ /* 0x000fe40000011407 */
[----:B------:R-:W-:Y:S02]  /*1a120*/  F2FP.SATFINITE.E4M3.F32.PACK_AB_MERGE_C R10, R11, R10, RZ ;  /* 0x0000000a0b0a723e */ /* 0x000fe400048070ff */
[----:B0-----:R-:W-:Y:S01]  /*1a130*/  PRMT R6, R8, 0x9910, RZ ;  /* 0x0000991008067816 */ /* 0x001fe200000000ff */
[----:B------:R0:W-:Y:S03]  /*1a140*/  @P6 STG.E.U8 desc[UR18][R82.64], R7 ;  /* 0x0000000752006986 */ /* 0x0001e6000c101112 */
[----:B------:R-:W-:Y:S01]  /*1a150*/  SHF.R.S32.HI R6, RZ, 0x8, R6 ;  /* 0x00000008ff067819 */ /* 0x000fe20000011406 */
[----:B------:R-:W-:Y:S01]  /*1a160*/  @P4 STG.E.U8 desc[UR18][R80.64], R8 ;  /* 0x0000000850004986 */ /* 0x000fe2000c101112 */
[----:B------:R-:W-:-:S03]  /*1a170*/  F2FP.SATFINITE.E4M3.F32.PACK_AB_MERGE_C R12, R13, R12, RZ ;  /* 0x0000000c0d0c723e */ /* 0x000fc600048070ff */
[----:B------:R1:W-:Y:S01]  /*1a180*/  @P3 STG.E.U8 desc[UR18][R76.64], R6 ;  /* 0x000000064c003986 */ /* 0x0003e2000c101112 */
[----:B0-----:R-:W-:-:S03]  /*1a190*/  PRMT R7, R10, 0x9910, RZ ;  /* 0x000099100a077816 */ /* 0x001fc600000000ff */
[----:B------:R0:W-:Y:S01]  /*1a1a0*/  @P5 STG.E.U8 desc[UR18][R78.64], R10 ;  /* 0x0000000a4e005986 */ /* 0x0001e2000c101112 */
[----:B------:R-:W-:Y:S02]  /*1a1b0*/  SHF.R.S32.HI R7, RZ, 0x8, R7 ;  /* 0x00000008ff077819 */ /* 0x000fe40000011407 */
[----:B-1----:R-:W-:Y:S02]  /*1a1c0*/  PRMT R6, R12, 0x9910, RZ ;  /* 0x000099100c067816 */ /* 0x002fe400000000ff */
[----:B------:R-:W-:Y:S02]  /*1a1d0*/  F2FP.SATFINITE.E4M3.F32.PACK_AB_MERGE_C R14, R15, R14, RZ ;  /* 0x0000000e0f0e723e */ /* 0x000fe400048070ff */
[----:B------:R-:W-:Y:S02]  /*1a1e0*/  SHF.R.S32.HI R6, RZ, 0x8, R6 ;  /* 0x00000008ff067819 */ /* 0x000fe40000011406 */
[----:B---3--:R-:W-:Y:S02]  /*1a1f0*/  ISETP.LT.AND P1, PT, R92, UR15, !P0 ;  /* 0x0000000f5c007c0c */ /* 0x008fe4000c721270 */
[----:B------:R-:W3:Y:S04]  /*1a200*/  LDL.LU R92, [R1+0x76c] ;  /* 0x00076c00015c7983 */ /* 0x000ee80000300800 */
[----:B------:R-:W3:Y:S04]  /*1a210*/  LDL.LU R87, [R1+0x77c] ;  /* 0x00077c0001577983 */ /* 0x000ee80000300800 */
[----:B------:R-:W3:Y:S04]  /*1a220*/  LDL.LU R86, [R1+0x778] ;  /* 0x0007780001567983 */ /* 0x000ee80000300800 */
[----:B------:R-:W3:Y:S01]  /*1a230*/  LDL.LU R84, [R1+0x774] ;  /* 0x0007740001547983 */ /* 0x000ee20000300800 */
[----:B----4-:R-:W-:-:S02]  /*1a240*/  ISETP.LT.AND P2, PT, R69, UR15, !P0 ;  /* 0x0000000f45007c0c */ /* 0x010fc4000c741270 */
[----:B-----5:R-:W-:Y:S01]  /*1a250*/  ISETP.LT.AND P6, PT, R68, UR15, !P0 ;  /* 0x0000000f44007c0c */ /* 0x020fe2000c7c1270 */
[----:B------:R-:W4:Y:S04]  /*1a260*/  LDL.LU R69, [R1+0x770] ;  /* 0x0007700001457983 */ /* 0x000f280000300800 */
[----:B------:R-:W5:Y:S04]  /*1a270*/  LDL.LU R68, [R1+0x768] ;  /* 0x0007680001447983 */ /* 0x000f680000300800 */
[----:B------:R-:W4:Y:S01]  /*1a280*/  LDL.LU R11, [R1+0x780] ;  /* 0x00078000010b7983 */ /* 0x000f220000300800 */
[----:B--2---:R-:W-:-:S03]  /*1a290*/  ISETP.LT.AND P4, PT, R93, UR15, !P0 ;  /* 0x0000000f5d007c0c */ /* 0x004fc6000c781270 */
[----:B0-----:R-:W2:Y:S04]  /*1a2a0*/  LDL.LU R10, [R1+0x790] ;  /* 0x00079000010a7983 */ /* 0x001ea80000300800 */
[----:B------:R-:W2:Y:S04]  /*1a2b0*/  LDL.LU R9, [R1+0x78c] ;  /* 0x00078c0001097983 */ /* 0x000ea80000300800 */
[----:B------:R0:W-:Y:S04]  /*1a2c0*/  @P1 STG.E.U8 desc[UR18][R72.64], R7 ;  /* 0x0000000748001986 */ /* 0x0001e8000c101112 */
[----:B------:R-:W-:Y:S04]  /*1a2d0*/  @P2 STG.E.U8 desc[UR18][R74.64], R12 ;  /* 0x0000000c4a002986 */ /* 0x000fe8000c101112 */
[----:B------:R-:W-:Y:S01]  /*1a2e0*/  @P6 STG.E.U8 desc[UR18][R70.64], R6 ;  /* 0x0000000646006986 */ /* 0x000fe2000c101112 */
[----:B0-----:R-:W-:-:S03]  /*1a2f0*/  PRMT R7, R14, 0x9910, RZ ;  /* 0x000099100e077816 */ /* 0x001fc600000000ff */
[----:B------:R0:W-:Y:S04]  /*1a300*/  @P4 STG.E.U8 desc[UR18][R4.64], R14 ;  /* 0x0000000e04004986 */ /* 0x0001e8000c101112 */
[----:B0-----:R-:W5:Y:S04]  /*1a310*/  LDL.LU R14, [R1+0x794] ;  /* 0x00079400010e7983 */ /* 0x001f680000300800 */
[----:B------:R-:W5:Y:S04]  /*1a320*/  LDL.LU R13, [R1+0x798] ;  /* 0x00079800010d7983 */ /* 0x000f680000300800 */
[----:B------:R-:W5:Y:S01]  /*1a330*/  LDL.LU R12, [R1+0x7a8] ;  /* 0x0007a800010c7983 */ /* 0x000f620000300800 */
[----:B------:R-:W-:Y:S01]  /*1a340*/  F2FP.SATFINITE.E4M3.F32.PACK_AB_MERGE_C R16, R17, R16, RZ ;  /* 0x000000101110723e */ /* 0x000fe200048070ff */
[----:B------:R-:W-:Y:S01]  /*1a350*/  VIADD R3, R3, UR7 ;  /* 0x0000000703037c36 */ /* 0x000fe20008000000 */
[----:B------:R-:W-:-:S02]  /*1a360*/  SHF.R.S32.HI R7, RZ, 0x8, R7 ;  /* 0x00000008ff077819 */ /* 0x000fc40000011407 */
[----:B------:R-:W-:Y:S01]  /*1a370*/  PRMT R4, R16, 0x9910, RZ ;  /* 0x0000991010047816 */ /* 0x000fe200000000ff */
[----:B------:R-:W-:-:S04]  /*1a380*/  VIADD R8, R3, UR7 ;  /* 0x0000000703087c36 */ /* 0x000fc80008000000 */
[----:B------:R-:W-:Y:S01]  /*1a390*/  IMAD.MOV.U32 R6, RZ, RZ, R4 ;  /* 0x000000ffff067224 */ /* 0x000fe200078e0004 */
[----:B------:R-:W-:Y:S02]  /*1a3a0*/  F2FP.SATFINITE.E4M3.F32.PACK_AB_MERGE_C R18, R19, R18, RZ ;  /* 0x000000121312723e */ /* 0x000fe400048070ff */
[----:B------:R-:W-:Y:S02]  /*1a3b0*/  F2FP.SATFINITE.E4M3.F32.PACK_AB_MERGE_C R20, R21, R20, RZ ;  /* 0x000000141514723e */ /* 0x000fe400048070ff */
[----:B---3--:R-:W-:Y:S02]  /*1a3c0*/  ISETP.LT.AND P3, PT, R92, UR15, !P0 ;  /* 0x0000000f5c007c0c */ /* 0x008fe4000c761270 */
[----:B------:R-:W-:Y:S02]  /*1a3d0*/  ISETP.LT.AND P5, PT, R87, UR15, !P0 ;  /* 0x0000000f57007c0c */ /* 0x000fe4000c7a1270 */
[----:B------:R-:W-:-:S09]  /*1a3e0*/  ISETP.LT.AND P1, PT, R86, UR15, !P0 ;  /* 0x0000000f56007c0c */ /* 0x000fd2000c721270 */
[----:B------:R0:W-:Y:S01]  /*1a3f0*/  @P3 STG.E.U8 desc[UR18][R88.64], R7 ;  /* 0x0000000758003986 */ /* 0x0001e2000c101112 */
[C---:B------:R-:W-:Y:S02]  /*1a400*/  IADD3 R4, P3, PT, R3.reuse, R0, RZ ;  /* 0x0000000003047210 */ /* 0x040fe40007f7e0ff */
[----:B------:R-:W-:Y:S02]  /*1a410*/  ISETP.LT.AND P2, PT, R84, UR15, !P0 ;  /* 0x0000000f54007c0c */ /* 0x000fe4000c741270 */
[----:B------:R-:W-:Y:S01]  /*1a420*/  LEA.HI.X.SX32 R5, R3, R2, 0x1, P3 ;  /* 0x0000000203057211 */ /* 0x000fe200018f0eff */
[----:B------:R-:W-:Y:S01]  /*1a430*/  @P5 STG.E.U8 desc[UR18][R90.64], R16 ;  /* 0x000000105a005986 */ /* 0x000fe2000c101112 */
[----:B------:R-:W-:Y:S02]  /*1a440*/  SHF.R.S32.HI R3, RZ, 0x8, R6 ;  /* 0x00000008ff037819 */ /* 0x000fe40000011406 */
[----:B------:R-:W-:-:S03]  /*1a450*/  IADD3 R6, P5, PT, R8, R0, RZ ;  /* 0x0000000008067210 */ /* 0x000fc60007fbe0ff */
[----:B------:R1:W-:Y:S01]  /*1a460*/  @P1 STG.E.U8 desc[UR18][R4.64], R3 ;  /* 0x0000000304001986 */ /* 0x0003e2000c101112 */
[C---:B0-----:R-:W-:Y:S01]  /*1a470*/  LEA.HI.X.SX32 R7, R8.reuse, R2, 0x1, P5 ;  /* 0x0000000208077211 */ /* 0x041fe200028f0eff */
[----:B------:R-:W-:-:S04]  /*1a480*/  VIADD R8, R8, UR7 ;  /* 0x0000000708087c36 */ /* 0x000fc80008000000 */
[----:B------:R0:W-:Y:S01]  /*1a490*/  @P2 STG.E.U8 desc[UR18][R6.64], R18 ;  /* 0x0000001206002986 */ /* 0x0001e2000c101112 */
[----:B--2---:R-:W-:Y:S02]  /*1a4a0*/  ISETP.LT.AND P5, PT, R9, UR15, !P0 ;  /* 0x0000000f09007c0c */ /* 0x004fe4000c7a1270 */
[----:B-1----:R-:W-:Y:S02]  /*1a4b0*/  PRMT R3, R18, 0x9910, RZ ;  /* 0x0000991012037816 */ /* 0x002fe400000000ff */
[----:B------:R-:W-:-:S03]  /*1a4c0*/  IADD3 R4, P2, PT, R8, R0, RZ ;  /* 0x0000000008047210 */ /* 0x000fc60007f5e0ff */
[----:B------:R-:W-:Y:S02]  /*1a4d0*/  IMAD.MOV.U32 R9, RZ, RZ, R3 ;  /* 0x000000ffff097224 */ /* 0x000fe400078e0003 */
[C---:B------:R-:W-:Y:S01]  /*1a4e0*/  VIADD R3, R8.reuse, UR7 ;  /* 0x0000000708037c36 */ /* 0x040fe20008000000 */
[----:B------:R-:W-:-:S04]  /*1a4f0*/  LEA.HI.X.SX32 R5, R8, R2, 0x1, P2 ;  /* 0x0000000208057211 */ /* 0x000fc800010f0eff */
[----:B0-----:R-:W-:Y:S02]  /*1a500*/  IADD3 R6, P2, PT, R3, R0, RZ ;  /* 0x0000000003067210 */ /* 0x001fe40007f5e0ff */
[----:B----4-:R-:W-:Y:S02]  /*1a510*/  ISETP.LT.AND P6, PT, R69, UR15, !P0 ;  /* 0x0000000f45007c0c */ /* 0x010fe4000c7c1270 */
[----:B------:R-:W-:Y:S02]  /*1a520*/  ISETP.LT.AND P3, PT, R11, UR15, !P0 ;  /* 0x0000000f0b007c0c */ /* 0x000fe4000c761270 */
[----:B------:R-:W-:Y:S01]  /*1a530*/  LEA.HI.X.SX32 R7, R3, R2, 0x1, P2 ;  /* 0x0000000203077211 */ /* 0x000fe200010f0eff */
[----:B------:R-:W2:Y:S01]  /*1a540*/  LDL.LU R11, [R1+0x7a4] ;  /* 0x0007a400010b7983 */ /* 0x000ea20000300800 */
[----:B-----5:R-:W-:-:S03]  /*1a550*/  ISETP.LT.AND P2, PT, R14, UR15, !P0 ;  /* 0x0000000f0e007c0c */ /* 0x020fc6000c741270 */
[----:B------:R-:W3:Y:S01]  /*1a560*/  LDL.LU R14, [R1+0x7ac] ;  /* 0x0007ac00010e7983 */ /* 0x000ee20000300800 */
[----:B------:R-:W-:Y:S01]  /*1a570*/  SHF.R.S32.HI R9, RZ, 0x8, R9 ;  /* 0x00000008ff097819 */ /* 0x000fe20000011409 */
[----:B------:R-:W-:Y:S01]  /*1a580*/  VIADD R8, R3, UR7 ;  /* 0x0000000703087c36 */ /* 0x000fe20008000000 */
[----:B------:R-:W-:Y:S01]  /*1a590*/  ISETP.LT.AND P4, PT, R68, UR15, !P0 ;  /* 0x0000000f44007c0c */ /* 0x000fe2000c781270 */
[----:B------:R-:W4:Y:S01]  /*1a5a0*/  LDL.LU R15, [R1+0x7b0] ;  /* 0x0007b000010f7983 */ /* 0x000f220000300800 */
[----:B------:R-:W-:Y:S02]  /*1a5b0*/  ISETP.LT.AND P1, PT, R10, UR15, !P0 ;  /* 0x0000000f0a007c0c */ /* 0x000fe4000c721270 */
[----:B------:R-:W-:Y:S01]  /*1a5c0*/  PRMT R10, R20, 0x9910, RZ ;  /* 0x00009910140a7816 */ /* 0x000fe200000000ff */
[----:B------:R0:W-:Y:S03]  /*1a5d0*/  @P6 STG.E.U8 desc[UR18][R4.64], R9 ;  /* 0x0000000904006986 */ /* 0x0001e6000c101112 */
[----:B------:R-:W-:-:S02]  /*1a5e0*/  SHF.R.S32.HI R10, RZ, 0x8, R10 ;  /* 0x00000008ff0a7819 */ /* 0x000fc4000001140a */
[----:B0-----:R-:W-:-:S04]  /*1a5f0*/  IADD3 R4, P6, PT, R8, R0, RZ ;  /* 0x0000000008047210 */ /* 0x001fc80007fde0ff */
[----:B------:R-:W-:Y:S01]  /*1a600*/  LEA.HI.X.SX32 R5, R8, R2, 0x1, P6 ;  /* 0x0000000208057211 */ /* 0x000fe200030f0eff */
[----:B------:R0:W-:Y:S04]  /*1a610*/  @P4 STG.E.U8 desc[UR18][R6.64], R20 ;  /* 0x0000001406004986 */ /* 0x0001e8000c101112 */
[----:B------:R1:W-:Y:S01]  /*1a620*/  @P3 STG.E.U8 desc[UR18][R4.64], R10 ;  /* 0x0000000a04003986 */ /* 0x0003e2000c101112 */
[----:B------:R-:W-:-:S03]  /*1a630*/  ISETP.LT.AND P3, PT, R12, UR15, !P0 ;  /* 0x0000000f0c007c0c */ /* 0x000fc6000c761270 */
[----:B------:R-:W5:Y:S01]  /*1a640*/  LDL.LU R12, [R1+0x7c0] ;  /* 0x0007c000010c7983 */ /* 0x000f620000300800 */
[----:B------:R-:W-:Y:S01]  /*1a650*/  VIADD R3, R8, UR7 ;  /* 0x0000000708037c36 */ /* 0x000fe20008000000 */
[----:B------:R-:W-:Y:S02]  /*1a660*/  F2FP.SATFINITE.E4M3.F32.PACK_AB_MERGE_C R22, R23, R22, RZ ;  /* 0x000000161716723e */ /* 0x000fe400048070ff */
[----:B------:R-:W4:Y:S02]  /*1a670*/  LDL.LU R8, [R1+0x7bc] ;  /* 0x0007bc0001087983 */ /* 0x000f240000300800 */
[----:B0-----:R-:W-:-:S04]  /*1a680*/  IADD3 R6, P6, PT, R3, R0, RZ ;  /* 0x0000000003067210 */ /* 0x001fc80007fde0ff */
[C---:B------:R-:W-:Y:S01]  /*1a690*/  LEA.HI.X.SX32 R7, R3.reuse, R2, 0x1, P6 ;  /* 0x0000000203077211 */ /* 0x040fe200030f0eff */
[----:B------:R-:W-:-:S04]  /*1a6a0*/  VIADD R3, R3, UR7 ;  /* 0x0000000703037c36 */ /* 0x000fc80008000000 */
[----:B------:R0:W-:Y:S01]  /*1a6b0*/  @P1 STG.E.U8 desc[UR18][R6.64], R22 ;  /* 0x0000001606001986 */ /* 0x0001e2000c101112 */
[C---:B-1----:R-:W-:Y:S01]  /*1a6c0*/  IADD3 R4, P1, PT, R3.reuse, R0, RZ ;  /* 0x0000000003047210 */ /* 0x042fe20007f3e0ff */
[----:B------:R-:W-:-:S03]  /*1a6d0*/  VIADD R9, R3, UR7 ;  /* 0x0000000703097c36 */ /* 0x000fc60008000000 */
[----:B------:R-:W-:Y:S02]  /*1a6e0*/  LEA.HI.X.SX32 R5, R3, R2, 0x1, P1 ;  /* 0x0000000203057211 */ /* 0x000fe400008f0eff */
[----:B0-----:R-:W-:-:S04]  /*1a6f0*/  IADD3 R6, P1, PT, R9, R0, RZ ;  /* 0x0000000009067210 */ /* 0x001fc80007f3e0ff */
[C---:B------:R-:W-:Y:S01]  /*1a700*/  LEA.HI.X.SX32 R7, R9.reuse, R2, 0x1, P1 ;  /* 0x0000000209077211 */ /* 0x040fe200008f0eff */
[----:B------:R-:W-:Y:S01]  /*1a710*/  VIADD R3, R9, UR7 ;  /* 0x0000000709037c36 */ /* 0x000fe20008000000 */
[----:B------:R-:W-:Y:S02]  /*1a720*/  ISETP.LT.AND P4, PT, R13, UR15, !P0 ;  /* 0x0000000f0d007c0c */ /* 0x000fe4000c781270 */
[----:B------:R-:W-:-:S04]  /*1a730*/  F2FP.SATFINITE.E4M3.F32.PACK_AB_MERGE_C R25, R25, R24, RZ ;  /* 0x000000181919723e */ /* 0x000fc800048070ff */
[----:B------:R-:W-:-:S04]  /*1a740*/  PRMT R13, R25, 0x9910, RZ ;  /* 0x00009910190d7816 */ /* 0x000fc800000000ff */
[----:B------:R-:W-:Y:S02]  /*1a750*/  SHF.R.S32.HI R13, RZ, 0x8, R13 ;  /* 0x00000008ff0d7819 */ /* 0x000fe4000001140d */
[----:B--2---:R-:W-:Y:S02]  /*1a760*/  ISETP.LT.AND P6, PT, R11, UR15, !P0 ;  /* 0x0000000f0b007c0c */ /* 0x004fe4000c7c1270 */
[----:B------:R-:W-:Y:S02]  /*1a770*/  PRMT R11, R22, 0x9910, RZ ;  /* 0x00009910160b7816 */ /* 0x000fe400000000ff */
[----:B---3--:R-:W-:Y:S02]  /*1a780*/  ISETP.LT.AND P1, PT, R14, UR15, !P0 ;  /* 0x0000000f0e007c0c */ /* 0x008fe4000c721270 */
[----:B------:R-:W2:Y:S04]  /*1a790*/  LDL.LU R14, [R1+0x7c4] ;  /* 0x0007c400010e7983 */ /* 0x000ea80000300800 */
[----:B------:R-:W3:Y:S01]  /*1a7a0*/  LDL.LU R10, [R1+0x7c8] ;  /* 0x0007c800010a7983 */ /* 0x000ee20000300800 */
[----:B------:R-:W-:-:S05]  /*1a7b0*/  SHF.R.S32.HI R11, RZ, 0x8, R11 ;  /* 0x00000008ff0b7819 */ /* 0x000fca000001140b */
[----:B------:R0:W-:Y:S04]  /*1a7c0*/  @P5 STG.E.U8 desc[UR18][R4.64], R11 ;  /* 0x0000000b04005986 */ /* 0x0001e8000c101112 */
[----:B------:R1:W-:Y:S01]  /*1a7d0*/  @P2 STG.E.U8 desc[UR18][R6.64], R25 ;  /* 0x0000001906002986 */ /* 0x0003e2000c101112 */
[----:B0-----:R-:W-:-:S04]  /*1a7e0*/  IADD3 R4, P5, PT, R3, R0, RZ ;  /* 0x0000000003047210 */ /* 0x001fc80007fbe0ff */
[----:B------:R-:W-:-:S05]  /*1a7f0*/  LEA.HI.X.SX32 R5, R3, R2, 0x1, P5 ;  /* 0x0000000203057211 */ /* 0x000fca00028f0eff */
[----:B------:R0:W-:Y:S01]  /*1a800*/  @P4 STG.E.U8 desc[UR18][R4.64], R13 ;  /* 0x0000000d04004986 */ /* 0x0001e2000c101112 */
[----:B-----5:R-:W-:-:S03]  /*1a810*/  ISETP.LT.AND P4, PT, R12, UR15, !P0 ;  /* 0x0000000f0c007c0c */ /* 0x020fc6000c781270 */
[----:B------:R-:W5:Y:S01]  /*1a820*/  LDL.LU R12, [R1+0x7d8] ;  /* 0x0007d800010c7983 */ /* 0x000f620000300800 */
[----:B------:R-:W-:Y:S01]  /*1a830*/  VIADD R9, R3, UR7 ;  /* 0x0000000703097c36 */ /* 0x000fe20008000000 */
[----:B------:R-:W-:-:S04]  /*1a840*/  F2FP.SATFINITE.E4M3.F32.PACK_AB_MERGE_C R27, R27, R26, RZ ;  /* 0x0000001a1b1b723e */ /* 0x000fc800048070ff */
[----:B-1----:R-:W-:-:S04]  /*1a850*/  IADD3 R6, P5, PT, R9, R0, RZ ;  /* 0x0000000009067210 */ /* 0x002fc80007fbe0ff */
[C---:B------:R-:W-:Y:S01]  /*1a860*/  LEA.HI.X.SX32 R7, R9.reuse, R2, 0x1, P5 ;  /* 0x0000000209077211 */ /* 0x040fe200028f0eff */
[----:B------:R-:W-:Y:S01]  /*1a870*/  VIADD R9, R9, UR7 ;  /* 0x0000000709097c36 */ /* 0x000fe20008000000 */
[----:B----4-:R-:W-:Y:S02]  /*1a880*/  ISETP.LT.AND P5, PT, R8, UR15, !P0 ;  /* 0x0000000f08007c0c */ /* 0x010fe4000c7a1270 */
[----:B------:R-:W4:Y:S01]  /*1a890*/  LDL.LU R8, [R1+0x7d4] ;  /* 0x0007d40001087983 */ /* 0x000f220000300800 */
[----:B------:R-:W-:-:S03]  /*1a8a0*/  VIADD R3, R9, UR7 ;  /* 0x0000000709037c36 */ /* 0x000fc60008000000 */
[----:B------:R1:W-:Y:S01]  /*1a8b0*/  @P3 STG.E.U8 desc[UR18][R6.64], R27 ;  /* 0x0000001b06003986 */ /* 0x0003e2000c101112 */
[----:B0-----:R-:W-:Y:S02]  /*1a8c0*/  IADD3 R4, P3, PT, R9, R0, RZ ;  /* 0x0000000009047210 */ /* 0x001fe40007f7e0ff */
[----:B------:R-:W-:Y:S02]  /*1a8d0*/  PRMT R11, R27, 0x9910, RZ ;  /* 0x000099101b0b7816 */ /* 0x000fe400000000ff */
[----:B------:R-:W-:Y:S02]  /*1a8e0*/  LEA.HI.X.SX32 R5, R9, R2, 0x1, P3 ;  /* 0x0000000209057211 */ /* 0x000fe400018f0eff */
[----:B------:R-:W-:Y:S02]  /*1a8f0*/  SHF.R.S32.HI R11, RZ, 0x8, R11 ;  /* 0x00000008ff0b7819 */ /* 0x000fe4000001140b */
[----:B-1----:R-:W-:Y:S02]  /*1a900*/  IADD3 R6, P3, PT, R3, R0, RZ ;  /* 0x0000000003067210 */ /* 0x002fe40007f7e0ff */
[----:B------:R-:W-:-:S02]  /*1a910*/  F2FP.SATFINITE.E4M3.F32.PACK_AB_MERGE_C R29, R29, R28, RZ ;  /* 0x0000001c1d1d723e */ /* 0x000fc400048070ff */
[C---:B------:R-:W-:Y:S01]  /*1a920*/  LEA.HI.X.SX32 R7, R3.reuse, R2, 0x1, P3 ;  /* 0x0000000203077211 */ /* 0x040fe200018f0eff */
[----:B------:R0:W-:Y:S04]  /*1a930*/  @P6 STG.E.U8 desc[UR18][R4.64], R11 ;  /* 0x0000000b04006986 */ /* 0x0001e8000c101112 */
[----:B------:R1:W-:Y:S01]  /*1a940*/  @P1 STG.E.U8 desc[UR18][R6.64], R29 ;  /* 0x0000001d06001986 */ /* 0x0003e2000c101112 */
[----:B------:R-:W-:Y:S01]  /*1a950*/  VIADD R9, R3, UR7 ;  /* 0x0000000703097c36 */ /* 0x000fe20008000000 */
[----:B------:R-:W-:Y:S02]  /*1a960*/  ISETP.LT.AND P2, PT, R15, UR15, !P0 ;  /* 0x0000000f0f007c0c */ /* 0x000fe4000c741270 */
[----:B------:R-:W-:Y:S02]  /*1a970*/  PRMT R13, R29, 0x9910, RZ ;  /* 0x000099101d0d7816 */ /* 0x000fe400000000ff */
[----:B0-----:R-:W-:-:S02]  /*1a980*/  IADD3 R4, P6, PT, R9, R0, RZ ;  /* 0x0000000009047210 */ /* 0x001fc40007fde0ff */
[----:B------:R-:W-:Y:S02]  /*1a990*/  SHF.R.S32.HI R13, RZ, 0x8, R13 ;  /* 0x00000008ff0d7819 */ /* 0x000fe4000001140d */
[----:B------:R-:W-:-:S05]  /*1a9a0*/  LEA.HI.X.SX32 R5, R9, R2, 0x1, P6 ;  /* 0x0000000209057211 */ /* 0x000fca00030f0eff */
[----:B------:R0:W-:Y:S01]  /*1a9b0*/  @P2 STG.E.U8 desc[UR18][R4.64], R13 ;  /* 0x0000000d04002986 */ /* 0x0001e2000c101112 */
[----:B--2---:R-:W-:-:S03]  /*1a9c0*/  ISETP.LT.AND P3, PT, R14, UR15, !P0 ;  /* 0x0000000f0e007c0c */ /* 0x004fc6000c761270 */
[----:B------:R-:W2:Y:S01]  /*1a9d0*/  LDL.LU R14, [R1+0x7dc] ;  /* 0x0007dc00010e7983 */ /* 0x000ea20000300800 */
[----:B---3--:R-:W-:-:S03]  /*1a9e0*/  ISETP.LT.AND P1, PT, R10, UR15, !P0 ;  /* 0x0000000f0a007c0c */ /* 0x008fc6000c721270 */
[----:B------:R-:W3:Y:S01]  /*1a9f0*/  LDL.LU R10, [R1+0x7e0] ;  /* 0x0007e000010a7983 */ /* 0x000ee20000300800 */
        /* <DEDUP_REMOVED lines=20> */
[----:B------:R-:W-:-:S03]  /*1ab40*/  VIADD R3, R9, UR7 ;  /* 0x0000000709037c36 */ /* 0x000fc60008000000 */
[----:B0-----:R-:W4:Y:S01]  /*1ab50*/  LDL.LU R11, [R1+0x7f4] ;  /* 0x0007f400010b7983 */ /* 0x001f220000300800 */
[----:B------:R-:W-:Y:S02]  /*1ab60*/  PRMT R13, R33, 0x9910, RZ ;  /* 0x00009910210d7816 */ /* 0x000fe400000000ff */
[C---:B------:R-:W-:Y:S02]  /*1ab70*/  IADD3 R4, P5, PT, R3.reuse, R0, RZ ;  /* 0x0000000003047210 */ /* 0x040fe40007fbe0ff */
[----:B------:R-:W-:Y:S02]  /*1ab80*/  SHF.R.S32.HI R13, RZ, 0x8, R13 ;  /* 0x00000008ff0d7819 */ /* 0x000fe4000001140d */
[----:B------:R-:W-:-:S05]  /*1ab90*/  LEA.HI.X.SX32 R5, R3, R2, 0x1, P5 ;  /* 0x0000000203057211 */ /* 0x000fca00028f0eff */
[----:B------:R0:W-:Y:S01]  /*1aba0*/  @P1 STG.E.U8 desc[UR18][R4.64], R13 ;  /* 0x0000000d04001986 */ /* 0x0001e2000c101112 */
[----:B---3--:R-:W-:-:S03]  /*1abb0*/  ISETP.LT.AND P3, PT, R10, UR15, !P0 ;  /* 0x0000000f0a007c0c */ /* 0x008fc6000c761270 */
[----:B------:R-:W3:Y:S04]  /*1abc0*/  LDL.LU R10, [R1+0x7e8] ;  /* 0x0007e800010a7983 */ /* 0x000ee80000300800 */
[----:B------:R-:W3:Y:S04]  /*1abd0*/  LDL.LU R16, [R1+0x7e4] ;  /* 0x0007e40001107983 */ /* 0x000ee80000300800 */
[----:B------:R-:W3:Y:S01]  /*1abe0*/  LDL.LU R17, [R1+0x7d0] ;  /* 0x0007d00001117983 */ /* 0x000ee20000300800 */
[----:B--2---:R-:W-:Y:S02]  /*1abf0*/  ISETP.LT.AND P4, PT, R14, UR15, !P0 ;  /* 0x0000000f0e007c0c */ /* 0x004fe4000c781270 */
[----:B-----5:R-:W-:-:S02]  /*1ac00*/  ISETP.LT.AND P1, PT, R12, UR15, !P0 ;  /* 0x0000000f0c007c0c */ /* 0x020fc4000c721270 */
[----:B------:R-:W2:Y:S04]  /*1ac10*/  LDL.LU R12, [R1+0x7cc] ;  /* 0x0007cc00010c7983 */ /* 0x000ea80000300800 */
[----:B------:R-:W5:Y:S01]  /*1ac20*/  LDL.LU R14, [R1+0x7b8] ;  /* 0x0007b800010e7983 */ /* 0x000f620000300800 */
[----:B------:R-:W-:Y:S01]  /*1ac30*/  VIADD R9, R3, UR7 ;  /* 0x0000000703097c36 */ /* 0x000fe20008000000 */
[----:B------:R-:W-:-:S04]  /*1ac40*/  F2FP.SATFINITE.E4M3.F32.PACK_AB_MERGE_C R35, R35, R34, RZ ;  /* 0x000000222323723e */ /* 0x000fc800048070ff */
[----:B-1----:R-:W-:-:S04]  /*1ac50*/  IADD3 R6, P5, PT, R9, R0, RZ ;  /* 0x0000000009067210 */ /* 0x002fc80007fbe0ff */
[C---:B------:R-:W-:Y:S01]  /*1ac60*/  LEA.HI.X.SX32 R7, R9.reuse, R2, 0x1, P5 ;  /* 0x0000000209077211 */ /* 0x040fe200028f0eff */
[----:B------:R-:W-:Y:S01]  /*1ac70*/  VIADD R9, R9, UR7 ;  /* 0x0000000709097c36 */ /* 0x000fe20008000000 */
[----:B----4-:R-:W-:-:S03]  /*1ac80*/  ISETP.LT.AND P5, PT, R8, UR15, !P0 ;  /* 0x0000000f08007c0c */ /* 0x010fc6000c7a1270 */
[----:B------:R1:W-:Y:S01]  /*1ac90*/  @P2 STG.E.U8 desc[UR18][R6.64], R35 ;  /* 0x0000002306002986 */ /* 0x0003e2000c101112 */
[C---:B0-----:R-:W-:Y:S01]  /*1aca0*/  IADD3 R4, P2, PT, R9.reuse, R0, RZ ;  /* 0x0000000009047210 */ /* 0x041fe20007f5e0ff */
[----:B------:R-:W-:Y:S01]  /*1acb0*/  VIADD R3, R9, UR7 ;  /* 0x0000000709037c36 */ /* 0x000fe20008000000 */
[----:B------:R-:W-:Y:S02]  /*1acc0*/  PRMT R8, R35, 0x9910, RZ ;  /* 0x0000991023087816 */ /* 0x000fe400000000ff */
[----:B------:R-:W-:Y:S01]  /*1acd0*/  LEA.HI.X.SX32 R5, R9, R2, 0x1, P2 ;  /* 0x0000000209057211 */ /* 0x000fe200010f0eff */
[C---:B------:R-:W-:Y:S01]  /*1ace0*/  VIADD R9, R3.reuse, UR7 ;  /* 0x0000000703097c36 */ /* 0x040fe20008000000 */
[----:B------:R-:W-:Y:S02]  /*1acf0*/  SHF.R.S32.HI R13, RZ, 0x8, R8 ;  /* 0x00000008ff0d7819 */ /* 0x000fe40000011408 */
[----:B-1----:R-:W-:-:S03]  /*1ad00*/  IADD3 R6, P2, PT, R3, R0, RZ ;  /* 0x0000000003067210 */ /* 0x002fc60007f5e0ff */
[----:B------:R-:W-:Y:S01]  /*1ad10*/  @P6 STG.E.U8 desc[UR18][R4.64], R13 ;  /* 0x0000000d04006986 */ /* 0x000fe2000c101112 */
[----:B------:R-:W-:Y:S02]  /*1ad20*/  F2FP.SATFINITE.E4M3.F32.PACK_AB_MERGE_C R37, R37, R36, RZ ;  /* 0x000000242525723e */ /* 0x000fe400048070ff */
[----:B------:R-:W-:Y:S01]  /*1ad30*/  LEA.HI.X.SX32 R7, R3, R2, 0x1, P2 ;  /* 0x0000000203077211 */ /* 0x000fe200010f0eff */
[C---:B------:R-:W-:Y:S01]  /*1ad40*/  VIADD R3, R9.reuse, UR7 ;  /* 0x0000000709037c36 */ /* 0x040fe20008000000 */
[----:B------:R-:W-:Y:S02]  /*1ad50*/  IADD3 R8, P6, PT, R9, R0, RZ ;  /* 0x0000000009087210 */ /* 0x000fe40007fde0ff */
[----:B------:R-:W-:Y:S01]  /*1ad60*/  PRMT R15, R37, 0x9910, RZ ;  /* 0x00009910250f7816 */ /* 0x000fe200000000ff */
[----:B------:R0:W-:Y:S01]  /*1ad70*/  @P4 STG.E.U8 desc[UR18][R6.64], R37 ;  /* 0x0000002506004986 */ /* 0x0001e2000c101112 */
[----:B------:R-:W-:Y:S02]  /*1ad80*/  LEA.HI.X.SX32 R9, R9, R2, 0x1, P6 ;  /* 0x0000000209097211 */ /* 0x000fe400030f0eff */
[----:B------:R-:W-:-:S02]  /*1ad90*/  SHF.R.S32.HI R15, RZ, 0x8, R15 ;  /* 0x00000008ff0f7819 */ /* 0x000fc4000001140f */
[----:B------:R-:W-:Y:S02]  /*1ada0*/  ISETP.LT.AND P2, PT, R11, UR15, !P0 ;  /* 0x0000000f0b007c0c */ /* 0x000fe4000c741270 */
[----:B------:R-:W-:Y:S01]  /*1adb0*/  F2FP.SATFINITE.E4M3.F32.PACK_AB_MERGE_C R39, R39, R38, RZ ;  /* 0x000000262727723e */ /* 0x000fe200048070ff */
[----:B------:R1:W-:Y:S03]  /*1adc0*/  @P3 STG.E.U8 desc[UR18][R8.64], R15 ;  /* 0x0000000f08003986 */ /* 0x0003e6000c101112 */
[----:B0-----:R-:W-:-:S04]  /*1add0*/  PRMT R6, R39, 0x9910, RZ ;  /* 0x0000991027067816 */ /* 0x001fc800000000ff */
[----:B-1----:R-:W-:Y:S02]  /*1ade0*/  SHF.R.S32.HI R15, RZ, 0x8, R6 ;  /* 0x00000008ff0f7819 */ /* 0x002fe40000011406 */
[----:B------:R-:W-:Y:S02]  /*1adf0*/  F2FP.SATFINITE.E4M3.F32.PACK_AB_MERGE_C R41, R41, R40, RZ ;  /* 0x000000282929723e */ /* 0x000fe400048070ff */
[----:B---3--:R-:W-:Y:S02]  /*1ae00*/  ISETP.LT.AND P4, PT, R10, UR15, !P0 ;  /* 0x0000000f0a007c0c */ /* 0x008fe4000c781270 */
[----:B------:R-:W-:-:S04]  /*1ae10*/  IADD3 R10, P6, PT, R3, R0, RZ ;  /* 0x00000000030a7210 */ /* 0x000fc80007fde0ff */
[C---:B------:R-:W-:Y:S01]  /*1ae20*/  LEA.HI.X.SX32 R11, R3.reuse, R2, 0x1, P6 ;  /* 0x00000002030b7211 */ /* 0x040fe200030f0eff */
[----:B------:R-:W-:-:S04]  /*1ae30*/  VIADD R3, R3, UR7 ;  /* 0x0000000703037c36 */ /* 0x000fc80008000000 */
[----:B------:R0:W-:Y:S01]  /*1ae40*/  @P1 STG.E.U8 desc[UR18][R10.64], R39 ;  /* 0x000000270a001986 */ /* 0x0001e2000c101112 */
[C---:B------:R-:W-:Y:S01]  /*1ae50*/  IADD3 R4, P1, PT, R3.reuse, R0, RZ ;  /* 0x0000000003047210 */ /* 0x040fe20007f3e0ff */
[----:B------:R-:W-:-:S03]  /*1ae60*/  VIADD R7, R3, UR7 ;  /* 0x0000000703077c36 */ /* 0x000fc60008000000 */
[----:B------:R-:W-:Y:S02]  /*1ae70*/  LEA.HI.X.SX32 R5, R3, R2, 0x1, P1 ;  /* 0x0000000203057211 */ /* 0x000fe400008f0eff */
[C---:B------:R-:W-:Y:S01]  /*1ae80*/  IADD3 R6, P1, PT, R7.reuse, R0, RZ ;  /* 0x0000000007067210 */ /* 0x040fe20007f3e0ff */
[C---:B------:R-:W-:Y:S01]  /*1ae90*/  VIADD R3, R7.reuse, UR7 ;  /* 0x0000000707037c36 */ /* 0x040fe20008000000 */
[----:B------:R-:W-:Y:S02]  /*1aea0*/  ISETP.LT.AND P3, PT, R16, UR15, !P0 ;  /* 0x0000000f10007c0c */ /* 0x000fe4000c761270 */
[----:B------:R-:W3:Y:S01]  /*1aeb0*/  LDL.LU R16, [R1+0x7b4] ;  /* 0x0007b40001107983 */ /* 0x000ee20000300800 */
[----:B------:R-:W-:-:S03]  /*1aec0*/  LEA.HI.X.SX32 R7, R7, R2, 0x1, P1 ;  /* 0x0000000207077211 */ /* 0x000fc600008f0eff */
[----:B------:R-:W4:Y:S01]  /*1aed0*/  LDL.LU R18, [R1+0x7a0] ;  /* 0x0007a00001127983 */ /* 0x000f220000300800 */
[----:B--2---:R-:W-:-:S03]  /*1aee0*/  ISETP.LT.AND P1, PT, R12, UR15, !P0 ;  /* 0x0000000f0c007c0c */ /* 0x004fc6000c721270 */
[----:B------:R-:W2:Y:S04]  /*1aef0*/  LDL.LU R12, [R1+0x79c] ;  /* 0x00079c00010c7983 */ /* 0x000ea80000300800 */
[----:B------:R-:W-:Y:S04]  /*1af00*/  @P5 STG.E.U8 desc[UR18][R4.64], R15 ;  /* 0x0000000f04005986 */ /* 0x000fe8000c101112 */
[----:B------:R1:W-:Y:S01]  /*1af10*/  @P2 STG.E.U8 desc[UR18][R6.64], R41 ;  /* 0x0000002906002986 */ /* 0x0003e2000c101112 */
[----:B-----5:R-:W-:-:S03]  /*1af20*/  ISETP.LT.AND P2, PT, R14, UR15, !P0 ;  /* 0x0000000f0e007c0c */ /* 0x020fc6000c741270 */
[----:B------:R-:W5:Y:S01]  /*1af30*/  LDL.LU R14, [R1+0x788] ;  /* 0x00078800010e7983 */ /* 0x000f620000300800 */
[C---:B------:R-:W-:Y:S01]  /*1af40*/  IADD3 R8, P5, PT, R3.reuse, R0, RZ ;  /* 0x0000000003087210 */ /* 0x040fe20007fbe0ff */
[----:B------:R-:W-:Y:S01]  /*1af50*/  VIADD R13, R3, UR7 ;  /* 0x00000007030d7c36 */ /* 0x000fe20008000000 */
[----:B------:R-:W-:Y:S02]  /*1af60*/  ISETP.LT.AND P6, PT, R17, UR15, !P0 ;  /* 0x0000000f11007c0c */ /* 0x000fe4000c7c1270 */
[----:B------:R-:W-:Y:S02]  /*1af70*/  PRMT R17, R41, 0x9910, RZ ;  /* 0x0000991029117816 */ /* 0x000fe400000000ff */
[----:B------:R-:W-:Y:S02]  /*1af80*/  LEA.HI.X.SX32 R9, R3, R2, 0x1, P5 ;  /* 0x0000000203097211 */ /* 0x000fe400028f0eff */
[----:B0-----:R-:W-:Y:S02]  /*1af90*/  IADD3 R10, P5, PT, R13, R0, RZ ;  /* 0x000000000d0a7210 */ /* 0x001fe40007fbe0ff */
[----:B------:R-:W-:-:S02]  /*1afa0*/  SHF.R.S32.HI R17, RZ, 0x8, R17 ;  /* 0x00000008ff117819 */ /* 0x000fc40000011411 */
[----:B------:R-:W-:Y:S02]  /*1afb0*/  F2FP.SATFINITE.E4M3.F32.PACK_AB_MERGE_C R43, R43, R42, RZ ;  /* 0x0000002a2b2b723e */ /* 0x000fe400048070ff */
[C---:B------:R-:W-:Y:S01]  /*1afc0*/  LEA.HI.X.SX32 R11, R13.reuse, R2, 0x1, P5 ;  /* 0x000000020d0b7211 */ /* 0x040fe200028f0eff */
[----:B------:R-:W-:Y:S01]  /*1afd0*/  VIADD R13, R13, UR7 ;  /* 0x000000070d0d7c36 */ /* 0x000fe20008000000 */
[----:B------:R0:W-:Y:S01]  /*1afe0*/  @P4 STG.E.U8 desc[UR18][R8.64], R17 ;  /* 0x0000001108004986 */ /* 0x0001e2000c101112 */
[----:B-1----:R-:W-:-:S03]  /*1aff0*/  PRMT R6, R43, 0x9910, RZ ;  /* 0x000099102b067816 */ /* 0x002fc600000000ff */
[----:B------:R1:W-:Y:S01]  /*1b000*/  @P3 STG.E.U8 desc[UR18][R10.64], R43 ;  /* 0x0000002b0a003986 */ /* 0x0003e2000c101112 */
[C---:B------:R-:W-:Y:S01]  /*1b010*/  IADD3 R4, P3, PT, R13.reuse, R0, RZ ;  /* 0x000000000d047210 */ /* 0x040fe20007f7e0ff */
[----:B------:R-:W-:-:S03]  /*1b020*/  VIADD R3, R13, UR7 ;  /* 0x000000070d037c36 */ /* 0x000fc60008000000 */
[----:B------:R-:W-:Y:S02]  /*1b030*/  LEA.HI.X.SX32 R5, R13, R2, 0x1, P3 ;  /* 0x000000020d057211 */ /* 0x000fe400018f0eff */
[----:B------:R-:W-:Y:S02]  /*1b040*/  SHF.R.S32.HI R13, RZ, 0x8, R6 ;  /* 0x00000008ff0d7819 */ /* 0x000fe40000011406 */
[----:B------:R-:W-:-:S04]  /*1b050*/  IADD3 R6, P3, PT, R3, R0, RZ ;  /* 0x0000000003067210 */ /* 0x000fc80007f7e0ff */
[----:B------:R-:W-:Y:S02]  /*1b060*/  LEA.HI.X.SX32 R7, R3, R2, 0x1, P3 ;  /* 0x0000000203077211 */ /* 0x000fe400018f0eff */
[----:B------:R-:W-:Y:S01]  /*1b070*/  F2FP.SATFINITE.E4M3.F32.PACK_AB_MERGE_C R45, R45, R44, RZ ;  /* 0x0000002c2d2d723e */ /* 0x000fe200048070ff */
[----:B------:R-:W-:Y:S04]  /*1b080*/  @P6 STG.E.U8 desc[UR18][R4.64], R13 ;  /* 0x0000000d04006986 */ /* 0x000fe8000c101112 */
[----:B------:R0:W-:Y:S01]  /*1b090*/  @P1 STG.E.U8 desc[UR18][R6.64], R45 ;  /* 0x0000002d06001986 */ /* 0x0001e2000c101112 */
[----:B---3--:R-:W-:-:S03]  /*1b0a0*/  ISETP.LT.AND P4, PT, R16, UR15, !P0 ;  /* 0x0000000f10007c0c */ /* 0x008fc6000c781270 */
[----:B------:R-:W3:Y:S04]  /*1b0b0*/  LDL.LU R16, [R1+0x784] ;  /* 0x0007840001107983 */ /* 0x000ee80000300800 */
[----:B0-----:R-:W3:Y:S01]  /*1b0c0*/  LDL.LU R17, [R1+0x73c] ;  /* 0x00073c0001117983 */ /* 0x001ee20000300800 */
[----:B--2---:R-:W-:-:S03]  /*1b0d0*/  ISETP.LT.AND P3, PT, R12, UR15, !P0 ;  /* 0x0000000f0c007c0c */ /* 0x004fc6000c761270 */
[----:B------:R-:W2:Y:S01]  /*1b0e0*/  LDL.LU R12, [R1+0x738] ;  /* 0x00073800010c7983 */ /* 0x000ea20000300800 */
[----:B-----5:R-:W-:-:S03]  /*1b0f0*/  ISETP.LT.AND P1, PT, R14, UR15, !P0 ;  /* 0x0000000f0e007c0c */ /* 0x020fc6000c721270 */
[----:B------:R-:W5:Y:S01]  /*1b100*/  LDL.LU R14, [R1+0x734] ;  /* 0x00073400010e7983 */ /* 0x000f620000300800 */
[----:B------:R-:W-:-:S04]  /*1b110*/  VIADD R9, R3, UR7 ;  /* 0x0000000703097c36 */ /* 0x000fc80008000000 */
[C---:B------:R-:W-:Y:S01]  /*1b120*/  VIADD R3, R9.reuse, UR7 ;  /* 0x0000000709037c36 */ /* 0x040fe20008000000 */
[----:B------:R-:W-:Y:S02]  /*1b130*/  IADD3 R8, P6, PT, R9, R0, RZ ;  /* 0x0000000009087210 */ /* 0x000fe40007fde0ff */
[----:B------:R-:W-:Y:S02]  /*1b140*/  PRMT R15, R45, 0x9910, RZ ;  /* 0x000099102d0f7816 */ /* 0x000fe400000000ff */
[----:B------:R-:W-:Y:S02]  /*1b150*/  LEA.HI.X.SX32 R9, R9, R2, 0x1, P6 ;  /* 0x0000000209097211 */ /* 0x000fe400030f0eff */
[----:B-1----:R-:W-:Y:S02]  /*1b160*/  IADD3 R10, P6, PT, R3, R0, RZ ;  /* 0x00000000030a7210 */ /* 0x002fe40007fde0ff */
[----:B------:R-:W-:Y:S02]  /*1b170*/  SHF.R.S32.HI R15, RZ, 0x8, R15 ;  /* 0x00000008ff0f7819 */ /* 0x000fe4000001140f */
[----:B------:R-:W-:-:S02]  /*1b180*/  F2FP.SATFINITE.E4M3.F32.PACK_AB_MERGE_C R47, R47, R46, RZ ;  /* 0x0000002e2f2f723e */ /* 0x000fc400048070ff */
[C---:B------:R-:W-:Y:S01]  /*1b190*/  LEA.HI.X.SX32 R11, R3.reuse, R2, 0x1, P6 ;  /* 0x00000002030b7211 */ /* 0x040fe200030f0eff */
[----:B------:R-:W-:Y:S01]  /*1b1a0*/  VIADD R3, R3, UR7 ;  /* 0x0000000703037c36 */ /* 0x000fe20008000000 */
[----:B------:R0:W-:Y:S01]  /*1b1b0*/  @P2 STG.E.U8 desc[UR18][R8.64], R15 ;  /* 0x0000000f08002986 */ /* 0x0001e2000c101112 */
[----:B------:R-:W-:Y:S02]  /*1b1c0*/  PRMT R6, R47, 0x9910, RZ ;  /* 0x000099102f067816 */ /* 0x000fe400000000ff */
[C---:B------:R-:W-:Y:S01]  /*1b1d0*/  VIADD R7, R3.reuse, UR7 ;  /* 0x0000000703077c36 */ /* 0x040fe20008000000 */
[----:B------:R1:W-:Y:S01]  /*1b1e0*/  @P4 STG.E.U8 desc[UR18][R10.64], R47 ;  /* 0x0000002f0a004986 */ /* 0x0003e2000c101112 */
[----:B------:R-:W-:-:S04]  /*1b1f0*/  IADD3 R4, P4, PT, R3, R0, RZ ;  /* 0x0000000003047210 */ /* 0x000fc80007f9e0ff */
[----:B------:R-:W-:Y:S02]  /*1b200*/  LEA.HI.X.SX32 R5, R3, R2, 0x1, P4 ;  /* 0x0000000203057211 */ /* 0x000fe400020f0eff */
[----:B0-----:R-:W-:Y:S02]  /*1b210*/  SHF.R.S32.HI R15, RZ, 0x8, R6 ;  /* 0x00000008ff0f7819 */ /* 0x001fe40000011406 */
[C---:B------:R-:W-:Y:S01]  /*1b220*/  IADD3 R6, P4, PT, R7.reuse, R0, RZ ;  /* 0x0000000007067210 */ /* 0x040fe20007f9e0ff */
[C---:B------:R-:W-:Y:S01]  /*1b230*/  VIADD R3, R7.reuse, UR7 ;  /* 0x0000000707037c36 */ /* 0x040fe20008000000 */
[----:B----4-:R-:W-:Y:S02]  /*1b240*/  ISETP.LT.AND P5, PT, R18, UR15, !P0 ;  /* 0x0000000f12007c0c */ /* 0x010fe4000c7a1270 */
[----:B------:R-:W4:Y:S01]  /*1b250*/  LDL.LU R18, [R1+0x730] ;  /* 0x0007300001127983 */ /* 0x000f220000300800 */
[----:B------:R-:W-:Y:S02]  /*1b260*/  LEA.HI.X.SX32 R7, R7, R2, 0x1, P4 ;  /* 0x0000000207077211 */ /* 0x000fe400020f0eff */
[----:B------:R-:W-:-:S08]  /*1b270*/  F2FP.SATFINITE.E4M3.F32.PACK_AB_MERGE_C R49, R49, R48, RZ ;  /* 0x000000303131723e */ /* 0x000fd000048070ff */
[----:B------:R-:W-:Y:S04]  /*1b280*/  @P5 STG.E.U8 desc[UR18][R4.64], R15 ;  /* 0x0000000f04005986 */ /* 0x000fe8000c101112 */
[----:B------:R0:W-:Y:S01]  /*1b290*/  @P3 STG.E.U8 desc[UR18][R6.64], R49 ;  /* 0x0000003106003986 */ /* 0x0001e2000c101112 */
[----:B---3--:R-:W-:-:S03]  /*1b2a0*/  ISETP.LT.AND P2, PT, R16, UR15, !P0 ;  /* 0x0000000f10007c0c */ /* 0x008fc6000c741270 */
[----:B------:R-:W3:Y:S01]  /*1b2b0*/  LDL.LU R16, [R1+0x72c] ;  /* 0x00072c0001107983 */ /* 0x000ee20000300800 */
[----:B--2---:R-:W-:-:S03]  /*1b2c0*/  ISETP.LT.AND P4, PT, R12, UR15, !P0 ;  /* 0x0000000f0c007c0c */ /* 0x004fc6000c781270 */
[----:B------:R-:W2:Y:S01]  /*1b2d0*/  LDL.LU R12, [R1+0x728] ;  /* 0x00072800010c7983 */ /* 0x000ea20000300800 */
[----:B-----5:R-:W-:-:S03]  /*1b2e0*/  ISETP.LT.AND P3, PT, R14, UR15, !P0 ;  /* 0x0000000f0e007c0c */ /* 0x020fc6000c761270 */
[----:B------:R-:W5:Y:S01]  /*1b2f0*/  LDL.LU R14, [R1+0x724] ;  /* 0x00072400010e7983 */ /* 0x000f620000300800 */
[C---:B------:R-:W-:Y:S01]  /*1b300*/  IADD3 R8, P5, PT, R3.reuse, R0, RZ ;  /* 0x0000000003087210 */ /* 0x040fe20007fbe0ff */
[----:B------:R-:W-:Y:S01]  /*1b310*/  VIADD R13, R3, UR7 ;  /* 0x00000007030d7c36 */ /* 0x000fe20008000000 */
[----:B------:R-:W-:Y:S01]  /*1b320*/  ISETP.LT.AND P6, PT, R17, UR15, !P0 ;  /* 0x0000000f11007c0c */ /* 0x000fe2000c7c1270 */
[----:B------:R-:W5:Y:S01]  /*1b330*/  LDL.LU R19, [R1+0x720] ;  /* 0x0007200001137983 */ /* 0x000f620000300800 */
[----:B------:R-:W-:Y:S02]  /*1b340*/  PRMT R17, R49, 0x9910, RZ ;  /* 0x0000991031117816 */ /* 0x000fe400000000ff */
[----:B------:R-:W-:Y:S02]  /*1b350*/  LEA.HI.X.SX32 R9, R3, R2, 0x1, P5 ;  /* 0x0000000203097211 */ /* 0x000fe400028f0eff */
[----:B-1----:R-:W-:Y:S02]  /*1b360*/  IADD3 R10, P5, PT, R13, R0, RZ ;  /* 0x000000000d0a7210 */ /* 0x002fe40007fbe0ff */
[----:B------:R-:W-:-:S02]  /*1b370*/  SHF.R.S32.HI R17, RZ, 0x8, R17 ;  /* 0x00000008ff117819 */ /* 0x000fc40000011411 */
[----:B------:R-:W-:Y:S02]  /*1b380*/  F2FP.SATFINITE.E4M3.F32.PACK_AB_MERGE_C R51, R51, R50, RZ ;  /* 0x000000323333723e */ /* 0x000fe400048070ff */
[C---:B------:R-:W-:Y:S01]  /*1b390*/  LEA.HI.X.SX32 R11, R13.reuse, R2, 0x1, P5 ;  /* 0x000000020d0b7211 */ /* 0x040fe200028f0eff */
[----:B------:R-:W-:Y:S01]  /*1b3a0*/  VIADD R13, R13, UR7 ;  /* 0x000000070d0d7c36 */ /* 0x000fe20008000000 */
[----:B------:R1:W-:Y:S01]  /*1b3b0*/  @P1 STG.E.U8 desc[UR18][R8.64], R17 ;  /* 0x0000001108001986 */ /* 0x0003e2000c101112 */
[----:B0-----:R-:W-:-:S03]  /*1b3c0*/  PRMT R6, R51, 0x9910, RZ ;  /* 0x0000991033067816 */ /* 0x001fc600000000ff */
[----:B------:R0:W-:Y:S01]  /*1b3d0*/  @P2 STG.E.U8 desc[UR18][R10.64], R51 ;  /* 0x000000330a002986 */ /* 0x0001e2000c101112 */
[C---:B------:R-:W-:Y:S01]  /*1b3e0*/  IADD3 R4, P2, PT, R13.reuse, R0, RZ ;  /* 0x000000000d047210 */ /* 0x040fe20007f5e0ff */
[----:B------:R-:W-:-:S03]  /*1b3f0*/  VIADD R3, R13, UR7 ;  /* 0x000000070d037c36 */ /* 0x000fc60008000000 */
[----:B------:R-:W-:Y:S02]  /*1b400*/  LEA.HI.X.SX32 R5, R13, R2, 0x1, P2 ;  /* 0x000000020d057211 */ /* 0x000fe400010f0eff */
[----:B------:R-:W-:Y:S01]  /*1b410*/  SHF.R.S32.HI R13, RZ, 0x8, R6 ;  /* 0x00000008ff0d7819 */ /* 0x000fe20000011406 */
[----:B-1----:R-:W5:Y:S01]  /*1b420*/  LDL.LU R17, [R1+0x71c] ;  /* 0x00071c0001117983 */ /* 0x002f620000300800 */
[----:B------:R-:W-:-:S04]  /*1b430*/  IADD3 R6, P2, PT, R3, R0, RZ ;  /* 0x0000000003067210 */ /* 0x000fc80007f5e0ff */
[----:B------:R-:W-:Y:S02]  /*1b440*/  LEA.HI.X.SX32 R7, R3, R2, 0x1, P2 ;  /* 0x0000000203077211 */ /* 0x000fe400010f0eff */
[----:B------:R-:W-:Y:S02]  /*1b450*/  F2FP.SATFINITE.E4M3.F32.PACK_AB_MERGE_C R53, R53, R52, RZ ;  /* 0x000000343535723e */ /* 0x000fe400048070ff */
[----:B----4-:R-:W-:Y:S01]  /*1b460*/  ISETP.LT.AND P1, PT, R18, UR15, !P0 ;  /* 0x0000000f12007c0c */ /* 0x010fe2000c721270 */
[----:B------:R-:W-:Y:S04]  /*1b470*/  @P6 STG.E.U8 desc[UR18][R4.64], R13 ;  /* 0x0000000d04006986 */ /* 0x000fe8000c101112 */
[----:B------:R1:W-:Y:S01]  /*1b480*/  @P4 STG.E.U8 desc[UR18][R6.64], R53 ;  /* 0x0000003506004986 */ /* 0x0003e2000c101112 */
[----:B---3--:R-:W-:-:S02]  /*1b490*/  ISETP.LT.AND P5, PT, R16, UR15, !P0 ;  /* 0x0000000f10007c0c */ /* 0x008fc4000c7a1270 */
[----:B--2---:R-:W-:Y:S02]  /*1b4a0*/  ISETP.LT.AND P2, PT, R12, UR15, !P0 ;  /* 0x0000000f0c007c0c */ /* 0x004fe4000c741270 */
[----:B------:R-:W2:Y:S04]  /*1b4b0*/  LDL.LU R12, [R1+0x718] ;  /* 0x00071800010c7983 */ /* 0x000ea80000300800 */
[----:B------:R-:W3:Y:S04]  /*1b4c0*/  LDL.LU R18, [R1+0x714] ;  /* 0x0007140001127983 */ /* 0x000ee80000300800 */
[----:B------:R-:W4:Y:S01]  /*1b4d0*/  LDL.LU R16, [R1+0x710] ;  /* 0x0007100001107983 */ /* 0x000f220000300800 */
[----:B-----5:R-:W-:-:S03]  /*1b4e0*/  ISETP.LT.AND P4, PT, R14, UR15, !P0 ;  /* 0x0000000f0e007c0c */ /* 0x020fc6000c781270 */
[----:B------:R-:W5:Y:S01]  /*1b4f0*/  LDL.LU R14, [R1+0x70c] ;  /* 0x00070c00010e7983 */ /* 0x000f620000300800 */
[----:B------:R-:W-:-:S04]  /*1b500*/  VIADD R9, R3, UR7 ;  /* 0x0000000703097c36 */ /* 0x000fc80008000000 */
[C---:B------:R-:W-:Y:S01]  /*1b510*/  VIADD R3, R9.reuse, UR7 ;  /* 0x0000000709037c36 */ /* 0x040fe20008000000 */
[----:B------:R-:W-:Y:S02]  /*1b520*/  IADD3 R8, P6, PT, R9, R0, RZ ;  /* 0x0000000009087210 */ /* 0x000fe40007fde0ff */
[----:B------:R-:W-:Y:S02]  /*1b530*/  PRMT R15, R53, 0x9910, RZ ;  /* 0x00009910350f7816 */ /* 0x000fe400000000ff */
[----:B------:R-:W-:Y:S02]  /*1b540*/  LEA.HI.X.SX32 R9, R9, R2, 0x1, P6 ;  /* 0x0000000209097211 */ /* 0x000fe400030f0eff */
[----:B0-----:R-:W-:Y:S02]  /*1b550*/  IADD3 R10, P6, PT, R3, R0, RZ ;  /* 0x00000000030a7210 */ /* 0x001fe40007fde0ff */
[----:B------:R-:W-:Y:S02]  /*1b560*/  SHF.R.S32.HI R15, RZ, 0x8, R15 ;  /* 0x00000008ff0f7819 */ /* 0x000fe4000001140f */
[----:B------:R-:W-:-:S02]  /*1b570*/  F2FP.SATFINITE.E4M3.F32.PACK_AB_MERGE_C R55, R55, R54, RZ ;  /* 0x000000363737723e */ /* 0x000fc400048070ff */
[C---:B------:R-:W-:Y:S01]  /*1b580*/  LEA.HI.X.SX32 R11, R3.reuse, R2, 0x1, P6 ;  /* 0x00000002030b7211 */ /* 0x040fe200030f0eff */
[----:B------:R-:W-:Y:S01]  /*1b590*/  VIADD R3, R3, UR7 ;  /* 0x0000000703037c36 */ /* 0x000fe20008000000 */
[----:B------:R0:W-:Y:S01]  /*1b5a0*/  @P3 STG.E.U8 desc[UR18][R8.64], R15 ;  /* 0x0000000f08003986 */ /* 0x0001e2000c101112 */
[----:B-1----:R-:W-:Y:S02]  /*1b5b0*/  PRMT R6, R55, 0x9910, RZ ;  /* 0x0000991037067816 */ /* 0x002fe400000000ff */
[C---:B------:R-:W-:Y:S01]  /*1b5c0*/  VIADD R7, R3.reuse, UR7 ;  /* 0x0000000703077c36 */ /* 0x040fe20008000000 */
[----:B------:R1:W-:Y:S01]  /*1b5d0*/  @P1 STG.E.U8 desc[UR18][R10.64], R55 ;  /* 0x000000370a001986 */ /* 0x0003e2000c101112 */
[----:B------:R-:W-:-:S04]  /*1b5e0*/  IADD3 R4, P1, PT, R3, R0, RZ ;  /* 0x0000000003047210 */ /* 0x000fc80007f3e0ff */
[----:B------:R-:W-:Y:S01]  /*1b5f0*/  LEA.HI.X.SX32 R5, R3, R2, 0x1, P1 ;  /* 0x0000000203057211 */ /* 0x000fe200008f0eff */
[C---:B------:R-:W-:Y:S01]  /*1b600*/  VIADD R3, R7.reuse, UR7 ;  /* 0x0000000707037c36 */ /* 0x040fe20008000000 */
[----:B0-----:R-:W-:Y:S02]  /*1b610*/  SHF.R.S32.HI R15, RZ, 0x8, R6 ;  /* 0x00000008ff0f7819 */ /* 0x001fe40000011406 */
[----:B------:R-:W-:Y:S01]  /*1b620*/  IADD3 R6, P1, PT, R7, R0, RZ ;  /* 0x0000000007067210 */ /* 0x000fe20007f3e0ff */
[----:B------:R-:W-:Y:S01]  /*1b630*/  VIADD R13, R3, UR7 ;  /* 0x00000007030d7c36 */ /* 0x000fe20008000000 */
[----:B------:R-:W-:Y:S01]  /*1b640*/  F2FP.SATFINITE.E4M3.F32.PACK_AB_MERGE_C R57, R57, R56, RZ ;  /* 0x000000383939723e */ /* 0x000fe200048070ff */
[----:B------:R0:W-:Y:S01]  /*1b650*/  @P5 STG.E.U8 desc[UR18][R4.64], R15 ;  /* 0x0000000f04005986 */ /* 0x0001e2000c101112 */
[----:B------:R-:W-:Y:S02]  /*1b660*/  LEA.HI.X.SX32 R7, R7, R2, 0x1, P1 ;  /* 0x0000000207077211 */ /* 0x000fe400008f0eff */
[----:B------:R-:W-:-:S02]  /*1b670*/  IADD3 R8, P5, PT, R3, R0, RZ ;  /* 0x0000000003087210 */ /* 0x000fc40007fbe0ff */
[----:B------:R-:W-:Y:S02]  /*1b680*/  ISETP.LT.AND P6, PT, R17, UR15, !P0 ;  /* 0x0000000f11007c0c */ /* 0x000fe4000c7c1270 */
[----:B------:R-:W-:Y:S02]  /*1b690*/  PRMT R17, R57, 0x9910, RZ ;  /* 0x0000991039117816 */ /* 0x000fe400000000ff */
[----:B------:R-:W-:Y:S02]  /*1b6a0*/  LEA.HI.X.SX32 R9, R3, R2, 0x1, P5 ;  /* 0x0000000203097211 */ /* 0x000fe400028f0eff */
[C---:B-1----:R-:W-:Y:S01]  /*1b6b0*/  IADD3 R10, P5, PT, R13.reuse, R0, RZ ;  /* 0x000000000d0a7210 */ /* 0x042fe20007fbe0ff */
[----:B------:R-:W-:Y:S01]  /*1b6c0*/  @P2 STG.E.U8 desc[UR18][R6.64], R57 ;  /* 0x0000003906002986 */ /* 0x000fe2000c101112 */
[----:B------:R-:W-:Y:S02]  /*1b6d0*/  SHF.R.S32.HI R17, RZ, 0x8, R17 ;  /* 0x00000008ff117819 */ /* 0x000fe40000011411 */
[----:B------:R-:W-:-:S03]  /*1b6e0*/  LEA.HI.X.SX32 R11, R13, R2, 0x1, P5 ;  /* 0x000000020d0b7211 */ /* 0x000fc600028f0eff */
[----:B------:R1:W-:Y:S01]  /*1b6f0*/  @P4 STG.E.U8 desc[UR18][R8.64], R17 ;  /* 0x0000001108004986 */ /* 0x0003e2000c101112 */
[----:B--2---:R-:W-:-:S03]  /*1b700*/  ISETP.LT.AND P1, PT, R12, UR15, !P0 ;  /* 0x0000000f0c007c0c */ /* 0x004fc6000c721270 */
[----:B------:R-:W2:Y:S01]  /*1b710*/  LDL.LU R12, [R1+0x708] ;  /* 0x00070800010c7983 */ /* 0x000ea20000300800 */
[----:B---3--:R-:W-:-:S03]  /*1b720*/  ISETP.LT.AND P2, PT, R18, UR15, !P0 ;  /* 0x0000000f12007c0c */ /* 0x008fc6000c741270 */
[----:B------:R-:W3:Y:S01]  /*1b730*/  LDL.LU R18, [R1+0x700] ;  /* 0x0007000001127983 */ /* 0x000ee20000300800 */
[----:B----4-:R-:W-:-:S03]  /*1b740*/  ISETP.LT.AND P5, PT, R16, UR15, !P0 ;  /* 0x0000000f10007c0c */ /* 0x010fc6000c7a1270 */
[----:B------:R-:W4:Y:S01]  /*1b750*/  LDL.LU R16, [R1+0x6fc] ;  /* 0x0006fc0001107983 */ /* 0x000f220000300800 */
[----:B-----5:R-:W-:-:S03]  /*1b760*/  ISETP.LT.AND P4, PT, R14, UR15, !P0 ;  /* 0x0000000f0e007c0c */ /* 0x020fc6000c781270 */
[----:B------:R-:W5:Y:S01]  /*1b770*/  LDL.LU R14, [R1+0x704] ;  /* 0x00070400010e7983 */ /* 0x000f620000300800 */
[----:B------:R-:W-:Y:S01]  /*1b780*/  ISETP.LT.AND P3, PT, R19, UR15, !P0 ;  /* 0x0000000f13007c0c */ /* 0x000fe2000c761270 */
[----:B------:R-:W-:Y:S01]  /*1b790*/  VIADD R13, R13, UR7 ;  /* 0x000000070d0d7c36 */ /* 0x000fe20008000000 */
[----:B------:R-:W-:-:S03]  /*1b7a0*/  F2FP.SATFINITE.E4M3.F32.PACK_AB_MERGE_C R59, R59, R58, RZ ;  /* 0x0000003a3b3b723e */ /* 0x000fc600048070ff */
[----:B------:R-:W-:Y:S01]  /*1b7b0*/  VIADD R3, R13, UR7 ;  /* 0x000000070d037c36 */ /* 0x000fe20008000000 */
[----:B0-----:R-:W-:-:S07]  /*1b7c0*/  PRMT R15, R59, 0x9910, RZ ;  /* 0x000099103b0f7816 */ /* 0x001fce00000000ff */
[----:B------:R0:W-:Y:S01]  /*1b7d0*/  @P3 STG.E.U8 desc[UR18][R10.64], R59 ;  /* 0x0000003b0a003986 */ /* 0x0001e2000c101112 */
[----:B------:R-:W-:Y:S01]  /*1b7e0*/  IADD3 R4, P3, PT, R13, R0, RZ ;  /* 0x000000000d047210 */ /* 0x000fe20007f7e0ff */
[----:B-1----:R-:W-:-:S03]  /*1b7f0*/  VIADD R9, R3, UR7 ;  /* 0x0000000703097c36 */ /* 0x002fc60008000000 */
[----:B------:R-:W-:Y:S02]  /*1b800*/  LEA.HI.X.SX32 R5, R13, R2, 0x1, P3 ;  /* 0x000000020d057211 */ /* 0x000fe400018f0eff */
[C---:B------:R-:W-:Y:S02]  /*1b810*/  IADD3 R6, P3, PT, R3.reuse, R0, RZ ;  /* 0x0000000003067210 */ /* 0x040fe40007f7e0ff */
[----:B------:R-:W-:Y:S02]  /*1b820*/  SHF.R.S32.HI R15, RZ, 0x8, R15 ;  /* 0x00000008ff0f7819 */ /* 0x000fe4000001140f */
[----:B------:R-:W-:Y:S01]  /*1b830*/  LEA.HI.X.SX32 R7, R3, R2, 0x1, P3 ;  /* 0x0000000203077211 */ /* 0x000fe200018f0eff */
[----:B------:R-:W-:Y:S01]  /*1b840*/  VIADD R3, R9, UR7 ;  /* 0x0000000709037c36 */ /* 0x000fe20008000000 */
[----:B------:R-:W-:Y:S01]  /*1b850*/  F2FP.SATFINITE.E4M3.F32.PACK_AB_MERGE_C R61, R61, R60, RZ ;  /* 0x0000003c3d3d723e */ /* 0x000fe200048070ff */
[----:B------:R1:W-:Y:S02]  /*1b860*/  @P6 STG.E.U8 desc[UR18][R4.64], R15 ;  /* 0x0000000f04006986 */ /* 0x0003e4000c101112 */
[----:B------:R-:W-:-:S02]  /*1b870*/  VIADD R13, R3, UR7 ;  /* 0x00000007030d7c36 */ /* 0x000fc40008000000 */
[----:B------:R-:W-:Y:S01]  /*1b880*/  @P1 STG.E.U8 desc[UR18][R6.64], R61 ;  /* 0x0000003d06001986 */ /* 0x000fe2000c101112 */
[-C--:B0-----:R-:W-:Y:S02]  /*1b890*/  IADD3 R10, P1, PT, R3, R0.reuse, RZ ;  /* 0x00000000030a7210 */ /* 0x081fe40007f3e0ff */
[----:B------:R-:W-:Y:S02]  /*1b8a0*/  IADD3 R8, P6, PT, R9, R0, RZ ;  /* 0x0000000009087210 */ /* 0x000fe40007fde0ff */
[-C--:B------:R-:W-:Y:S01]  /*1b8b0*/  LEA.HI.X.SX32 R11, R3, R2.reuse, 0x1, P1 ;  /* 0x00000002030b7211 */ /* 0x080fe200008f0eff */
[----:B-1----:R-:W-:Y:S01]  /*1b8c0*/  VIADD R15, R13, UR7 ;  /* 0x000000070d0f7c36 */ /* 0x002fe20008000000 */
[----:B------:R-:W-:Y:S02]  /*1b8d0*/  LEA.HI.X.SX32 R9, R9, R2, 0x1, P6 ;  /* 0x0000000209097211 */ /* 0x000fe400030f0eff */
[----:B------:R-:W-:Y:S01]  /*1b8e0*/  IADD3 R4, P1, PT, R13, R0, RZ ;  /* 0x000000000d047210 */ /* 0x000fe20007f3e0ff */
[----:B------:R-:W-:Y:S01]  /*1b8f0*/  VIADD R3, R15, UR7 ;  /* 0x000000070f037c36 */ /* 0x000fe20008000000 */
[----:B------:R-:W-:-:S02]  /*1b900*/  PRMT R17, R61, 0x9910, RZ ;  /* 0x000099103d117816 */ /* 0x000fc400000000ff */
[----:B------:R-:W-:Y:S02]  /*1b910*/  LEA.HI.X.SX32 R5, R13, R2, 0x1, P1 ;  /* 0x000000020d057211 */ /* 0x000fe400008f0eff */
[----:B------:R-:W-:Y:S02]  /*1b920*/  SHF.R.S32.HI R17, RZ, 0x8, R17 ;  /* 0x00000008ff117819 */ /* 0x000fe40000011411 */
[----:B------:R-:W-:-:S03]  /*1b930*/  F2FP.SATFINITE.E4M3.F32.PACK_AB_MERGE_C R63, R63, R62, RZ ;  /* 0x0000003e3f3f723e */ /* 0x000fc600048070ff */
[----:B------:R0:W-:Y:S01]  /*1b940*/  @P2 STG.E.U8 desc[UR18][R8.64], R17 ;  /* 0x0000001108002986 */ /* 0x0001e2000c101112 */
[----:B------:R-:W-:Y:S02]  /*1b950*/  F2FP.SATFINITE.E4M3.F32.PACK_AB_MERGE_C R65, R65, R64, RZ ;  /* 0x000000404141723e */ /* 0x000fe400048070ff */
[----:B------:R-:W-:-:S04]  /*1b960*/  F2FP.SATFINITE.E4M3.F32.PACK_AB_MERGE_C R67, R67, R66, RZ ;  /* 0x000000424343723e */ /* 0x000fc800048070ff */
[----:B------:R-:W-:Y:S02]  /*1b970*/  PRMT R19, R67, 0x9910, RZ ;  /* 0x0000991043137816 */ /* 0x000fe400000000ff */
[----:B0-----:R-:W-:Y:S01]  /*1b980*/  PRMT R17, R65, 0x9910, RZ ;  /* 0x0000991041117816 */ /* 0x001fe200000000ff */
[----:B------:R0:W-:Y:S01]  /*1b990*/  @P5 STG.E.U8 desc[UR18][R10.64], R63 ;  /* 0x0000003f0a005986 */ /* 0x0001e2000c101112 */
[----:B------:R-:W-:Y:S02]  /*1b9a0*/  SHF.R.S32.HI R19, RZ, 0x8, R19 ;  /* 0x00000008ff137819 */ /* 0x000fe40000011413 */
[----:B------:R-:W-:Y:S02]  /*1b9b0*/  SHF.R.S32.HI R17, RZ, 0x8, R17 ;  /* 0x00000008ff117819 */ /* 0x000fe40000011411 */
[----:B--2---:R-:W-:Y:S02]  /*1b9c0*/  ISETP.LT.AND P3, PT, R12, UR15, !P0 ;  /* 0x0000000f0c007c0c */ /* 0x004fe4000c761270 */
[----:B------:R-:W-:-:S04]  /*1b9d0*/  IADD3 R12, P6, PT, R15, R0, RZ ;  /* 0x000000000f0c7210 */ /* 0x000fc80007fde0ff */
[----:B------:R-:W-:Y:S01]  /*1b9e0*/  LEA.HI.X.SX32 R13, R15, R2, 0x1, P6 ;  /* 0x000000020f0d7211 */ /* 0x000fe200030f0eff */
[C---:B------:R-:W-:Y:S01]  /*1b9f0*/  VIADD R15, R3.reuse, UR7 ;  /* 0x00000007030f7c36 */ /* 0x040fe20008000000 */
[C---:B------:R-:W-:Y:S02]  /*1ba00*/  IADD3 R6, P6, PT, R3.reuse, R0, RZ ;  /* 0x0000000003067210 */ /* 0x040fe40007fde0ff */
[----:B----4-:R-:W-:Y:S02]  /*1ba10*/  ISETP.LT.AND P1, PT, R16, UR15, !P0 ;  /* 0x0000000f10007c0c */ /* 0x010fe4000c721270 */
[----:B------:R-:W-:Y:S01]  /*1ba20*/  LEA.HI.X.SX32 R7, R3, R2, 0x1, P6 ;  /* 0x0000000203077211 */ /* 0x000fe200030f0eff */
[C---:B------:R-:W-:Y:S01]  /*1ba30*/  VIADD R3, R15.reuse, UR7 ;  /* 0x000000070f037c36 */ /* 0x040fe20008000000 */
[----:B------:R-:W-:Y:S02]  /*1ba40*/  IADD3 R8, P6, PT, R15, R0, RZ ;  /* 0x000000000f087210 */ /* 0x000fe40007fde0ff */
[----:B------:R-:W-:-:S02]  /*1ba50*/  PRMT R16, R63, 0x9910, RZ ;  /* 0x000099103f107816 */ /* 0x000fc400000000ff */
[----:B---3--:R-:W-:Y:S02]  /*1ba60*/  ISETP.LT.AND P2, PT, R18, UR15, !P0 ;  /* 0x0000000f12007c0c */ /* 0x008fe4000c741270 */
[----:B-----5:R-:W-:Y:S02]  /*1ba70*/  ISETP.LT.AND P0, PT, R14, UR15, !P0 ;  /* 0x0000000f0e007c0c */ /* 0x020fe4000c701270 */
[----:B------:R-:W-:Y:S02]  /*1ba80*/  LEA.HI.X.SX32 R9, R15, R2, 0x1, P6 ;  /* 0x000000020f097211 */ /* 0x000fe400030f0eff */
[----:B------:R-:W-:Y:S01]  /*1ba90*/  IADD3 R14, P6, PT, R3, R0, RZ ;  /* 0x00000000030e7210 */ /* 0x000fe20007fde0ff */
[----:B------:R-:W-:-:S03]  /*1baa0*/  IMAD.MOV.U32 R0, RZ, RZ, R16 ;  /* 0x000000ffff007224 */ /* 0x000fc600078e0010 */
[----:B------:R-:W-:Y:S02]  /*1bab0*/  LEA.HI.X.SX32 R15, R3, R2, 0x1, P6 ;  /* 0x00000002030f7211 */ /* 0x000fe400030f0eff */
[----:B------:R-:W-:-:S05]  /*1bac0*/  SHF.R.S32.HI R3, RZ, 0x8, R0 ;  /* 0x00000008ff037819 */ /* 0x000fca0000011400 */
[----:B------:R0:W-:Y:S04]  /*1bad0*/  @P4 STG.E.U8 desc[UR18][R4.64], R3 ;  /* 0x0000000304004986 */ /* 0x0001e8000c101112 */
[----:B------:R0:W-:Y:S04]  /*1bae0*/  @P3 STG.E.U8 desc[UR18][R12.64], R65 ;  /* 0x000000410c003986 */ /* 0x0001e8000c101112 */
[----:B------:R0:W-:Y:S04]  /*1baf0*/  @P2 STG.E.U8 desc[UR18][R6.64], R17 ;  /* 0x0000001106002986 */ /* 0x0001e8000c101112 */
[----:B------:R0:W-:Y:S04]  /*1bb00*/  @P1 STG.E.U8 desc[UR18][R8.64], R67 ;  /* 0x0000004308001986 */ /* 0x0001e8000c101112 */
[----:B------:R0:W-:Y:S01]  /*1bb10*/  @P0 STG.E.U8 desc[UR18][R14.64], R19 ;  /* 0x000000130e000986 */ /* 0x0001e2000c101112 */
[----:B------:R-:W-:Y:S06]  /*1bb20*/  BAR.SYNC.DEFER_BLOCKING 0x0 ;  /* 0x0000000000007b1d */ /* 0x000fec0000010000 */
[----:B------:R-:W-:Y:S05]  /*1bb30*/  BRA.U UP0, `(.L_x_13) ;  /* 0x0000000100a07547 */ /* 0x000fea000b800000 */
[----:B------:R-:W1:Y:S01]  /*1bb40*/  S2UR UR5, SR_CgaCtaId ;  /* 0x00000000000579c3 */ /* 0x000e620000008800 */
[----:B------:R-:W-:Y:S01]  /*1bb50*/  NOP ;  /* 0x0000000000007918 */ /* 0x000fe20000000000 */
[----:B------:R-:W-:Y:S01]  /*1bb60*/  UMOV UR4, 0x50 ;  /* 0x0000005000047882 */ /* 0x000fe20000000000 */
[----:B------:R-:W-:Y:S02]  /*1bb70*/  IMAD.U32 R0, RZ, RZ, UR8 ;  /* 0x00000008ff007e24 */ /* 0x000fe4000f8e00ff */
[----:B0-----:R-:W-:Y:S02]  /*1bb80*/  IMAD.MOV.U32 R3, RZ, RZ, 0x3 ;  /* 0x00000003ff037424 */ /* 0x001fe400078e00ff */
[----:B------:R-:W-:Y:S01]  /*1bb90*/  IMAD.MOV.U32 R7, RZ, RZ, 0x1 ;  /* 0x00000001ff077424 */ /* 0x000fe200078e00ff */
[----:B------:R-:W-:-:S04]  /*1bba0*/  LOP3.LUT R0, R0, 0xffff, RZ, 0xc0, !PT ;  /* 0x0000ffff00007812 */ /* 0x000fc800078ec0ff */
[----:B------:R-:W-:-:S05]  /*1bbb0*/  SHF.R.U32.HI R0, RZ, 0x5, R0 ;  /* 0x00000005ff007819 */ /* 0x000fca0000011600 */
[----:B------:R-:W-:Y:S01]  /*1bbc0*/  VIADD R2, R0, 0x10 ;  /* 0x0000001000027836 */ /* 0x000fe20000000000 */
[----:B------:R-:W-:Y:S01]  /*1bbd0*/  SHF.L.U32 R0, R3, R0, RZ ;  /* 0x0000000003007219 */ /* 0x000fe200000006ff */
[----:B-1----:R-:W-:-:S03]  /*1bbe0*/  ULEA UR6, UR5, UR4, 0x18 ;  /* 0x0000000405067291 */ /* 0x002fc6000f8ec0ff */
[----:B------:R-:W-:-:S04]  /*1bbf0*/  SHF.L.U32 R3, R7, R2, RZ ;  /* 0x0000000207037219 */ /* 0x000fc800000006ff */
[----:B------:R-:W-:Y:S02]  /*1bc00*/  LOP3.LUT R0, R3, R0, RZ, 0xfc, !PT ;  /* 0x0000000003007212 */ /* 0x000fe400078efcff */
[----:B------:R-:W0:Y:S02]  /*1bc10*/  LDS R5, [UR6] ;  /* 0x00000006ff057984 */ /* 0x000e240008000800 */
[C---:B------:R-:W-:Y:S02]  /*1bc20*/  LOP3.LUT R2, R0.reuse, 0xffff, RZ, 0xc0, !PT ;  /* 0x0000ffff00027812 */ /* 0x040fe400078ec0ff */
[----:B0-----:R-:W-:-:S04]  /*1bc30*/  LOP3.LUT R3, R0, 0xffff, R5, 0x80, !PT ;  /* 0x0000ffff00037812 */ /* 0x001fc800078e8005 */
[----:B------:R-:W-:-:S13]  /*1bc40*/  ISETP.NE.AND P0, PT, R3, R2, PT ;  /* 0x000000020300720c */ /* 0x000fda0003f05270 */
[----:B------:R-:W-:Y:S05]  /*1bc50*/  @P0 BRA `(.L_x_14) ;  /* 0x0000000000500947 */ /* 0x000fea0003800000 */
[----:B------:R-:W-:Y:S02]  /*1bc60*/  SHF.R.U32.HI R5, RZ, 0x10, R5 ;  /* 0x00000010ff057819 */ /* 0x000fe40000011605 */
[----:B------:R-:W-:-:S04]  /*1bc70*/  SHF.R.U32.HI R2, RZ, 0x10, R0 ;  /* 0x00000010ff027819 */ /* 0x000fc80000011600 */
[----:B------:R-:W-:-:S04]  /*1bc80*/  LOP3.LUT R5, R5, R2, RZ, 0xc0, !PT ;  /* 0x0000000205057212 */ /* 0x000fc800078ec0ff */
[----:B------:R-:W-:-:S13]  /*1bc90*/  ISETP.NE.AND P0, PT, R5, R2, PT ;  /* 0x000000020500720c */ /* 0x000fda0003f05270 */
[----:B------:R-:W-:Y:S05]  /*1bca0*/  @P0 BRA `(.L_x_15) ;  /* 0x0000000000300947 */ /* 0x000fea0003800000 */
[----:B------:R-:W-:Y:S01]  /*1bcb0*/  R2UR UR4, R0 ;  /* 0x00000000000472ca */ /* 0x000fe200000e0000 */
[----:B------:R-:W-:Y:S01]  /*1bcc0*/  VOTEU.ANY UR5, UPT, PT ;  /* 0x0000000000057886 */ /* 0x000fe200038e0100 */
[----:B------:R-:W0:Y:S01]  /*1bcd0*/  S2R R0, SR_LANEID ;  /* 0x0000000000007919 */ /* 0x000e220000000000 */
[----:B------:R-:W-:-:S10]  /*1bce0*/  UFLO.U32 UR5, UR5 ;  /* 0x00000005000572bd */ /* 0x000fd400080e0000 */
[----:B------:R-:W-:-:S06]  /*1bcf0*/  ULOP3.LUT UR4, URZ, UR4, URZ, 0x33, !UPT ;  /* 0x00000004ff047292 */ /* 0x000fcc000f8e33ff */
[----:B------:R-:W-:-:S04]  /*1bd00*/  IMAD.U32 R2, RZ, RZ, UR4 ;  /* 0x00000004ff027e24 */ /* 0x000fc8000f8e00ff */
[----:B------:R-:W1:Y:S02]  /*1bd10*/  REDUX UR7, R2 ;  /* 0x00000000020773c4 */ /* 0x000e640000000000 */
[----:B------:R2:W-:Y:S01]  /*1bd20*/  UTCATOMSWS.AND URZ, UR4 ;  /* 0x0000000400ff79e3 */ /* 0x0005e20008000000 */
[----:B0-----:R-:W-:Y:S01]  /*1bd30*/  ISETP.EQ.U32.AND P0, PT, R0, UR5, PT ;  /* 0x0000000500007c0c */ /* 0x001fe2000bf02070 */
[----:B-1----:R-:W-:-:S12]  /*1bd40*/  IMAD.U32 R0, RZ, RZ, UR7 ;  /* 0x00000007ff007e24 */ /* 0x002fd8000f8e00ff */
[----:B------:R2:W-:Y:S01]  /*1bd50*/  @P0 ATOMS.AND RZ, [UR6], R0 ;  /* 0x00000000ffff098c */ /* 0x0005e2000a800006 */
[----:B------:R-:W-:Y:S05]  /*1bd60*/  BRA `(.L_x_13) ;  /* 0x0000000000147947 */ /* 0x000fea0003800000 */
.L_x_15:
[----:B------:R-:W-:-:S07]  /*1bd70*/  MOV R2, 0x1bd90 ;  /* 0x0001bd9000027802 */ /* 0x000fce0000000f00 */
[----:B------:R-:W-:Y:S05]  /*1bd80*/  CALL.REL.NOINC `($__internal_0_$__cuda_sm10x_tcgen05_guardrail_trap_col_being_dealloced_not_returned_by_alloc) ;  /* 0x00000000002c7944 */ /* 0x000fea0003c00000 */
[----:B------:R-:W-:Y:S05]  /*1bd90*/  BRA `(.L_x_13) ;  /* 0x0000000000087947 */ /* 0x000fea0003800000 */
.L_x_14:
[----:B------:R-:W-:-:S07]  /*1bda0*/  MOV R2, 0x1bdc0 ;  /* 0x0001bdc000027802 */ /* 0x000fce0000000f00 */
[----:B------:R-:W-:Y:S05]  /*1bdb0*/  CALL.REL.NOINC `($__internal_2_$__cuda_sm10x_tcgen05_guardrail_trap_unallocated_columns_being_dealloced) ;  /* 0x0000000000387944 */ /* 0x000fea0003c00000 */
.L_x_13:
[----:B------:R-:W-:Y:S01]  /*1bdc0*/  NOP ;  /* 0x0000000000007918 */ /* 0x000fe20000000000 */
[----:B--2---:R-:W-:Y:S05]  /*1bdd0*/  EXIT ;  /* 0x000000000000794d */ /* 0x004fea0003800000 */
.L_x_8:
[----:B------:R-:W0:Y:S02]  /*1bde0*/  SYNCS.PHASECHK.TRANS64.TRYWAIT P6, [UR6], R6 ;  /* 0x00000006ff0075a7 */ /* 0x000e2400080c1106 */
[----:B0-----:R-:W-:Y:S05]  /*1bdf0*/  @!P6 BRA `(.L_x_8) ;  /* 0xfffffffc00f8e947 */ /* 0x001fea000383ffff */
[----:B------:R-:W-:Y:S05]  /*1be00*/  BRA `(.L_x_16) ;  /* 0xffffff3c00347947 */ /* 0x000fea000383ffff */
.L_x_12:
[----:B------:R-:W1:Y:S02]  /*1be10*/  SYNCS.PHASECHK.TRANS64.TRYWAIT P0, [UR6], R0 ;  /* 0x00000000ff0075a7 */ /* 0x000e640008001106 */
[----:B-1----:R-:W-:Y:S05]  /*1be20*/  @!P0 BRA `(.L_x_12) ;  /* 0xfffffffc00f88947 */ /* 0x002fea000383ffff */
[----:B------:R-:W-:Y:S05]  /*1be30*/  BRA `(.L_x_11) ;  /* 0xffffffdc00787947 */ /* 0x000fea000383ffff */
        .weak           $__internal_0_$__cuda_sm10x_tcgen05_guardrail_trap_col_being_dealloced_not_returned_by_alloc
        .type           $__internal_0_$__cuda_sm10x_tcgen05_guardrail_trap_col_being_dealloced_not_returned_by_alloc,@function
        .size           $__internal_0_$__cuda_sm10x_tcgen05_guardrail_trap_col_being_dealloced_not_returned_by_alloc,($__internal_1_$__cuda_sm10x_tcgen05_guardrail_trap_phase_invalid_during_alloc - $__internal_0_$__cuda_sm10x_tcgen05_guardrail_trap_col_being_dealloced_not_returned_by_alloc)
$__internal_0_$__cuda_sm10x_tcgen05_guardrail_trap_col_being_dealloced_not_returned_by_alloc:
[----:B------:R-:W-:Y:S05]  /*1be40*/  BPT.TRAP 0x1 ;  /* 0x000000040000795c */ /* 0x000fea0000300000 */
[----:B------:R-:W-:-:S04]  /*1be50*/  IMAD.MOV.U32 R3, RZ, RZ, 0x0 ;  /* 0x00000000ff037424 */ /* 0x000fc800078e00ff */
[----:B------:R-:W-:Y:S05]  /*1be60*/  RET.REL.NODEC R2 `(matmul_kernel) ;  /* 0xfffffe4002647950 */ /* 0x000fea0003c3ffff */
        .weak           $__internal_1_$__cuda_sm10x_tcgen05_guardrail_trap_phase_invalid_during_alloc
        .type           $__internal_1_$__cuda_sm10x_tcgen05_guardrail_trap_phase_invalid_during_alloc,@function
        .size           $__internal_1_$__cuda_sm10x_tcgen05_guardrail_trap_phase_invalid_during_alloc,($__internal_2_$__cuda_sm10x_tcgen05_guardrail_trap_unallocated_columns_being_dealloced - $__internal_1_$__cuda_sm10x_tcgen05_guardrail_trap_phase_invalid_during_alloc)
$__internal_1_$__cuda_sm10x_tcgen05_guardrail_trap_phase_invalid_during_alloc:
[----:B------:R-:W-:Y:S05]  /*1be70*/  BPT.TRAP 0x1 ;  /* 0x000000040000795c */ /* 0x000fea0000300000 */
[----:B------:R-:W-:-:S04]  /*1be80*/  IMAD.MOV.U32 R3, RZ, RZ, 0x0 ;  /* 0x00000000ff037424 */ /* 0x000fc800078e00ff */
[----:B------:R-:W-:Y:S05]  /*1be90*/  RET.REL.NODEC R2 `(matmul_kernel) ;  /* 0xfffffe4002587950 */ /* 0x000fea0003c3ffff */
        .weak           $__internal_2_$__cuda_sm10x_tcgen05_guardrail_trap_unallocated_columns_being_dealloced
        .type           $__internal_2_$__cuda_sm10x_tcgen05_guardrail_trap_unallocated_columns_being_dealloced,@function
        .size           $__internal_2_$__cuda_sm10x_tcgen05_guardrail_trap_unallocated_columns_being_dealloced,(.L_x_20 - $__internal_2_$__cuda_sm10x_tcgen05_guardrail_trap_unallocated_columns_being_dealloced)
$__internal_2_$__cuda_sm10x_tcgen05_guardrail_trap_unallocated_columns_being_dealloced:
[----:B------:R-:W-:Y:S05]  /*1bea0*/  BPT.TRAP 0x1 ;  /* 0x000000040000795c */ /* 0x000fea0000300000 */
[----:B------:R-:W-:-:S04]  /*1beb0*/  IMAD.MOV.U32 R3, RZ, RZ, 0x0 ;  /* 0x00000000ff037424 */ /* 0x000fc800078e00ff */
[----:B------:R-:W-:Y:S05]  /*1bec0*/  RET.REL.NODEC R2 `(matmul_kernel) ;  /* 0xfffffe40024c7950 */ /* 0x000fea0003c3ffff */
.L_x_17:
[----:B------:R-:W-:-:S00]  /*1bed0*/  BRA `(.L_x_17) ;  /* 0xfffffffc00fc7947 */ /* 0x000fc0000383ffff */
[----:B------:R-:W-:-:S00]  /*1bee0*/  NOP ;  /* 0x0000000000007918 */ /* 0x000fc00000000000 */
        /* <DEDUP_REMOVED lines=9> */
.L_x_20:


//--------------------- .nv.shared.matmul_kernel  --------------------------
	.section	.nv.shared.matmul_kernel,"aw",@nobits
	.sectionflags	@""
	.align	16
	.zero		1024


//--------------------- .nv.shared.reserved.0     --------------------------
	.section	.nv.shared.reserved.0,"aw",@nobits
	.align	8
	.weak		__nv_reservedSMEM_offset_0_alias
	.size		__nv_reservedSMEM_offset_0_alias, 0, 64
	.other		__nv_reservedSMEM_offset_0_alias,@"STO_CUDA_RESERVED_SHARED STV_DEFAULT"
__nv_reservedSMEM_offset_0_alias:
	.zero		0
.nv.shared.reserved.0:
	.zero		64
	.weak		__nv_reservedSMEM_allocation_phase
	.type		__nv_reservedSMEM_allocation_phase,@object
	.size		__nv_reservedSMEM_allocation_phase,(.L_0 - __nv_reservedSMEM_allocation_phase)
__nv_reservedSMEM_allocation_phase:
	.zero		1
.L_0:
	.zero		7
	.weak		__nv_reservedSMEM_devtool_atexit_pc
	.type		__nv_reservedSMEM_devtool_atexit_pc,@object
	.size		__nv_reservedSMEM_devtool_atexit_pc,(__nv_reservedSMEM_allocation_mask - __nv_reservedSMEM_devtool_atexit_pc)
__nv_reservedSMEM_devtool_atexit_pc:
	.zero		8
	.weak		__nv_reservedSMEM_allocation_mask
	.type		__nv_reservedSMEM_allocation_mask,@object
	.size		__nv_reservedSMEM_allocation_mask,(.L_2 - __nv_reservedSMEM_allocation_mask)
__nv_reservedSMEM_allocation_mask:
	.zero		4
.L_2:


//--------------------- .nv.constant0.matmul_kernel --------------------------
	.section	.nv.constant0.matmul_kernel,"a",@progbits
	.sectionflags	@""
	.align	4
.nv.constant0.matmul_kernel:
	.zero		976


//--------------------- SYMBOLS --------------------------

	.type		.nv.reservedSmem.offset0,@object
	.size		.nv.reservedSmem.offset0,0x4
	.type		.nv.reservedSmem.cap,@object
	.size		.nv.reservedSmem.cap,0x4
